// auto-generated by cutlass_sweep.epilogue — config: {"arch": "sm_90", "cluster_m": 2, "cluster_n": 1, "dtype": "fp16", "fusion": "silu", "tile_k": 64, "tile_m": 256, "tile_n": 128}
#include "cutlass/cutlass.h"
#include "cutlass/gemm/collective/collective_builder.hpp"
#include "cutlass/gemm/device/gemm_universal_adapter.h"
#include "cutlass/gemm/kernel/gemm_universal.hpp"
#include "cutlass/epilogue/collective/collective_builder.hpp"
#include "cutlass/epilogue/fusion/operations.hpp"
#include "cutlass/epilogue/thread/activation.h"

using Elem = cutlass::half_t;
using Acc  = float;
using TileShape    = cute::Shape<cute::_256, cute::_128, cute::_64>;
using ClusterShape = cute::Shape<cute::_2, cute::_1, cute::_1>;
using FusionOp     = cutlass::epilogue::fusion::LinCombEltAct<cutlass::epilogue::thread::SiLu, Elem, Acc>;

using CollectiveEpilogue = typename cutlass::epilogue::collective::CollectiveBuilder<
    cutlass::arch::Sm90, cutlass::arch::OpClassTensorOp,
    TileShape, ClusterShape,
    cutlass::epilogue::collective::EpilogueTileAuto,
    Acc, Acc,
    Elem, cutlass::layout::RowMajor, 128 / cutlass::sizeof_bits<Elem>::value,
    Elem, cutlass::layout::RowMajor, 128 / cutlass::sizeof_bits<Elem>::value,
    cutlass::epilogue::TmaWarpSpecializedCooperative,
    FusionOp
  >::CollectiveOp;

using CollectiveMainloop = typename cutlass::gemm::collective::CollectiveBuilder<
    cutlass::arch::Sm90, cutlass::arch::OpClassTensorOp,
    Elem, cutlass::layout::RowMajor, 128 / cutlass::sizeof_bits<Elem>::value,
    Elem, cutlass::layout::ColumnMajor, 128 / cutlass::sizeof_bits<Elem>::value,
    Acc,
    TileShape, ClusterShape,
    cutlass::gemm::collective::StageCountAutoCarveout<
        static_cast<int>(sizeof(typename CollectiveEpilogue::SharedStorage))>,
    cutlass::gemm::KernelTmaWarpSpecializedCooperative
  >::CollectiveOp;

using GemmKernel = cutlass::gemm::kernel::GemmUniversal<
    cute::Shape<int,int,int,int>, CollectiveMainloop, CollectiveEpilogue>;
using Gemm = cutlass::gemm::device::GemmUniversalAdapter<GemmKernel>;

auto* _anchor = &cutlass::device_kernel<GemmKernel>;


// ===== COMPILED SASS (sm_90a) =====

	.target	sm_90a

	.elftype	@"ET_EXEC"


//--------------------- .note.nv.tkinfo           --------------------------
	.section	.note.nv.tkinfo,"",@"SHT_NOTE"
	.sectionflags	@"SHF_NOTE_NV_TKINFO"
	.tkinfo
        /*0018*/ 	.word	0x00000002
        /*0030*/ 	.string	""
        /*0030*/ 	.string	"ptxas"
        /*0030*/ 	.string	"Cuda compilation tools, release 13.0, V13.0.88"
        /*0030*/ 	.string	"Build cuda_13.0.r13.0/compiler.36424714_0"
        /*0030*/ 	.string	"-arch sm_90a -m 64 "



//--------------------- .note.nv.cuinfo           --------------------------
	.section	.note.nv.cuinfo,"",@"SHT_NOTE"
	.sectionflags	@"SHF_NOTE_NV_CUINFO"
        /*0018*/ 	.short	0x0002
        /*001a*/ 	.short	0x005a
        /*001c*/ 	.short	0x0082
	.zero		2


//--------------------- .nv.info                  --------------------------
	.section	.nv.info,"",@"SHT_CUDA_INFO"
	.align	4


	//----- nvinfo : EIATTR_REGCOUNT
	.align		4
        /*0000*/ 	.byte	0x04, 0x2f
        /*0002*/ 	.short	(.L_18 - .L_17)
	.align		4
.L_17:
        /*0004*/ 	.word	index@(_ZN7cutlass13device_kernelINS_4gemm6kernel13GemmUniversalIN4cute5tupleIJiiiiEEENS1_10collective13CollectiveMmaINS1_34MainloopSm90TmaGmmaWarpSpecializedILi4ENS5_IJNS4_1CILi2EEENSA_ILi1EEESC_EEENS1_35KernelTmaWarpSpecializedCooperativeEEENS5_IJNSA_ILi256EEENSA_ILi128EEENSA_ILi64EEEEEENS_6half_tENS5_IJlSC_lEEESK_SL_NS4_8TiledMMAINS4_8MMA_AtomIJNS4_4SM904GMMA26MMA_64x128x16_F32F16F16_SSILNSP_5MajorE0ELSR_0ELNSP_7ScaleInE1ELSS_1EEEEEENS4_6LayoutISD_NS5_IJSC_NSA_ILi0EEESW_EEEEENS5_IJNS4_10UnderscoreESZ_SZ_EEEEENS4_13SM90_TMA_LOADENS4_14ComposedLayoutINS4_7SwizzleILi3ELi4ELi3EEENS4_18smem_ptr_flag_bitsILi16EEENSV_INS5_IJNSA_ILi8EEESI_EEENS5_IJSI_SC_EEEEEEEvNS4_8identityENS4_23SM90_TMA_LOAD_MULTICASTES1C_vS1D_EENS_8epilogue10collective18CollectiveEpilogueINS1G_22Sm90TmaWarpSpecializedILi4ELi2ELi16ELb1ELb0EEEJSJ_NS5_IJSH_NSA_ILi32EEEEEESK_SL_SK_SL_NS1G_6fusion15FusionCallbacksIS1K_NS1N_13LinCombEltActINS1G_6thread4SiLuESK_fSK_fLNS_15FloatRoundStyleE2EEESJ_S1M_JEEES12_NS13_INS14_ILi2ELi4ELi3EEES17_NSV_INS5_IJS18_S1L_EEENS5_IJS1L_SC_EEEEEEENS4_17SM75_U32x4_LDSM_NENS4_14SM90_TMA_STOREES1Z_NS4_17SM90_U32x4_STSM_NENS4_9Copy_AtomIJS22_SK_EEEvEEEvvEEEEvNT_6ParamsE)
        /*0008*/ 	.word	0x000000a8


	//----- nvinfo : EIATTR_FRAME_SIZE
	.align		4
.L_18:
        /*000c*/ 	.byte	0x04, 0x11
        /*000e*/ 	.short	(.L_20 - .L_19)
	.align		4
.L_19:
        /*0010*/ 	.word	index@($__internal_0_$__cuda_sm20_rcp_rn_f32_slowpath)
        /*0014*/ 	.word	0x00000000


	//----- nvinfo : EIATTR_FRAME_SIZE
	.align		4
.L_20:
        /*0018*/ 	.byte	0x04, 0x11
        /*001a*/ 	.short	(.L_22 - .L_21)
	.align		4
.L_21:
        /*001c*/ 	.word	index@(_ZN7cutlass13device_kernelINS_4gemm6kernel13GemmUniversalIN4cute5tupleIJiiiiEEENS1_10collective13CollectiveMmaINS1_34MainloopSm90TmaGmmaWarpSpecializedILi4ENS5_IJNS4_1CILi2EEENSA_ILi1EEESC_EEENS1_35KernelTmaWarpSpecializedCooperativeEEENS5_IJNSA_ILi256EEENSA_ILi128EEENSA_ILi64EEEEEENS_6half_tENS5_IJlSC_lEEESK_SL_NS4_8TiledMMAINS4_8MMA_AtomIJNS4_4SM904GMMA26MMA_64x128x16_F32F16F16_SSILNSP_5MajorE0ELSR_0ELNSP_7ScaleInE1ELSS_1EEEEEENS4_6LayoutISD_NS5_IJSC_NSA_ILi0EEESW_EEEEENS5_IJNS4_10UnderscoreESZ_SZ_EEEEENS4_13SM90_TMA_LOADENS4_14ComposedLayoutINS4_7SwizzleILi3ELi4ELi3EEENS4_18smem_ptr_flag_bitsILi16EEENSV_INS5_IJNSA_ILi8EEESI_EEENS5_IJSI_SC_EEEEEEEvNS4_8identityENS4_23SM90_TMA_LOAD_MULTICASTES1C_vS1D_EENS_8epilogue10collective18CollectiveEpilogueINS1G_22Sm90TmaWarpSpecializedILi4ELi2ELi16ELb1ELb0EEEJSJ_NS5_IJSH_NSA_ILi32EEEEEESK_SL_SK_SL_NS1G_6fusion15FusionCallbacksIS1K_NS1N_13LinCombEltActINS1G_6thread4SiLuESK_fSK_fLNS_15FloatRoundStyleE2EEESJ_S1M_JEEES12_NS13_INS14_ILi2ELi4ELi3EEES17_NSV_INS5_IJS18_S1L_EEENS5_IJS1L_SC_EEEEEEENS4_17SM75_U32x4_LDSM_NENS4_14SM90_TMA_STOREES1Z_NS4_17SM90_U32x4_STSM_NENS4_9Copy_AtomIJS22_SK_EEEvEEEvvEEEEvNT_6ParamsE)
        /*0020*/ 	.word	0x00000000


	//----- nvinfo : EIATTR_MIN_STACK_SIZE
	.align		4
.L_22:
        /*0024*/ 	.byte	0x04, 0x12
        /*0026*/ 	.short	(.L_24 - .L_23)
	.align		4
.L_23:
        /*0028*/ 	.word	index@(_ZN7cutlass13device_kernelINS_4gemm6kernel13GemmUniversalIN4cute5tupleIJiiiiEEENS1_10collective13CollectiveMmaINS1_34MainloopSm90TmaGmmaWarpSpecializedILi4ENS5_IJNS4_1CILi2EEENSA_ILi1EEESC_EEENS1_35KernelTmaWarpSpecializedCooperativeEEENS5_IJNSA_ILi256EEENSA_ILi128EEENSA_ILi64EEEEEENS_6half_tENS5_IJlSC_lEEESK_SL_NS4_8TiledMMAINS4_8MMA_AtomIJNS4_4SM904GMMA26MMA_64x128x16_F32F16F16_SSILNSP_5MajorE0ELSR_0ELNSP_7ScaleInE1ELSS_1EEEEEENS4_6LayoutISD_NS5_IJSC_NSA_ILi0EEESW_EEEEENS5_IJNS4_10UnderscoreESZ_SZ_EEEEENS4_13SM90_TMA_LOADENS4_14ComposedLayoutINS4_7SwizzleILi3ELi4ELi3EEENS4_18smem_ptr_flag_bitsILi16EEENSV_INS5_IJNSA_ILi8EEESI_EEENS5_IJSI_SC_EEEEEEEvNS4_8identityENS4_23SM90_TMA_LOAD_MULTICASTES1C_vS1D_EENS_8epilogue10collective18CollectiveEpilogueINS1G_22Sm90TmaWarpSpecializedILi4ELi2ELi16ELb1ELb0EEEJSJ_NS5_IJSH_NSA_ILi32EEEEEESK_SL_SK_SL_NS1G_6fusion15FusionCallbacksIS1K_NS1N_13LinCombEltActINS1G_6thread4SiLuESK_fSK_fLNS_15FloatRoundStyleE2EEESJ_S1M_JEEES12_NS13_INS14_ILi2ELi4ELi3EEES17_NSV_INS5_IJS18_S1L_EEENS5_IJS1L_SC_EEEEEEENS4_17SM75_U32x4_LDSM_NENS4_14SM90_TMA_STOREES1Z_NS4_17SM90_U32x4_STSM_NENS4_9Copy_AtomIJS22_SK_EEEvEEEvvEEEEvNT_6ParamsE)
        /*002c*/ 	.word	0x00000000
.L_24:


//--------------------- .nv.compat                --------------------------
	.section	.nv.compat,"",@"SHT_CUDA_COMPAT_INFO"
	.align	4
        /*0000*/ 	.byte	0x02, 0x09, 0x01, 0x00, 0x02, 0x02, 0x04, 0x00, 0x02, 0x05, 0x05, 0x00, 0x03, 0x07, 0x01, 0x01
        /*0010*/ 	.byte	0x02, 0x03, 0x01, 0x00, 0x02, 0x06, 0x01, 0x00, 0x04, 0x0b, 0x08, 0x00, 0x00, 0x00, 0x00, 0x00
        /*0020*/ 	.byte	0x00, 0x00, 0x00, 0x00


//--------------------- .nv.info._ZN7cutlass13device_kernelINS_4gemm6kernel13GemmUniversalIN4cute5tupleIJiiiiEEENS1_10collective13CollectiveMmaINS1_34MainloopSm90TmaGmmaWarpSpecializedILi4ENS5_IJNS4_1CILi2EEENSA_ILi1EEESC_EEENS1_35KernelTmaWarpSpecializedCooperativeEEENS5_IJNSA_ILi256EEENSA_ILi128EEENSA_ILi64EEEEEENS_6half_tENS5_IJlSC_lEEESK_SL_NS4_8TiledMMAINS4_8MMA_AtomIJNS4_4SM904GMMA26MMA_64x128x16_F32F16F16_SSILNSP_5MajorE0ELSR_0ELNSP_7ScaleInE1ELSS_1EEEEEENS4_6LayoutISD_NS5_IJSC_NSA_ILi0EEESW_EEEEENS5_IJNS4_10UnderscoreESZ_SZ_EEEEENS4_13SM90_TMA_LOADENS4_14ComposedLayoutINS4_7SwizzleILi3ELi4ELi3EEENS4_18smem_ptr_flag_bitsILi16EEENSV_INS5_IJNSA_ILi8EEESI_EEENS5_IJSI_SC_EEEEEEEvNS4_8identityENS4_23SM90_TMA_LOAD_MULTICASTES1C_vS1D_EENS_8epilogue10collective18CollectiveEpilogueINS1G_22Sm90TmaWarpSpecializedILi4ELi2ELi16ELb1ELb0EEEJSJ_NS5_IJSH_NSA_ILi32EEEEEESK_SL_SK_SL_NS1G_6fusion15FusionCallbacksIS1K_NS1N_13LinCombEltActINS1G_6thread4SiLuESK_fSK_fLNS_15FloatRoundStyleE2EEESJ_S1M_JEEES12_NS13_INS14_ILi2ELi4ELi3EEES17_NSV_INS5_IJS18_S1L_EEENS5_IJS1L_SC_EEEEEEENS4_17SM75_U32x4_LDSM_NENS4_14SM90_TMA_STOREES1Z_NS4_17SM90_U32x4_STSM_NENS4_9Copy_AtomIJS22_SK_EEEvEEEvvEEEEvNT_6ParamsE --------------------------
	.section	.nv.info._ZN7cutlass13device_kernelINS_4gemm6kernel13GemmUniversalIN4cute5tupleIJiiiiEEENS1_10collective13CollectiveMmaINS1_34MainloopSm90TmaGmmaWarpSpecializedILi4ENS5_IJNS4_1CILi2EEENSA_ILi1EEESC_EEENS1_35KernelTmaWarpSpecializedCooperativeEEENS5_IJNSA_ILi256EEENSA_ILi128EEENSA_ILi64EEEEEENS_6half_tENS5_IJlSC_lEEESK_SL_NS4_8TiledMMAINS4_8MMA_AtomIJNS4_4SM904GMMA26MMA_64x128x16_F32F16F16_SSILNSP_5MajorE0ELSR_0ELNSP_7ScaleInE1ELSS_1EEEEEENS4_6LayoutISD_NS5_IJSC_NSA_ILi0EEESW_EEEEENS5_IJNS4_10UnderscoreESZ_SZ_EEEEENS4_13SM90_TMA_LOADENS4_14ComposedLayoutINS4_7SwizzleILi3ELi4ELi3EEENS4_18smem_ptr_flag_bitsILi16EEENSV_INS5_IJNSA_ILi8EEESI_EEENS5_IJSI_SC_EEEEEEEvNS4_8identityENS4_23SM90_TMA_LOAD_MULTICASTES1C_vS1D_EENS_8epilogue10collective18CollectiveEpilogueINS1G_22Sm90TmaWarpSpecializedILi4ELi2ELi16ELb1ELb0EEEJSJ_NS5_IJSH_NSA_ILi32EEEEEESK_SL_SK_SL_NS1G_6fusion15FusionCallbacksIS1K_NS1N_13LinCombEltActINS1G_6thread4SiLuESK_fSK_fLNS_15FloatRoundStyleE2EEESJ_S1M_JEEES12_NS13_INS14_ILi2ELi4ELi3EEES17_NSV_INS5_IJS18_S1L_EEENS5_IJS1L_SC_EEEEEEENS4_17SM75_U32x4_LDSM_NENS4_14SM90_TMA_STOREES1Z_NS4_17SM90_U32x4_STSM_NENS4_9Copy_AtomIJS22_SK_EEEvEEEvvEEEEvNT_6ParamsE,"",@"SHT_CUDA_INFO"
	.sectionflags	@""
	.align	4


	//----- nvinfo : EIATTR_CUDA_API_VERSION
	.align		4
        /*0000*/ 	.byte	0x04, 0x37
        /*0002*/ 	.short	(.L_26 - .L_25)
.L_25:
        /*0004*/ 	.word	0x00000082


	//----- nvinfo : EIATTR_KPARAM_INFO
	.align		4
.L_26:
        /*0008*/ 	.byte	0x04, 0x17
        /*000a*/ 	.short	(.L_28 - .L_27)
.L_27:
        /*000c*/ 	.word	0x00000000
        /*0010*/ 	.short	0x0000
        /*0012*/ 	.short	0x0070
        /*0014*/ 	.byte	0x00, 0xf0, 0x01, 0x1c


	//----- nvinfo : EIATTR_SPARSE_MMA_MASK
	.align		4
.L_28:
        /*0018*/ 	.byte	0x03, 0x50
        /*001a*/ 	.short	0x0000


	//----- nvinfo : EIATTR_MAXREG_COUNT
	.align		4
        /*001c*/ 	.byte	0x03, 0x1b
        /*001e*/ 	.short	0x00a8


	//----- nvinfo : EIATTR_NUM_BARRIERS
	.align		4
        /*0020*/ 	.byte	0x02, 0x4c
        /*0022*/ 	.byte	0x02
	.zero		1


	//----- nvinfo : EIATTR_EXTERNS
	.align		4
        /*0024*/ 	.byte	0x04, 0x0f
        /*0026*/ 	.short	(.L_30 - .L_29)


	//   ....[0]....
	.align		4
.L_29:
        /*0028*/ 	.word	index@(__assertfail)


	//----- nvinfo : EIATTR_MERCURY_ISA_VERSION
	.align		4
.L_30:
        /*002c*/ 	.byte	0x03, 0x5f
        /*002e*/ 	.short	0x0101


	//----- nvinfo : EIATTR_INT_WARP_WIDE_INSTR_OFFSETS
	.align		4
        /*0030*/ 	.byte	0x04, 0x31
        /*0032*/ 	.short	(.L_32 - .L_31)


	//   ....[0]....
.L_31:
        /*0034*/ 	.word	0x00000a30


	//   ....[1]....
        /*0038*/ 	.word	0x00000a40


	//   ....[2]....
        /*003c*/ 	.word	0x00000ba0


	//   ....[3]....
        /*0040*/ 	.word	0x000024b0


	//----- nvinfo : EIATTR_COOP_GROUP_MASK_REGIDS
	.align		4
.L_32:
        /*0044*/ 	.byte	0x04, 0x29
        /*0046*/ 	.short	(.L_34 - .L_33)


	//   ....[0]....
.L_33:
        /*0048*/ 	.word	0xffffffff


	//   ....[1]....
        /*004c*/ 	.word	0xffffffff


	//   ....[2]....
        /*0050*/ 	.word	0xffffffff


	//   ....[3]....
        /*0054*/ 	.word	0xffffffff


	//   ....[4]....
        /*0058*/ 	.word	0xffffffff


	//   ....[5]....
        /*005c*/ 	.word	0xffffffff


	//   ....[6]....
        /*0060*/ 	.word	0xffffffff


	//----- nvinfo : EIATTR_COOP_GROUP_INSTR_OFFSETS
	.align		4
.L_34:
        /*0064*/ 	.byte	0x04, 0x28
        /*0066*/ 	.short	(.L_36 - .L_35)


	//   ....[0]....
.L_35:
        /*0068*/ 	.word	0x00000050


	//   ....[1]....
        /*006c*/ 	.word	0x00000080


	//   ....[2]....
        /*0070*/ 	.word	0x000004d0


	//   ....[3]....
        /*0074*/ 	.word	0x000006c0


	//   ....[4]....
        /*0078*/ 	.word	0x00000870


	//   ....[5]....
        /*007c*/ 	.word	0x00000d20


	//   ....[6]....
        /*0080*/ 	.word	0x00001810


	//----- nvinfo : EIATTR_REG_RECONFIG
	.align		4
.L_36:
        /*0084*/ 	.byte	0x01, 0x54
	.zero		2


	//----- nvinfo : EIATTR_SYSCALL_OFFSETS
	.align		4
        /*0088*/ 	.byte	0x04, 0x46
        /*008a*/ 	.short	(.L_38 - .L_37)


	//   ....[0]....
.L_37:
        /*008c*/ 	.word	0x000019d0


	//   ....[1]....
        /*0090*/ 	.word	0x000026f0


	//   ....[2]....
        /*0094*/ 	.word	0x000027e0


	//----- nvinfo : EIATTR_MBARRIER_INSTR_OFFSETS
	.align		4
.L_38:
        /*0098*/ 	.byte	0x04, 0x39
        /*009a*/ 	.short	(.L_40 - .L_39)


	//   ....[0]....
.L_39:
        /*009c*/ 	.word	0x00000630
        /*00a0*/ 	.word	0x000000ff
        /*00a4*/ 	.word	0x00000000
        /*00a8*/ 	.short	0x0100
        /*00aa*/ 	.byte	0x08
	.zero		1


	//   ....[1]....
        /*00ac*/ 	.word	0x00000640
        /*00b0*/ 	.word	0x000000ff
        /*00b4*/ 	.word	0x00000020
        /*00b8*/ 	.short	0x0100
        /*00ba*/ 	.byte	0x08
	.zero		1


	//   ....[2]....
        /*00bc*/ 	.word	0x00000650
        /*00c0*/ 	.word	0x000000ff
        /*00c4*/ 	.word	0x00000008
        /*00c8*/ 	.short	0x0100
        /*00ca*/ 	.byte	0x08
	.zero		1


	//   ....[3]....
        /*00cc*/ 	.word	0x00000660
        /*00d0*/ 	.word	0x000000ff
        /*00d4*/ 	.word	0x00000028
        /*00d8*/ 	.short	0x0100
        /*00da*/ 	.byte	0x08
	.zero		1


	//   ....[4]....
        /*00dc*/ 	.word	0x00000670
        /*00e0*/ 	.word	0x000000ff
        /*00e4*/ 	.word	0x00000010
        /*00e8*/ 	.short	0x0100
        /*00ea*/ 	.byte	0x08
	.zero		1


	//   ....[5]....
        /*00ec*/ 	.word	0x00000680
        /*00f0*/ 	.word	0x000000ff
        /*00f4*/ 	.word	0x00000030
        /*00f8*/ 	.short	0x0100
        /*00fa*/ 	.byte	0x08
	.zero		1


	//   ....[6]....
        /*00fc*/ 	.word	0x00000690
        /*0100*/ 	.word	0x000000ff
        /*0104*/ 	.word	0x00000018
        /*0108*/ 	.short	0x0100
        /*010a*/ 	.byte	0x08
	.zero		1


	//   ....[7]....
        /*010c*/ 	.word	0x000006a0
        /*0110*/ 	.word	0x000000ff
        /*0114*/ 	.word	0x00000038
        /*0118*/ 	.short	0x0100
        /*011a*/ 	.byte	0x08
	.zero		1


	//   ....[8]....
        /*011c*/ 	.word	0x000007d0
        /*0120*/ 	.word	0x000000ff
        /*0124*/ 	.word	0x00000040
        /*0128*/ 	.short	0x0100
        /*012a*/ 	.byte	0x08
	.zero		1


	//   ....[9]....
        /*012c*/ 	.word	0x000007e0
        /*0130*/ 	.word	0x000000ff
        /*0134*/ 	.word	0x00000060
        /*0138*/ 	.short	0x0100
        /*013a*/ 	.byte	0x08
	.zero		1


	//   ....[10]....
        /*013c*/ 	.word	0x000007f0
        /*0140*/ 	.word	0x000000ff
        /*0144*/ 	.word	0x00000048
        /*0148*/ 	.short	0x0100
        /*014a*/ 	.byte	0x08
	.zero		1


	//   ....[11]....
        /*014c*/ 	.word	0x00000800
        /*0150*/ 	.word	0x000000ff
        /*0154*/ 	.word	0x00000068
        /*0158*/ 	.short	0x0100
        /*015a*/ 	.byte	0x08
	.zero		1


	//   ....[12]....
        /*015c*/ 	.word	0x00000810
        /*0160*/ 	.word	0x000000ff
        /*0164*/ 	.word	0x00000050
        /*0168*/ 	.short	0x0100
        /*016a*/ 	.byte	0x08
	.zero		1


	//   ....[13]....
        /*016c*/ 	.word	0x00000820
        /*0170*/ 	.word	0x000000ff
        /*0174*/ 	.word	0x00000070
        /*0178*/ 	.short	0x0100
        /*017a*/ 	.byte	0x08
	.zero		1


	//   ....[14]....
        /*017c*/ 	.word	0x00000830
        /*0180*/ 	.word	0x000000ff
        /*0184*/ 	.word	0x00000058
        /*0188*/ 	.short	0x0100
        /*018a*/ 	.byte	0x08
	.zero		1


	//   ....[15]....
        /*018c*/ 	.word	0x00000840
        /*0190*/ 	.word	0x000000ff
        /*0194*/ 	.word	0x00000078
        /*0198*/ 	.short	0x0100
        /*019a*/ 	.byte	0x08
	.zero		1


	//   ....[16]....
        /*019c*/ 	.word	0x00000c10
        /*01a0*/ 	.word	0x000000ff
        /*01a4*/ 	.word	0x00000080
        /*01a8*/ 	.short	0x0100
        /*01aa*/ 	.byte	0x06
	.zero		1


	//   ....[17]....
        /*01ac*/ 	.word	0x00000ca0
        /*01b0*/ 	.word	0x000000ff
        /*01b4*/ 	.word	0x00000088
        /*01b8*/ 	.short	0x0100
        /*01ba*/ 	.byte	0x06
	.zero		1


	//   ....[18]....
        /*01bc*/ 	.word	0x00001a60
        /*01c0*/ 	.word	0x00000003
        /*01c4*/ 	.word	0x00000000
        /*01c8*/ 	.short	0x010a
        /*01ca*/ 	.byte	0x3f
	.zero		1


	//   ....[19]....
        /*01cc*/ 	.word	0x00001aa0
        /*01d0*/ 	.word	0x00000003
        /*01d4*/ 	.word	0x00000000
        /*01d8*/ 	.short	0x010a
        /*01da*/ 	.byte	0x3f
	.zero		1


	//   ....[20]....
        /*01dc*/ 	.word	0x00001f50
        /*01e0*/ 	.word	0x000000ff
        /*01e4*/ 	.word	0x00000000
        /*01e8*/ 	.short	0x010a
        /*01ea*/ 	.byte	0x07
	.zero		1


	//   ....[21]....
        /*01ec*/ 	.word	0x00001f90
        /*01f0*/ 	.word	0x000000ff
        /*01f4*/ 	.word	0x00000000
        /*01f8*/ 	.short	0x010a
        /*01fa*/ 	.byte	0x07
	.zero		1


	//   ....[22]....
        /*01fc*/ 	.word	0x00002340
        /*0200*/ 	.word	0x00000005
        /*0204*/ 	.word	0x00000000
        /*0208*/ 	.short	0x0101
        /*020a*/ 	.byte	0x3f
	.zero		1


	//   ....[23]....
        /*020c*/ 	.word	0x00002540
        /*0210*/ 	.word	0x00000003
        /*0214*/ 	.word	0x00000000
        /*0218*/ 	.short	0x0101
        /*021a*/ 	.byte	0x3f
	.zero		1


	//   ....[24]....
        /*021c*/ 	.word	0x00002c80
        /*0220*/ 	.word	0x000000ff
        /*0224*/ 	.word	0x00000040
        /*0228*/ 	.short	0x010a
        /*022a*/ 	.byte	0x33
	.zero		1


	//   ....[25]....
        /*022c*/ 	.word	0x00004cb0
        /*0230*/ 	.word	0x000000ff
        /*0234*/ 	.word	0x00000000
        /*0238*/ 	.short	0x0101
        /*023a*/ 	.byte	0x04
	.zero		1


	//   ....[26]....
        /*023c*/ 	.word	0x00004da0
        /*0240*/ 	.word	0x00000013
        /*0244*/ 	.word	0x00000040
        /*0248*/ 	.short	0x010a
        /*024a*/ 	.byte	0x3f
	.zero		1


	//   ....[27]....
        /*024c*/ 	.word	0x00006bf0
        /*0250*/ 	.word	0x000000ff
        /*0254*/ 	.word	0x00000000
        /*0258*/ 	.short	0x0101
        /*025a*/ 	.byte	0x04
	.zero		1


	//   ....[28]....
        /*025c*/ 	.word	0x00006cf0
        /*0260*/ 	.word	0x00000000
        /*0264*/ 	.word	0x00000040
        /*0268*/ 	.short	0x010a
        /*026a*/ 	.byte	0x3f
	.zero		1


	//   ....[29]....
        /*026c*/ 	.word	0x00008b70
        /*0270*/ 	.word	0x000000ff
        /*0274*/ 	.word	0x00000000
        /*0278*/ 	.short	0x0101
        /*027a*/ 	.byte	0x04
	.zero		1


	//   ....[30]....
        /*027c*/ 	.word	0x00008c60
        /*0280*/ 	.word	0x00000003
        /*0284*/ 	.word	0x00000040
        /*0288*/ 	.short	0x010a
        /*028a*/ 	.byte	0x3f
	.zero		1


	//   ....[31]....
        /*028c*/ 	.word	0x0000aaf0
        /*0290*/ 	.word	0x000000ff
        /*0294*/ 	.word	0x00000000
        /*0298*/ 	.short	0x0101
        /*029a*/ 	.byte	0x04
	.zero		1


	//   ....[32]....
        /*029c*/ 	.word	0x0000abe0
        /*02a0*/ 	.word	0x00000000
        /*02a4*/ 	.word	0x00000040
        /*02a8*/ 	.short	0x010a
        /*02aa*/ 	.byte	0x3f
	.zero		1


	//   ....[33]....
        /*02ac*/ 	.word	0x0000ca40
        /*02b0*/ 	.word	0x000000ff
        /*02b4*/ 	.word	0x00000000
        /*02b8*/ 	.short	0x0101
        /*02ba*/ 	.byte	0x04
	.zero		1


	//   ....[34]....
        /*02bc*/ 	.word	0x0000cb30
        /*02c0*/ 	.word	0x00000000
        /*02c4*/ 	.word	0x00000040
        /*02c8*/ 	.short	0x010a
        /*02ca*/ 	.byte	0x3f
	.zero		1


	//   ....[35]....
        /*02cc*/ 	.word	0x0000e990
        /*02d0*/ 	.word	0x000000ff
        /*02d4*/ 	.word	0x00000000
        /*02d8*/ 	.short	0x0101
        /*02da*/ 	.byte	0x04
	.zero		1


	//   ....[36]....
        /*02dc*/ 	.word	0x0000ea80
        /*02e0*/ 	.word	0x00000000
        /*02e4*/ 	.word	0x00000040
        /*02e8*/ 	.short	0x010a
        /*02ea*/ 	.byte	0x3f
	.zero		1


	//   ....[37]....
        /*02ec*/ 	.word	0x000108e0
        /*02f0*/ 	.word	0x000000ff
        /*02f4*/ 	.word	0x00000000
        /*02f8*/ 	.short	0x0101
        /*02fa*/ 	.byte	0x04
	.zero		1


	//   ....[38]....
        /*02fc*/ 	.word	0x000109d0
        /*0300*/ 	.word	0x00000014
        /*0304*/ 	.word	0x00000040
        /*0308*/ 	.short	0x010a
        /*030a*/ 	.byte	0x3f
	.zero		1


	//   ....[39]....
        /*030c*/ 	.word	0x000127e0
        /*0310*/ 	.word	0x000000ff
        /*0314*/ 	.word	0x00000000
        /*0318*/ 	.short	0x0101
        /*031a*/ 	.byte	0x04
	.zero		1


	//   ....[40]....
        /*031c*/ 	.word	0x000131e0
        /*0320*/ 	.word	0x000000ff
        /*0324*/ 	.word	0x00000000
        /*0328*/ 	.short	0x0101
        /*032a*/ 	.byte	0x04
	.zero		1


	//   ....[41]....
        /*032c*/ 	.word	0x00013850
        /*0330*/ 	.word	0x000000ff
        /*0334*/ 	.word	0x00000088
        /*0338*/ 	.short	0x010a
        /*033a*/ 	.byte	0x04
	.zero		1


	//   ....[42]....
        /*033c*/ 	.word	0x00013c90
        /*0340*/ 	.word	0x000000ff
        /*0344*/ 	.word	0x00000060
        /*0348*/ 	.short	0x010a
        /*034a*/ 	.byte	0x15
	.zero		1


	//   ....[43]....
        /*034c*/ 	.word	0x00013d80
        /*0350*/ 	.word	0x000000ff
        /*0354*/ 	.word	0x00000040
        /*0358*/ 	.short	0x010b
        /*035a*/ 	.byte	0x15
	.zero		1


	//   ....[44]....
        /*035c*/ 	.word	0x00013de0
        /*0360*/ 	.word	0x000000ff
        /*0364*/ 	.word	0x00000000
        /*0368*/ 	.short	0x0101
        /*036a*/ 	.byte	0x10
	.zero		1


	//   ....[45]....
        /*036c*/ 	.word	0x00013e10
        /*0370*/ 	.word	0x000000ff
        /*0374*/ 	.word	0x00000068
        /*0378*/ 	.short	0x010a
        /*037a*/ 	.byte	0x15
	.zero		1


	//   ....[46]....
        /*037c*/ 	.word	0x00013f20
        /*0380*/ 	.word	0x000000ff
        /*0384*/ 	.word	0x00000048
        /*0388*/ 	.short	0x010b
        /*038a*/ 	.byte	0x15
	.zero		1


	//   ....[47]....
        /*038c*/ 	.word	0x00013f90
        /*0390*/ 	.word	0x000000ff
        /*0394*/ 	.word	0x00000000
        /*0398*/ 	.short	0x0101
        /*039a*/ 	.byte	0x14
	.zero		1


	//   ....[48]....
        /*039c*/ 	.word	0x00013fc0
        /*03a0*/ 	.word	0x000000ff
        /*03a4*/ 	.word	0x00000070
        /*03a8*/ 	.short	0x010a
        /*03aa*/ 	.byte	0x15
	.zero		1


	//   ....[49]....
        /*03ac*/ 	.word	0x000140c0
        /*03b0*/ 	.word	0x000000ff
        /*03b4*/ 	.word	0x00000050
        /*03b8*/ 	.short	0x010b
        /*03ba*/ 	.byte	0x15
	.zero		1


	//   ....[50]....
        /*03bc*/ 	.word	0x00014120
        /*03c0*/ 	.word	0x000000ff
        /*03c4*/ 	.word	0x00000000
        /*03c8*/ 	.short	0x0101
        /*03ca*/ 	.byte	0x1d
	.zero		1


	//   ....[51]....
        /*03cc*/ 	.word	0x00014150
        /*03d0*/ 	.word	0x000000ff
        /*03d4*/ 	.word	0x00000078
        /*03d8*/ 	.short	0x010a
        /*03da*/ 	.byte	0x15
	.zero		1


	//   ....[52]....
        /*03dc*/ 	.word	0x00014250
        /*03e0*/ 	.word	0x000000ff
        /*03e4*/ 	.word	0x00000058
        /*03e8*/ 	.short	0x010b
        /*03ea*/ 	.byte	0x15
	.zero		1


	//   ....[53]....
        /*03ec*/ 	.word	0x000142c0
        /*03f0*/ 	.word	0x000000ff
        /*03f4*/ 	.word	0x00000000
        /*03f8*/ 	.short	0x0101
        /*03fa*/ 	.byte	0x1e
	.zero		1


	//   ....[54]....
        /*03fc*/ 	.word	0x00014300
        /*0400*/ 	.word	0x000000ff
        /*0404*/ 	.word	0x00000060
        /*0408*/ 	.short	0x010a
        /*040a*/ 	.byte	0x15
	.zero		1


	//   ....[55]....
        /*040c*/ 	.word	0x000143f0
        /*0410*/ 	.word	0x000000ff
        /*0414*/ 	.word	0x00000040
        /*0418*/ 	.short	0x010b
        /*041a*/ 	.byte	0x15
	.zero		1


	//   ....[56]....
        /*041c*/ 	.word	0x00014430
        /*0420*/ 	.word	0x000000ff
        /*0424*/ 	.word	0x00000000
        /*0428*/ 	.short	0x0101
        /*042a*/ 	.byte	0x10
	.zero		1


	//   ....[57]....
        /*042c*/ 	.word	0x00014460
        /*0430*/ 	.word	0x000000ff
        /*0434*/ 	.word	0x00000068
        /*0438*/ 	.short	0x010a
        /*043a*/ 	.byte	0x15
	.zero		1


	//   ....[58]....
        /*043c*/ 	.word	0x00014560
        /*0440*/ 	.word	0x000000ff
        /*0444*/ 	.word	0x00000048
        /*0448*/ 	.short	0x010b
        /*044a*/ 	.byte	0x15
	.zero		1


	//   ....[59]....
        /*044c*/ 	.word	0x000145a0
        /*0450*/ 	.word	0x000000ff
        /*0454*/ 	.word	0x00000000
        /*0458*/ 	.short	0x0101
        /*045a*/ 	.byte	0x14
	.zero		1


	//   ....[60]....
        /*045c*/ 	.word	0x000145e0
        /*0460*/ 	.word	0x000000ff
        /*0464*/ 	.word	0x00000070
        /*0468*/ 	.short	0x010a
        /*046a*/ 	.byte	0x15
	.zero		1


	//   ....[61]....
        /*046c*/ 	.word	0x000146c0
        /*0470*/ 	.word	0x000000ff
        /*0474*/ 	.word	0x00000050
        /*0478*/ 	.short	0x010b
        /*047a*/ 	.byte	0x15
	.zero		1


	//   ....[62]....
        /*047c*/ 	.word	0x00014700
        /*0480*/ 	.word	0x000000ff
        /*0484*/ 	.word	0x00000000
        /*0488*/ 	.short	0x0101
        /*048a*/ 	.byte	0x1d
	.zero		1


	//   ....[63]....
        /*048c*/ 	.word	0x00014730
        /*0490*/ 	.word	0x000000ff
        /*0494*/ 	.word	0x00000078
        /*0498*/ 	.short	0x010a
        /*049a*/ 	.byte	0x15
	.zero		1


	//   ....[64]....
        /*049c*/ 	.word	0x00014830
        /*04a0*/ 	.word	0x000000ff
        /*04a4*/ 	.word	0x00000058
        /*04a8*/ 	.short	0x010b
        /*04aa*/ 	.byte	0x15
	.zero		1


	//   ....[65]....
        /*04ac*/ 	.word	0x00014880
        /*04b0*/ 	.word	0x000000ff
        /*04b4*/ 	.word	0x00000000
        /*04b8*/ 	.short	0x0101
        /*04ba*/ 	.byte	0x1e
	.zero		1


	//   ....[66]....
        /*04bc*/ 	.word	0x00014f40
        /*04c0*/ 	.word	0x00000000
        /*04c4*/ 	.word	0x00000060
        /*04c8*/ 	.short	0x010a
        /*04ca*/ 	.byte	0x3f
	.zero		1


	//   ....[67]....
        /*04cc*/ 	.word	0x00014f80
        /*04d0*/ 	.word	0x00000000
        /*04d4*/ 	.word	0x00000068
        /*04d8*/ 	.short	0x010a
        /*04da*/ 	.byte	0x3f
	.zero		1


	//   ....[68]....
        /*04dc*/ 	.word	0x00014fc0
        /*04e0*/ 	.word	0x00000000
        /*04e4*/ 	.word	0x00000070
        /*04e8*/ 	.short	0x010a
        /*04ea*/ 	.byte	0x3f
	.zero		1


	//   ....[69]....
        /*04ec*/ 	.word	0x00015020
        /*04f0*/ 	.word	0x00000000
        /*04f4*/ 	.word	0x00000078
        /*04f8*/ 	.short	0x010a
        /*04fa*/ 	.byte	0x3f
	.zero		1


	//   ....[70]....
        /*04fc*/ 	.word	0x00015370
        /*0500*/ 	.word	0x00000014
        /*0504*/ 	.word	0x00000020
        /*0508*/ 	.short	0x010a
        /*050a*/ 	.byte	0x3f
	.zero		1


	//   ....[71]....
        /*050c*/ 	.word	0x00015730
        /*0510*/ 	.word	0x00000004
        /*0514*/ 	.word	0x00000088
        /*0518*/ 	.short	0x0101
        /*051a*/ 	.byte	0x3f
	.zero		1


	//   ....[72]....
        /*051c*/ 	.word	0x00015e60
        /*0520*/ 	.word	0x00000005
        /*0524*/ 	.word	0x00000000
        /*0528*/ 	.short	0x010a
        /*052a*/ 	.byte	0x3f
	.zero		1


	//   ....[73]....
        /*052c*/ 	.word	0x00015ee0
        /*0530*/ 	.word	0x00000007
        /*0534*/ 	.word	0x00000000
        /*0538*/ 	.short	0x010a
        /*053a*/ 	.byte	0x3f
	.zero		1


	//   ....[74]....
        /*053c*/ 	.word	0x00015f70
        /*0540*/ 	.word	0x00000006
        /*0544*/ 	.word	0x00000000
        /*0548*/ 	.short	0x010a
        /*054a*/ 	.byte	0x3f
	.zero		1


	//   ....[75]....
        /*054c*/ 	.word	0x00016000
        /*0550*/ 	.word	0x00000003
        /*0554*/ 	.word	0x00000000
        /*0558*/ 	.short	0x010a
        /*055a*/ 	.byte	0x3f
	.zero		1


	//   ....[76]....
        /*055c*/ 	.word	0x00016060
        /*0560*/ 	.word	0x00000003
        /*0564*/ 	.word	0x00000000
        /*0568*/ 	.short	0x010a
        /*056a*/ 	.byte	0x3f
	.zero		1


	//   ....[77]....
        /*056c*/ 	.word	0x000160c0
        /*0570*/ 	.word	0x00000005
        /*0574*/ 	.word	0x00000000
        /*0578*/ 	.short	0x010a
        /*057a*/ 	.byte	0x3f
	.zero		1


	//   ....[78]....
        /*057c*/ 	.word	0x00016120
        /*0580*/ 	.word	0x00000003
        /*0584*/ 	.word	0x00000040
        /*0588*/ 	.short	0x010a
        /*058a*/ 	.byte	0x3f
	.zero		1


	//   ....[79]....
        /*058c*/ 	.word	0x00016170
        /*0590*/ 	.word	0x00000013
        /*0594*/ 	.word	0x00000040
        /*0598*/ 	.short	0x010a
        /*059a*/ 	.byte	0x3f
	.zero		1


	//   ....[80]....
        /*059c*/ 	.word	0x000161c0
        /*05a0*/ 	.word	0x00000000
        /*05a4*/ 	.word	0x00000040
        /*05a8*/ 	.short	0x010a
        /*05aa*/ 	.byte	0x3f
	.zero		1


	//   ....[81]....
        /*05ac*/ 	.word	0x00016210
        /*05b0*/ 	.word	0x00000003
        /*05b4*/ 	.word	0x00000040
        /*05b8*/ 	.short	0x010a
        /*05ba*/ 	.byte	0x3f
	.zero		1


	//   ....[82]....
        /*05bc*/ 	.word	0x00016260
        /*05c0*/ 	.word	0x00000000
        /*05c4*/ 	.word	0x00000040
        /*05c8*/ 	.short	0x010a
        /*05ca*/ 	.byte	0x3f
	.zero		1


	//   ....[83]....
        /*05cc*/ 	.word	0x000162b0
        /*05d0*/ 	.word	0x00000000
        /*05d4*/ 	.word	0x00000040
        /*05d8*/ 	.short	0x010a
        /*05da*/ 	.byte	0x3f
	.zero		1


	//   ....[84]....
        /*05dc*/ 	.word	0x00016300
        /*05e0*/ 	.word	0x00000000
        /*05e4*/ 	.word	0x00000040
        /*05e8*/ 	.short	0x010a
        /*05ea*/ 	.byte	0x3f
	.zero		1


	//   ....[85]....
        /*05ec*/ 	.word	0x00016350
        /*05f0*/ 	.word	0x00000014
        /*05f4*/ 	.word	0x00000040
        /*05f8*/ 	.short	0x010a
        /*05fa*/ 	.byte	0x3f
	.zero		1


	//   ....[86]....
        /*05fc*/ 	.word	0x000163b0
        /*0600*/ 	.word	0x00000005
        /*0604*/ 	.word	0x00000088
        /*0608*/ 	.short	0x010a
        /*060a*/ 	.byte	0x3f
	.zero		1


	//   ....[87]....
        /*060c*/ 	.word	0x00016410
        /*0610*/ 	.word	0x00000005
        /*0614*/ 	.word	0x00000060
        /*0618*/ 	.short	0x010a
        /*061a*/ 	.byte	0x3f
	.zero		1


	//   ....[88]....
        /*061c*/ 	.word	0x00016470
        /*0620*/ 	.word	0x00000005
        /*0624*/ 	.word	0x00000068
        /*0628*/ 	.short	0x010a
        /*062a*/ 	.byte	0x3f
	.zero		1


	//   ....[89]....
        /*062c*/ 	.word	0x000164d0
        /*0630*/ 	.word	0x00000005
        /*0634*/ 	.word	0x00000070
        /*0638*/ 	.short	0x010a
        /*063a*/ 	.byte	0x3f
	.zero		1


	//   ....[90]....
        /*063c*/ 	.word	0x00016530
        /*0640*/ 	.word	0x00000005
        /*0644*/ 	.word	0x00000078
        /*0648*/ 	.short	0x010a
        /*064a*/ 	.byte	0x3f
	.zero		1


	//   ....[91]....
        /*064c*/ 	.word	0x00016590
        /*0650*/ 	.word	0x00000005
        /*0654*/ 	.word	0x00000060
        /*0658*/ 	.short	0x010a
        /*065a*/ 	.byte	0x3f
	.zero		1


	//   ....[92]....
        /*065c*/ 	.word	0x000165f0
        /*0660*/ 	.word	0x00000005
        /*0664*/ 	.word	0x00000068
        /*0668*/ 	.short	0x010a
        /*066a*/ 	.byte	0x3f
	.zero		1


	//   ....[93]....
        /*066c*/ 	.word	0x00016650
        /*0670*/ 	.word	0x00000005
        /*0674*/ 	.word	0x00000070
        /*0678*/ 	.short	0x010a
        /*067a*/ 	.byte	0x3f
	.zero		1


	//   ....[94]....
        /*067c*/ 	.word	0x000166b0
        /*0680*/ 	.word	0x00000005
        /*0684*/ 	.word	0x00000078
        /*0688*/ 	.short	0x010a
        /*068a*/ 	.byte	0x3f
	.zero		1


	//   ....[95]....
        /*068c*/ 	.word	0x00016700
        /*0690*/ 	.word	0x00000000
        /*0694*/ 	.word	0x00000060
        /*0698*/ 	.short	0x010a
        /*069a*/ 	.byte	0x3f
	.zero		1


	//   ....[96]....
        /*069c*/ 	.word	0x00016750
        /*06a0*/ 	.word	0x00000000
        /*06a4*/ 	.word	0x00000068
        /*06a8*/ 	.short	0x010a
        /*06aa*/ 	.byte	0x3f
	.zero		1


	//   ....[97]....
        /*06ac*/ 	.word	0x000167a0
        /*06b0*/ 	.word	0x00000000
        /*06b4*/ 	.word	0x00000070
        /*06b8*/ 	.short	0x010a
        /*06ba*/ 	.byte	0x3f
	.zero		1


	//   ....[98]....
        /*06bc*/ 	.word	0x00016870
        /*06c0*/ 	.word	0x00000014
        /*06c4*/ 	.word	0x00000020
        /*06c8*/ 	.short	0x010a
        /*06ca*/ 	.byte	0x3f
	.zero		1


	//   ....[99]....
        /*06cc*/ 	.word	0x00016940
        /*06d0*/ 	.word	0x00000005
        /*06d4*/ 	.word	0x00000000
        /*06d8*/ 	.short	0x010a
        /*06da*/ 	.byte	0x3f
	.zero		1


	//   ....[100]....
        /*06dc*/ 	.word	0x00016990
        /*06e0*/ 	.word	0x00000007
        /*06e4*/ 	.word	0x00000000
        /*06e8*/ 	.short	0x010a
        /*06ea*/ 	.byte	0x3f
	.zero		1


	//   ....[101]....
        /*06ec*/ 	.word	0x000169e0
        /*06f0*/ 	.word	0x00000006
        /*06f4*/ 	.word	0x00000000
        /*06f8*/ 	.short	0x010a
        /*06fa*/ 	.byte	0x3f
	.zero		1


	//----- nvinfo : EIATTR_NUM_MBARRIERS
	.align		4
.L_40:
        /*06fc*/ 	.byte	0x03, 0x38
        /*06fe*/ 	.short	0x0012


	//----- nvinfo : EIATTR_EXIT_INSTR_OFFSETS
	.align		4
        /*0700*/ 	.byte	0x04, 0x1c
        /*0702*/ 	.short	(.L_42 - .L_41)


	//   ....[0]....
.L_41:
        /*0704*/ 	.word	0x00016050


	//----- nvinfo : EIATTR_MAX_THREADS
	.align		4
.L_42:
        /*0708*/ 	.byte	0x04, 0x05
        /*070a*/ 	.short	(.L_44 - .L_43)
.L_43:
        /*070c*/ 	.word	0x00000180
        /*0710*/ 	.word	0x00000001
        /*0714*/ 	.word	0x00000001


	//----- nvinfo : EIATTR_CRS_STACK_SIZE
	.align		4
.L_44:
        /*0718*/ 	.byte	0x04, 0x1e
        /*071a*/ 	.short	(.L_46 - .L_45)
.L_45:
        /*071c*/ 	.word	0x00000000


	//----- nvinfo : EIATTR_CBANK_PARAM_SIZE
	.align		4
.L_46:
        /*0720*/ 	.byte	0x03, 0x19
        /*0722*/ 	.short	0x0770


	//----- nvinfo : EIATTR_PARAM_CBANK
	.align		4
        /*0724*/ 	.byte	0x04, 0x0a
        /*0726*/ 	.short	(.L_48 - .L_47)
	.align		4
.L_47:
        /*0728*/ 	.word	index@(.nv.constant0._ZN7cutlass13device_kernelINS_4gemm6kernel13GemmUniversalIN4cute5tupleIJiiiiEEENS1_10collective13CollectiveMmaINS1_34MainloopSm90TmaGmmaWarpSpecializedILi4ENS5_IJNS4_1CILi2EEENSA_ILi1EEESC_EEENS1_35KernelTmaWarpSpecializedCooperativeEEENS5_IJNSA_ILi256EEENSA_ILi128EEENSA_ILi64EEEEEENS_6half_tENS5_IJlSC_lEEESK_SL_NS4_8TiledMMAINS4_8MMA_AtomIJNS4_4SM904GMMA26MMA_64x128x16_F32F16F16_SSILNSP_5MajorE0ELSR_0ELNSP_7ScaleInE1ELSS_1EEEEEENS4_6LayoutISD_NS5_IJSC_NSA_ILi0EEESW_EEEEENS5_IJNS4_10UnderscoreESZ_SZ_EEEEENS4_13SM90_TMA_LOADENS4_14ComposedLayoutINS4_7SwizzleILi3ELi4ELi3EEENS4_18smem_ptr_flag_bitsILi16EEENSV_INS5_IJNSA_ILi8EEESI_EEENS5_IJSI_SC_EEEEEEEvNS4_8identityENS4_23SM90_TMA_LOAD_MULTICASTES1C_vS1D_EENS_8epilogue10collective18CollectiveEpilogueINS1G_22Sm90TmaWarpSpecializedILi4ELi2ELi16ELb1ELb0EEEJSJ_NS5_IJSH_NSA_ILi32EEEEEESK_SL_SK_SL_NS1G_6fusion15FusionCallbacksIS1K_NS1N_13LinCombEltActINS1G_6thread4SiLuESK_fSK_fLNS_15FloatRoundStyleE2EEESJ_S1M_JEEES12_NS13_INS14_ILi2ELi4ELi3EEES17_NSV_INS5_IJS18_S1L_EEENS5_IJS1L_SC_EEEEEEENS4_17SM75_U32x4_LDSM_NENS4_14SM90_TMA_STOREES1Z_NS4_17SM90_U32x4_STSM_NENS4_9Copy_AtomIJS22_SK_EEEvEEEvvEEEEvNT_6ParamsE)
        /*072c*/ 	.short	0x0210
        /*072e*/ 	.short	0x0770


	//----- nvinfo : EIATTR_SW_WAR
	.align		4
.L_48:
        /*0730*/ 	.byte	0x04, 0x36
        /*0732*/ 	.short	(.L_50 - .L_49)
.L_49:
        /*0734*/ 	.word	0x00000008
.L_50:


//--------------------- .nv.callgraph             --------------------------
	.section	.nv.callgraph,"",@"SHT_CUDA_CALLGRAPH"
	.align	4
	.sectionentsize	8
	.align		4
        /*0000*/ 	.word	0x00000000
	.align		4
        /*0004*/ 	.word	0xffffffff
	.align		4
        /*0008*/ 	.word	index@(_ZN7cutlass13device_kernelINS_4gemm6kernel13GemmUniversalIN4cute5tupleIJiiiiEEENS1_10collective13CollectiveMmaINS1_34MainloopSm90TmaGmmaWarpSpecializedILi4ENS5_IJNS4_1CILi2EEENSA_ILi1EEESC_EEENS1_35KernelTmaWarpSpecializedCooperativeEEENS5_IJNSA_ILi256EEENSA_ILi128EEENSA_ILi64EEEEEENS_6half_tENS5_IJlSC_lEEESK_SL_NS4_8TiledMMAINS4_8MMA_AtomIJNS4_4SM904GMMA26MMA_64x128x16_F32F16F16_SSILNSP_5MajorE0ELSR_0ELNSP_7ScaleInE1ELSS_1EEEEEENS4_6LayoutISD_NS5_IJSC_NSA_ILi0EEESW_EEEEENS5_IJNS4_10UnderscoreESZ_SZ_EEEEENS4_13SM90_TMA_LOADENS4_14ComposedLayoutINS4_7SwizzleILi3ELi4ELi3EEENS4_18smem_ptr_flag_bitsILi16EEENSV_INS5_IJNSA_ILi8EEESI_EEENS5_IJSI_SC_EEEEEEEvNS4_8identityENS4_23SM90_TMA_LOAD_MULTICASTES1C_vS1D_EENS_8epilogue10collective18CollectiveEpilogueINS1G_22Sm90TmaWarpSpecializedILi4ELi2ELi16ELb1ELb0EEEJSJ_NS5_IJSH_NSA_ILi32EEEEEESK_SL_SK_SL_NS1G_6fusion15FusionCallbacksIS1K_NS1N_13LinCombEltActINS1G_6thread4SiLuESK_fSK_fLNS_15FloatRoundStyleE2EEESJ_S1M_JEEES12_NS13_INS14_ILi2ELi4ELi3EEES17_NSV_INS5_IJS18_S1L_EEENS5_IJS1L_SC_EEEEEEENS4_17SM75_U32x4_LDSM_NENS4_14SM90_TMA_STOREES1Z_NS4_17SM90_U32x4_STSM_NENS4_9Copy_AtomIJS22_SK_EEEvEEEvvEEEEvNT_6ParamsE)
	.align		4
        /*000c*/ 	.word	index@(__assertfail)
	.align		4
        /*0010*/ 	.word	0x00000000
	.align		4
        /*0014*/ 	.word	0xfffffffe
	.align		4
        /*0018*/ 	.word	0x00000000
	.align		4
        /*001c*/ 	.word	0xfffffffd
	.align		4
        /*0020*/ 	.word	0x00000000
	.align		4
        /*0024*/ 	.word	0xfffffffc


//--------------------- .nv.constant4             --------------------------
	.section	.nv.constant4,"a",@progbits
	.align	8
	.align		8
.nv.constant4:
        /*0000*/ 	.dword	__assertfail
	.align		8
        /*0008*/ 	.dword	__unnamed_1
	.align		8
        /*0010*/ 	.dword	__unnamed_2
	.align		8
        /*0018*/ 	.dword	_ZN39_INTERNAL_d7d484d0_4_k_cu_6456db41_27924cuda3std3__45__cpo5beginE
	.align		8
        /*0020*/ 	.dword	_ZN39_INTERNAL_d7d484d0_4_k_cu_6456db41_27924cuda3std3__45__cpo3endE
	.align		8
        /*0028*/ 	.dword	_ZN39_INTERNAL_d7d484d0_4_k_cu_6456db41_27924cuda3std3__45__cpo6cbeginE
	.align		8
        /*0030*/ 	.dword	_ZN39_INTERNAL_d7d484d0_4_k_cu_6456db41_27924cuda3std3__45__cpo4cendE
	.align		8
        /*0038*/ 	.dword	_ZN39_INTERNAL_d7d484d0_4_k_cu_6456db41_27924cuda3std3__441_GLOBAL__N__d7d484d0_4_k_cu_6456db41_27926ignoreE
	.align		8
        /*0040*/ 	.dword	_ZN39_INTERNAL_d7d484d0_4_k_cu_6456db41_27924cuda3std3__419piecewise_constructE
	.align		8
        /*0048*/ 	.dword	_ZN39_INTERNAL_d7d484d0_4_k_cu_6456db41_27924cuda3std3__48in_placeE
	.align		8
        /*0050*/ 	.dword	_ZN39_INTERNAL_d7d484d0_4_k_cu_6456db41_27924cuda3std6ranges3__45__cpo4swapE
	.align		8
        /*0058*/ 	.dword	_ZN39_INTERNAL_d7d484d0_4_k_cu_6456db41_27924cuda3std6ranges3__45__cpo9iter_moveE
	.align		8
        /*0060*/ 	.dword	_ZN39_INTERNAL_d7d484d0_4_k_cu_6456db41_27924cute7productE
	.align		8
        /*0068*/ 	.dword	_ZN39_INTERNAL_d7d484d0_4_k_cu_6456db41_27924cute1_E
	.align		8
        /*0070*/ 	.dword	$str$22
	.align		8
        /*0078*/ 	.dword	$str$23
	.align		8
        /*0080*/ 	.dword	$str$26
	.align		8
        /*0088*/ 	.dword	$str$27


//--------------------- .text._ZN7cutlass13device_kernelINS_4gemm6kernel13GemmUniversalIN4cute5tupleIJiiiiEEENS1_10collective13CollectiveMmaINS1_34MainloopSm90TmaGmmaWarpSpecializedILi4ENS5_IJNS4_1CILi2EEENSA_ILi1EEESC_EEENS1_35KernelTmaWarpSpecializedCooperativeEEENS5_IJNSA_ILi256EEENSA_ILi128EEENSA_ILi64EEEEEENS_6half_tENS5_IJlSC_lEEESK_SL_NS4_8TiledMMAINS4_8MMA_AtomIJNS4_4SM904GMMA26MMA_64x128x16_F32F16F16_SSILNSP_5MajorE0ELSR_0ELNSP_7ScaleInE1ELSS_1EEEEEENS4_6LayoutISD_NS5_IJSC_NSA_ILi0EEESW_EEEEENS5_IJNS4_10UnderscoreESZ_SZ_EEEEENS4_13SM90_TMA_LOADENS4_14ComposedLayoutINS4_7SwizzleILi3ELi4ELi3EEENS4_18smem_ptr_flag_bitsILi16EEENSV_INS5_IJNSA_ILi8EEESI_EEENS5_IJSI_SC_EEEEEEEvNS4_8identityENS4_23SM90_TMA_LOAD_MULTICASTES1C_vS1D_EENS_8epilogue10collective18CollectiveEpilogueINS1G_22Sm90TmaWarpSpecializedILi4ELi2ELi16ELb1ELb0EEEJSJ_NS5_IJSH_NSA_ILi32EEEEEESK_SL_SK_SL_NS1G_6fusion15FusionCallbacksIS1K_NS1N_13LinCombEltActINS1G_6thread4SiLuESK_fSK_fLNS_15FloatRoundStyleE2EEESJ_S1M_JEEES12_NS13_INS14_ILi2ELi4ELi3EEES17_NSV_INS5_IJS18_S1L_EEENS5_IJS1L_SC_EEEEEEENS4_17SM75_U32x4_LDSM_NENS4_14SM90_TMA_STOREES1Z_NS4_17SM90_U32x4_STSM_NENS4_9Copy_AtomIJS22_SK_EEEvEEEvvEEEEvNT_6ParamsE --------------------------
	.section	.text._ZN7cutlass13device_kernelINS_4gemm6kernel13GemmUniversalIN4cute5tupleIJiiiiEEENS1_10collective13CollectiveMmaINS1_34MainloopSm90TmaGmmaWarpSpecializedILi4ENS5_IJNS4_1CILi2EEENSA_ILi1EEESC_EEENS1_35KernelTmaWarpSpecializedCooperativeEEENS5_IJNSA_ILi256EEENSA_ILi128EEENSA_ILi64EEEEEENS_6half_tENS5_IJlSC_lEEESK_SL_NS4_8TiledMMAINS4_8MMA_AtomIJNS4_4SM904GMMA26MMA_64x128x16_F32F16F16_SSILNSP_5MajorE0ELSR_0ELNSP_7ScaleInE1ELSS_1EEEEEENS4_6LayoutISD_NS5_IJSC_NSA_ILi0EEESW_EEEEENS5_IJNS4_10UnderscoreESZ_SZ_EEEEENS4_13SM90_TMA_LOADENS4_14ComposedLayoutINS4_7SwizzleILi3ELi4ELi3EEENS4_18smem_ptr_flag_bitsILi16EEENSV_INS5_IJNSA_ILi8EEESI_EEENS5_IJSI_SC_EEEEEEEvNS4_8identityENS4_23SM90_TMA_LOAD_MULTICASTES1C_vS1D_EENS_8epilogue10collective18CollectiveEpilogueINS1G_22Sm90TmaWarpSpecializedILi4ELi2ELi16ELb1ELb0EEEJSJ_NS5_IJSH_NSA_ILi32EEEEEESK_SL_SK_SL_NS1G_6fusion15FusionCallbacksIS1K_NS1N_13LinCombEltActINS1G_6thread4SiLuESK_fSK_fLNS_15FloatRoundStyleE2EEESJ_S1M_JEEES12_NS13_INS14_ILi2ELi4ELi3EEES17_NSV_INS5_IJS18_S1L_EEENS5_IJS1L_SC_EEEEEEENS4_17SM75_U32x4_LDSM_NENS4_14SM90_TMA_STOREES1Z_NS4_17SM90_U32x4_STSM_NENS4_9Copy_AtomIJS22_SK_EEEvEEEvvEEEEvNT_6ParamsE,"ax",@progbits
	.align	128
.text._ZN7cutlass13device_kernelINS_4gemm6kernel13GemmUniversalIN4cute5tupleIJiiiiEEENS1_10collective13CollectiveMmaINS1_34MainloopSm90TmaGmmaWarpSpecializedILi4ENS5_IJNS4_1CILi2EEENSA_ILi1EEESC_EEENS1_35KernelTmaWarpSpecializedCooperativeEEENS5_IJNSA_ILi256EEENSA_ILi128EEENSA_ILi64EEEEEENS_6half_tENS5_IJlSC_lEEESK_SL_NS4_8TiledMMAINS4_8MMA_AtomIJNS4_4SM904GMMA26MMA_64x128x16_F32F16F16_SSILNSP_5MajorE0ELSR_0ELNSP_7ScaleInE1ELSS_1EEEEEENS4_6LayoutISD_NS5_IJSC_NSA_ILi0EEESW_EEEEENS5_IJNS4_10UnderscoreESZ_SZ_EEEEENS4_13SM90_TMA_LOADENS4_14ComposedLayoutINS4_7SwizzleILi3ELi4ELi3EEENS4_18smem_ptr_flag_bitsILi16EEENSV_INS5_IJNSA_ILi8EEESI_EEENS5_IJSI_SC_EEEEEEEvNS4_8identityENS4_23SM90_TMA_LOAD_MULTICASTES1C_vS1D_EENS_8epilogue10collective18CollectiveEpilogueINS1G_22Sm90TmaWarpSpecializedILi4ELi2ELi16ELb1ELb0EEEJSJ_NS5_IJSH_NSA_ILi32EEEEEESK_SL_SK_SL_NS1G_6fusion15FusionCallbacksIS1K_NS1N_13LinCombEltActINS1G_6thread4SiLuESK_fSK_fLNS_15FloatRoundStyleE2EEESJ_S1M_JEEES12_NS13_INS14_ILi2ELi4ELi3EEES17_NSV_INS5_IJS18_S1L_EEENS5_IJS1L_SC_EEEEEEENS4_17SM75_U32x4_LDSM_NENS4_14SM90_TMA_STOREES1Z_NS4_17SM90_U32x4_STSM_NENS4_9Copy_AtomIJS22_SK_EEEvEEEvvEEEEvNT_6ParamsE:
        .type           _ZN7cutlass13device_kernelINS_4gemm6kernel13GemmUniversalIN4cute5tupleIJiiiiEEENS1_10collective13CollectiveMmaINS1_34MainloopSm90TmaGmmaWarpSpecializedILi4ENS5_IJNS4_1CILi2EEENSA_ILi1EEESC_EEENS1_35KernelTmaWarpSpecializedCooperativeEEENS5_IJNSA_ILi256EEENSA_ILi128EEENSA_ILi64EEEEEENS_6half_tENS5_IJlSC_lEEESK_SL_NS4_8TiledMMAINS4_8MMA_AtomIJNS4_4SM904GMMA26MMA_64x128x16_F32F16F16_SSILNSP_5MajorE0ELSR_0ELNSP_7ScaleInE1ELSS_1EEEEEENS4_6LayoutISD_NS5_IJSC_NSA_ILi0EEESW_EEEEENS5_IJNS4_10UnderscoreESZ_SZ_EEEEENS4_13SM90_TMA_LOADENS4_14ComposedLayoutINS4_7SwizzleILi3ELi4ELi3EEENS4_18smem_ptr_flag_bitsILi16EEENSV_INS5_IJNSA_ILi8EEESI_EEENS5_IJSI_SC_EEEEEEEvNS4_8identityENS4_23SM90_TMA_LOAD_MULTICASTES1C_vS1D_EENS_8epilogue10collective18CollectiveEpilogueINS1G_22Sm90TmaWarpSpecializedILi4ELi2ELi16ELb1ELb0EEEJSJ_NS5_IJSH_NSA_ILi32EEEEEESK_SL_SK_SL_NS1G_6fusion15FusionCallbacksIS1K_NS1N_13LinCombEltActINS1G_6thread4SiLuESK_fSK_fLNS_15FloatRoundStyleE2EEESJ_S1M_JEEES12_NS13_INS14_ILi2ELi4ELi3EEES17_NSV_INS5_IJS18_S1L_EEENS5_IJS1L_SC_EEEEEEENS4_17SM75_U32x4_LDSM_NENS4_14SM90_TMA_STOREES1Z_NS4_17SM90_U32x4_STSM_NENS4_9Copy_AtomIJS22_SK_EEEvEEEvvEEEEvNT_6ParamsE,@function
        .size           _ZN7cutlass13device_kernelINS_4gemm6kernel13GemmUniversalIN4cute5tupleIJiiiiEEENS1_10collective13CollectiveMmaINS1_34MainloopSm90TmaGmmaWarpSpecializedILi4ENS5_IJNS4_1CILi2EEENSA_ILi1EEESC_EEENS1_35KernelTmaWarpSpecializedCooperativeEEENS5_IJNSA_ILi256EEENSA_ILi128EEENSA_ILi64EEEEEENS_6half_tENS5_IJlSC_lEEESK_SL_NS4_8TiledMMAINS4_8MMA_AtomIJNS4_4SM904GMMA26MMA_64x128x16_F32F16F16_SSILNSP_5MajorE0ELSR_0ELNSP_7ScaleInE1ELSS_1EEEEEENS4_6LayoutISD_NS5_IJSC_NSA_ILi0EEESW_EEEEENS5_IJNS4_10UnderscoreESZ_SZ_EEEEENS4_13SM90_TMA_LOADENS4_14ComposedLayoutINS4_7SwizzleILi3ELi4ELi3EEENS4_18smem_ptr_flag_bitsILi16EEENSV_INS5_IJNSA_ILi8EEESI_EEENS5_IJSI_SC_EEEEEEEvNS4_8identityENS4_23SM90_TMA_LOAD_MULTICASTES1C_vS1D_EENS_8epilogue10collective18CollectiveEpilogueINS1G_22Sm90TmaWarpSpecializedILi4ELi2ELi16ELb1ELb0EEEJSJ_NS5_IJSH_NSA_ILi32EEEEEESK_SL_SK_SL_NS1G_6fusion15FusionCallbacksIS1K_NS1N_13LinCombEltActINS1G_6thread4SiLuESK_fSK_fLNS_15FloatRoundStyleE2EEESJ_S1M_JEEES12_NS13_INS14_ILi2ELi4ELi3EEES17_NSV_INS5_IJS18_S1L_EEENS5_IJS1L_SC_EEEEEEENS4_17SM75_U32x4_LDSM_NENS4_14SM90_TMA_STOREES1Z_NS4_17SM90_U32x4_STSM_NENS4_9Copy_AtomIJS22_SK_EEEvEEEvvEEEEvNT_6ParamsE,(.L_x_648 - _ZN7cutlass13device_kernelINS_4gemm6kernel13GemmUniversalIN4cute5tupleIJiiiiEEENS1_10collective13CollectiveMmaINS1_34MainloopSm90TmaGmmaWarpSpecializedILi4ENS5_IJNS4_1CILi2EEENSA_ILi1EEESC_EEENS1_35KernelTmaWarpSpecializedCooperativeEEENS5_IJNSA_ILi256EEENSA_ILi128EEENSA_ILi64EEEEEENS_6half_tENS5_IJlSC_lEEESK_SL_NS4_8TiledMMAINS4_8MMA_AtomIJNS4_4SM904GMMA26MMA_64x128x16_F32F16F16_SSILNSP_5MajorE0ELSR_0ELNSP_7ScaleInE1ELSS_1EEEEEENS4_6LayoutISD_NS5_IJSC_NSA_ILi0EEESW_EEEEENS5_IJNS4_10UnderscoreESZ_SZ_EEEEENS4_13SM90_TMA_LOADENS4_14ComposedLayoutINS4_7SwizzleILi3ELi4ELi3EEENS4_18smem_ptr_flag_bitsILi16EEENSV_INS5_IJNSA_ILi8EEESI_EEENS5_IJSI_SC_EEEEEEEvNS4_8identityENS4_23SM90_TMA_LOAD_MULTICASTES1C_vS1D_EENS_8epilogue10collective18CollectiveEpilogueINS1G_22Sm90TmaWarpSpecializedILi4ELi2ELi16ELb1ELb0EEEJSJ_NS5_IJSH_NSA_ILi32EEEEEESK_SL_SK_SL_NS1G_6fusion15FusionCallbacksIS1K_NS1N_13LinCombEltActINS1G_6thread4SiLuESK_fSK_fLNS_15FloatRoundStyleE2EEESJ_S1M_JEEES12_NS13_INS14_ILi2ELi4ELi3EEES17_NSV_INS5_IJS18_S1L_EEENS5_IJS1L_SC_EEEEEEENS4_17SM75_U32x4_LDSM_NENS4_14SM90_TMA_STOREES1Z_NS4_17SM90_U32x4_STSM_NENS4_9Copy_AtomIJS22_SK_EEEvEEEvvEEEEvNT_6ParamsE)
        .other          _ZN7cutlass13device_kernelINS_4gemm6kernel13GemmUniversalIN4cute5tupleIJiiiiEEENS1_10collective13CollectiveMmaINS1_34MainloopSm90TmaGmmaWarpSpecializedILi4ENS5_IJNS4_1CILi2EEENSA_ILi1EEESC_EEENS1_35KernelTmaWarpSpecializedCooperativeEEENS5_IJNSA_ILi256EEENSA_ILi128EEENSA_ILi64EEEEEENS_6half_tENS5_IJlSC_lEEESK_SL_NS4_8TiledMMAINS4_8MMA_AtomIJNS4_4SM904GMMA26MMA_64x128x16_F32F16F16_SSILNSP_5MajorE0ELSR_0ELNSP_7ScaleInE1ELSS_1EEEEEENS4_6LayoutISD_NS5_IJSC_NSA_ILi0EEESW_EEEEENS5_IJNS4_10UnderscoreESZ_SZ_EEEEENS4_13SM90_TMA_LOADENS4_14ComposedLayoutINS4_7SwizzleILi3ELi4ELi3EEENS4_18smem_ptr_flag_bitsILi16EEENSV_INS5_IJNSA_ILi8EEESI_EEENS5_IJSI_SC_EEEEEEEvNS4_8identityENS4_23SM90_TMA_LOAD_MULTICASTES1C_vS1D_EENS_8epilogue10collective18CollectiveEpilogueINS1G_22Sm90TmaWarpSpecializedILi4ELi2ELi16ELb1ELb0EEEJSJ_NS5_IJSH_NSA_ILi32EEEEEESK_SL_SK_SL_NS1G_6fusion15FusionCallbacksIS1K_NS1N_13LinCombEltActINS1G_6thread4SiLuESK_fSK_fLNS_15FloatRoundStyleE2EEESJ_S1M_JEEES12_NS13_INS14_ILi2ELi4ELi3EEES17_NSV_INS5_IJS18_S1L_EEENS5_IJS1L_SC_EEEEEEENS4_17SM75_U32x4_LDSM_NENS4_14SM90_TMA_STOREES1Z_NS4_17SM90_U32x4_STSM_NENS4_9Copy_AtomIJS22_SK_EEEvEEEvvEEEEvNT_6ParamsE,@"STO_CUDA_ENTRY STV_DEFAULT"
_ZN7cutlass13device_kernelINS_4gemm6kernel13GemmUniversalIN4cute5tupleIJiiiiEEENS1_10collective13CollectiveMmaINS1_34MainloopSm90TmaGmmaWarpSpecializedILi4ENS5_IJNS4_1CILi2EEENSA_ILi1EEESC_EEENS1_35KernelTmaWarpSpecializedCooperativeEEENS5_IJNSA_ILi256EEENSA_ILi128EEENSA_ILi64EEEEEENS_6half_tENS5_IJlSC_lEEESK_SL_NS4_8TiledMMAINS4_8MMA_AtomIJNS4_4SM904GMMA26MMA_64x128x16_F32F16F16_SSILNSP_5MajorE0ELSR_0ELNSP_7ScaleInE1ELSS_1EEEEEENS4_6LayoutISD_NS5_IJSC_NSA_ILi0EEESW_EEEEENS5_IJNS4_10UnderscoreESZ_SZ_EEEEENS4_13SM90_TMA_LOADENS4_14ComposedLayoutINS4_7SwizzleILi3ELi4ELi3EEENS4_18smem_ptr_flag_bitsILi16EEENSV_INS5_IJNSA_ILi8EEESI_EEENS5_IJSI_SC_EEEEEEEvNS4_8identityENS4_23SM90_TMA_LOAD_MULTICASTES1C_vS1D_EENS_8epilogue10collective18CollectiveEpilogueINS1G_22Sm90TmaWarpSpecializedILi4ELi2ELi16ELb1ELb0EEEJSJ_NS5_IJSH_NSA_ILi32EEEEEESK_SL_SK_SL_NS1G_6fusion15FusionCallbacksIS1K_NS1N_13LinCombEltActINS1G_6thread4SiLuESK_fSK_fLNS_15FloatRoundStyleE2EEESJ_S1M_JEEES12_NS13_INS14_ILi2ELi4ELi3EEES17_NSV_INS5_IJS18_S1L_EEENS5_IJS1L_SC_EEEEEEENS4_17SM75_U32x4_LDSM_NENS4_14SM90_TMA_STOREES1Z_NS4_17SM90_U32x4_STSM_NENS4_9Copy_AtomIJS22_SK_EEEvEEEvvEEEEvNT_6ParamsE:
[----:B------:R-:W1:Y:S01]  /*0000*/  LDC R1, c[0x0][0x28] ;  /* 0x00000a00ff017b82 */ /* 0x000e620000000800 */
[----:B------:R-:W2:Y:S01]  /*0010*/  S2R R17, SR_TID.X ;  /* 0x0000000000117919 */ /* 0x000ea20000002100 */
[----:B------:R-:W-:Y:S01]  /*0020*/  ELECT P0, URZ, PT ;  /* 0x00000000003f782f */ /* 0x000fe20003800000 */
[----:B------:R-:W-:Y:S01]  /*0030*/  BSSY B0, `(.L_x_0) ;  /* 0x000001a000007945 */ /* 0x000fe20003800000 */
[----:B--2---:R-:W-:-:S05]  /*0040*/  SHF.R.U32.HI R0, RZ, 0x5, R17 ;  /* 0x00000005ff007819 */ /* 0x004fca0000011611 */
[----:B------:R-:W2:Y:S02]  /*0050*/  SHFL.IDX PT, R2, R0, RZ, 0x1f ;  /* 0x00001fff00027589 */ /* 0x000ea400000e0000 */
[----:B--2---:R-:W-:Y:S02]  /*0060*/  R2UR UR58, R2 ;  /* 0x00000000023a72ca */ /* 0x004fe400000e0000 */
[----:B------:R-:W-:-:S06]  /*0070*/  SHF.R.U32.HI R2, RZ, 0x7, R17 ;  /* 0x00000007ff027819 */ /* 0x000fcc0000011611 */
[----:B------:R-:W2:Y:S05]  /*0080*/  SHFL.IDX PT, R2, R2, RZ, 0x1f ;  /* 0x00001fff02027589 */ /* 0x000eaa00000e0000 */
[----:B------:R-:W-:Y:S02]  /*0090*/  USHF.R.S32.HI UR4, URZ, 0x1f, UR58 ;  /* 0x0000001f3f047899 */ /* 0x000fe4000801143a */
[----:B------:R-:W-:Y:S02]  /*00a0*/  ISETP.NE.OR P0, PT, RZ, UR58, !P0 ;  /* 0x0000003aff007c0c */ /* 0x000fe4000c705670 */
[----:B------:R-:W-:-:S04]  /*00b0*/  ULEA.HI UR4, UR4, UR58, URZ, 0x2 ;  /* 0x0000003a04047291 */ /* 0x000fc8000f8f103f */
[----:B------:R-:W-:-:S04]  /*00c0*/  ULOP3.LUT UR4, UR4, 0xfffffffc, URZ, 0xc0, !UPT ;  /* 0xfffffffc04047892 */ /* 0x000fc8000f8ec03f */
[----:B------:R-:W-:-:S03]  /*00d0*/  UIADD3 UR58, UR58, -UR4, URZ ;  /* 0x800000043a3a7290 */ /* 0x000fc6000fffe03f */
[----:B-1----:R-:W-:Y:S09]  /*00e0*/  @P0 BRA `(.L_x_1) ;  /* 0x0000000000380947 */ /* 0x002ff20003800000 */
[----:B------:R-:W-:Y:S02]  /*00f0*/  ULDC.64 UR4, c[0x0][0x198] ;  /* 0x0000660000047ab9 */ /* 0x000fe40000000a00 */
[----:B------:R-:W-:Y:S02]  /*0100*/  UIADD3 UR6, UP0, UR4, 0xf0, URZ ;  /* 0x000000f004067890 */ /* 0x000fe4000ff1e03f */
[----:B------:R-:W-:Y:S02]  /*0110*/  UIADD3 UR8, UP1, UR4, 0x1f0, URZ ;  /* 0x000001f004087890 */ /* 0x000fe4000ff3e03f */
[----:B------:R-:W-:Y:S02]  /*0120*/  UIADD3 UR10, UP2, UR4, 0x3f0, URZ ;  /* 0x000003f0040a7890 */ /* 0x000fe4000ff5e03f */
[----:B------:R-:W-:Y:S02]  /*0130*/  UIADD3 UR4, UP3, UR4, 0x4f0, URZ ;  /* 0x000004f004047890 */ /* 0x000fe4000ff7e03f */
[----:B------:R-:W-:-:S02]  /*0140*/  UIADD3.X UR7, URZ, UR5, URZ, UP0, !UPT ;  /* 0x000000053f077290 */ /* 0x000fc400087fe43f */
[----:B------:R-:W-:Y:S02]  /*0150*/  UIADD3.X UR9, URZ, UR5, URZ, UP1, !UPT ;  /* 0x000000053f097290 */ /* 0x000fe40008ffe43f */
[----:B------:R-:W-:Y:S02]  /*0160*/  UIADD3.X UR11, URZ, UR5, URZ, UP2, !UPT ;  /* 0x000000053f0b7290 */ /* 0x000fe400097fe43f */
[----:B------:R-:W-:-:S03]  /*0170*/  UIADD3.X UR5, URZ, UR5, URZ, UP3, !UPT ;  /* 0x000000053f057290 */ /* 0x000fc60009ffe43f */
[----:B------:R1:W-:Y:S02]  /*0180*/  UTMACCTL.PF [UR6] ;  /* 0x00000000060079b9 */ /* 0x0003e40008040000 */
[----:B------:R1:W-:Y:S02]  /*0190*/  UTMACCTL.PF [UR8] ;  /* 0x00000000080079b9 */ /* 0x0003e40008040000 */
[----:B------:R1:W-:Y:S02]  /*01a0*/  UTMACCTL.PF [UR10] ;  /* 0x000000000a0079b9 */ /* 0x0003e40008040000 */
[----:B------:R1:W-:Y:S02]  /*01b0*/  UTMACCTL.PF [UR4] ;  /* 0x00000000040079b9 */ /* 0x0003e40008040000 */
[----:B-1----:R-:W-:Y:S01]  /*01c0*/  NOP ;  /* 0x0000000000007918 */ /* 0x002fe20000000000 */
.L_x_1:
[----:B------:R-:W-:Y:S05]  /*01d0*/  BSYNC B0 ;  /* 0x0000000000007941 */ /* 0x000fea0003800000 */
.L_x_0:
[----:B------:R-:W-:Y:S01]  /*01e0*/  ULDC.64 UR8, c[0x0][0x590] ;  /* 0x0001640000087ab9 */ /* 0x000fe20000000a00 */
[----:B--2---:R-:W-:Y:S01]  /*01f0*/  R2UR UR6, R2 ;  /* 0x00000000020672ca */ /* 0x004fe200000e0000 */
[----:B------:R-:W-:Y:S01]  /*0200*/  ULDC.64 UR4, c[0x0][0x588] ;  /* 0x0001620000047ab9 */ /* 0x000fe20000000a00 */
[----:B------:R-:W-:Y:S01]  /*0210*/  ISETP.NE.U32.AND P2, PT, RZ, UR8, PT ;  /* 0x00000008ff007c0c */ /* 0x000fe2000bf45070 */
[----:B------:R-:W-:Y:S01]  /*0220*/  ULDC.64 UR56, c[0x0][0x208] ;  /* 0x0000820000387ab9 */ /* 0x000fe20000000a00 */
[----:B------:R-:W-:Y:S02]  /*0230*/  PRMT R4, RZ, 0x7610, R4 ;  /* 0x00007610ff047816 */ /* 0x000fe40000000004 */
[----:B------:R-:W-:-:S13]  /*0240*/  ISETP.NE.AND.EX P1, PT, RZ, UR9, PT, P2 ;  /* 0x00000009ff007c0c */ /* 0x000fda000bf25320 */
[----:B------:R-:W-:Y:S05]  /*0250*/  @P1 BRA `(.L_x_2) ;  /* 0x0000000000441947 */ /* 0x000fea0003800000 */
[----:B------:R-:W-:Y:S02]  /*0260*/  ULDC.64 UR10, c[0x0][0x588] ;  /* 0x00016200000a7ab9 */ /* 0x000fe40000000a00 */
[----:B------:R-:W-:-:S04]  /*0270*/  ISETP.NE.U32.AND P0, PT, RZ, UR10, PT ;  /* 0x0000000aff007c0c */ /* 0x000fc8000bf05070 */
[----:B------:R-:W-:-:S13]  /*0280*/  ISETP.NE.AND.EX P0, PT, RZ, UR11, PT, P0 ;  /* 0x0000000bff007c0c */ /* 0x000fda000bf05300 */
[----:B------:R-:W-:Y:S05]  /*0290*/  @!P0 BRA `(.L_x_3) ;  /* 0x00000000001c8947 */ /* 0x000fea0003800000 */
[----:B------:R-:W-:Y:S02]  /*02a0*/  MOV R2, UR4 ;  /* 0x0000000400027c02 */ /* 0x000fe40008000f00 */
[----:B------:R-:W-:-:S05]  /*02b0*/  MOV R3, UR5 ;  /* 0x0000000500037c02 */ /* 0x000fca0008000f00 */
[----:B------:R-:W2:Y:S01]  /*02c0*/  LDG.E R2, desc[UR56][R2.64] ;  /* 0x0000003802027981 */ /* 0x000ea2000c1e1900 */
[----:B------:R-:W-:Y:S02]  /*02d0*/  MOV R4, 0x1 ;  /* 0x0000000100047802 */ /* 0x000fe40000000f00 */
[----:B--2---:R-:W-:-:S13]  /*02e0*/  FSETP.NEU.AND P0, PT, R2, RZ, PT ;  /* 0x000000ff0200720b */ /* 0x004fda0003f0d000 */
[----:B------:R-:W-:Y:S01]  /*02f0*/  VOTEU.ANY UP0, P0 ;  /* 0x00000000003f7886 */ /* 0x000fe20000000100 */
[----:B------:R-:W-:Y:S05]  /*0300*/  BRA `(.L_x_2) ;  /* 0x0000000000187947 */ /* 0x000fea0003800000 */
.L_x_3:
[----:B------:R-:W-:Y:S01]  /*0310*/  ULDC UR4, c[0x0][0x580] ;  /* 0x0001600000047ab9 */ /* 0x000fe20000000800 */
[----:B------:R-:W-:Y:S01]  /*0320*/  MOV R4, 0x1 ;  /* 0x0000000100047802 */ /* 0x000fe20000000f00 */
[----:B------:R-:W-:Y:S01]  /*0330*/  UMOV UR5, URZ ;  /* 0x0000003f00057c82 */ /* 0x000fe20008000000 */
[----:B------:R-:W-:Y:S01]  /*0340*/  FSETP.NEU.AND P0, PT, RZ, UR4, PT ;  /* 0x00000004ff007c0b */ /* 0x000fe2000bf0d000 */
[----:B------:R-:W-:-:S12]  /*0350*/  UMOV UR4, URZ ;  /* 0x0000003f00047c82 */ /* 0x000fd80008000000 */
[----:B------:R-:W-:-:S05]  /*0360*/  VOTEU.ANY UP0, P0 ;  /* 0x00000000003f7886 */ /* 0x000fca0000000100 */
.L_x_2:
[----:B------:R-:W-:Y:S01]  /*0370*/  ISETP.NE.U32.AND P0, PT, RZ, UR4, PT ;  /* 0x00000004ff007c0c */ /* 0x000fe2000bf05070 */
[----:B------:R-:W-:Y:S01]  /*0380*/  UPLOP3.LUT UP1, UPT, UPT, UPT, UPT, 0x40, 0x0 ;  /* 0x000000000000789c */ /* 0x000fe20003f2e870 */
[----:B------:R-:W-:Y:S02]  /*0390*/  ISETP.NE.AND.EX P2, PT, RZ, UR9, PT, P2 ;  /* 0x00000009ff007c0c */ /* 0x000fe4000bf45320 */
[----:B------:R-:W-:Y:S01]  /*03a0*/  ISETP.NE.AND.EX P0, PT, RZ, UR5, PT, P0 ;  /* 0x00000005ff007c0c */ /* 0x000fe2000bf05300 */
[----:B------:R-:W-:-:S12]  /*03b0*/  UP2UR UR60, UPR, URZ, 0x2 ;  /* 0x000000023f3c7883 */ /* 0x000fd80008000000 */
[----:B------:R-:W-:Y:S05]  /*03c0*/  @P0 BRA P2, `(.L_x_4) ;  /* 0x0000000000400947 */ /* 0x000fea0001000000 */
[----:B------:R-:W-:-:S04]  /*03d0*/  ISETP.NE.U32.AND P0, PT, RZ, UR8, PT ;  /* 0x00000008ff007c0c */ /* 0x000fc8000bf05070 */
[----:B------:R-:W-:-:S13]  /*03e0*/  ISETP.NE.AND.EX P0, PT, RZ, UR9, PT, P0 ;  /* 0x00000009ff007c0c */ /* 0x000fda000bf05300 */
[----:B------:R-:W-:Y:S05]  /*03f0*/  @!P0 BRA `(.L_x_5) ;  /* 0x00000000002c8947 */ /* 0x000fea0003800000 */
[----:B------:R-:W-:Y:S01]  /*0400*/  PRMT R2, R4, 0x9910, RZ ;  /* 0x0000991004027816 */ /* 0x000fe200000000ff */
[----:B------:R-:W-:Y:S02]  /*0410*/  UISETP.NE.U32.AND UP1, UPT, UR4, URZ, UPT ;  /* 0x0000003f0400728c */ /* 0x000fe4000bf25070 */
[----:B------:R-:W-:Y:S01]  /*0420*/  USEL UR4, URZ, 0xffffffff, UP0 ;  /* 0xffffffff3f047887 */ /* 0x000fe20008000000 */
[----:B------:R-:W-:Y:S01]  /*0430*/  R2UR UR7, R2 ;  /* 0x00000000020772ca */ /* 0x000fe200000e0000 */
[----:B------:R-:W-:-:S12]  /*0440*/  UISETP.NE.AND.EX UP0, UPT, UR5, URZ, UPT, UP1 ;  /* 0x0000003f0500728c */ /* 0x000fd8000bf05310 */
[----:B------:R-:W-:-:S11]  /*0450*/  UISETP.NE.AND UP2, UPT, UR7, URZ, UPT ;  /* 0x0000003f0700728c */ /* 0x000fd6000bf45270 */
[----:B------:R-:W-:-:S04]  /*0460*/  @!UP2 USEL UR4, URZ, 0xffffffff, UP0 ;  /* 0xffffffff3f04a887 */ /* 0x000fc80008000000 */
[----:B------:R-:W-:-:S04]  /*0470*/  ULOP3.LUT UR4, UR4, 0x1, URZ, 0xc0, !UPT ;  /* 0x0000000104047892 */ /* 0x000fc8000f8ec03f */
[----:B------:R-:W-:-:S04]  /*0480*/  UISETP.EQ.U32.AND UP0, UPT, UR4, 0x1, UPT ;  /* 0x000000010400788c */ /* 0x000fc8000bf02070 */
[----:B------:R-:W-:Y:S01]  /*0490*/  UP2UR UR60, UPR, URZ, 0x1 ;  /* 0x000000013f3c7883 */ /* 0x000fe20008000000 */
[----:B------:R-:W-:Y:S11]  /*04a0*/  BRA `(.L_x_4) ;  /* 0x0000000000087947 */ /* 0x000ff60003800000 */
.L_x_5:
[----:B------:R-:W-:-:S04]  /*04b0*/  UPLOP3.LUT UP0, UPT, UPT, UPT, UP0, 0x40, 0x0 ;  /* 0x000000000000789c */ /* 0x000fc80003f0e800 */
[----:B------:R-:W-:-:S12]  /*04c0*/  UP2UR UR60, UPR, URZ, 0x1 ;  /* 0x000000013f3c7883 */ /* 0x000fd80008000000 */
.L_x_4:
[----:B------:R-:W1:Y:S01]  /*04d0*/  SHFL.IDX PT, R2, R0, RZ, 0x1f ;  /* 0x00001fff00027589 */ /* 0x000e6200000e0000 */
[----:B------:R-:W-:Y:S02]  /*04e0*/  UISETP.NE.AND UP0, UPT, UR58, URZ, UPT ;  /* 0x0000003f3a00728c */ /* 0x000fe4000bf05270 */
[----:B------:R-:W-:Y:S02]  /*04f0*/  UISETP.NE.AND UP1, UPT, UR6, URZ, UPT ;  /* 0x0000003f0600728c */ /* 0x000fe4000bf25270 */
[----:B------:R-:W-:Y:S02]  /*0500*/  UP2UR UR61, UPR, URZ, 0x1 ;  /* 0x000000013f3d7883 */ /* 0x000fe40008000000 */
[----:B------:R-:W-:Y:S02]  /*0510*/  UISETP.EQ.OR UP0, UPT, UR58, 0x3, !UP0 ;  /* 0x000000033a00788c */ /* 0x000fe4000c702670 */
[----:B------:R-:W-:Y:S02]  /*0520*/  UIADD3 UR9, UR6, -0x1, URZ ;  /* 0xffffffff06097890 */ /* 0x000fe4000fffe03f */
[----:B------:R-:W-:Y:S01]  /*0530*/  UISETP.EQ.AND UP0, UPT, UR6, URZ, UP0 ;  /* 0x0000003f0600728c */ /* 0x000fe20008702270 */
[----:B-1----:R-:W-:-:S13]  /*0540*/  ISETP.NE.AND P0, PT, R2, RZ, PT ;  /* 0x000000ff0200720c */ /* 0x002fda0003f05270 */
[----:B------:R-:W-:Y:S05]  /*0550*/  @P0 BRA `(.L_x_6) ;  /* 0x0000000000580947 */ /* 0x000fea0003800000 */
[----:B------:R-:W1:Y:S01]  /*0560*/  S2UR UR8, SR_CgaCtaId ;  /* 0x00000000000879c3 */ /* 0x000e620000008800 */
[----:B------:R-:W-:Y:S01]  /*0570*/  UMOV UR4, 0x400 ;  /* 0x0000040000047882 */ /* 0x000fe20000000000 */
[----:B------:R-:W-:Y:S01]  /*0580*/  UMOV UR5, 0x1 ;  /* 0x0000000100057882 */ /* 0x000fe20000000000 */
[----:B------:R-:W-:Y:S01]  /*0590*/  UMOV UR6, 0x4 ;  /* 0x0000000400067882 */ /* 0x000fe20000000000 */
[----:B------:R-:W-:Y:S01]  /*05a0*/  ELECT P0, URZ, PT ;  /* 0x00000000003f782f */ /* 0x000fe20003800000 */
[----:B------:R-:W-:-:S04]  /*05b0*/  UIADD3 UR6, -UR6, 0x100000, URZ ;  /* 0x0010000006067890 */ /* 0x000fc8000fffe13f */
[----:B------:R-:W-:Y:S02]  /*05c0*/  USHF.L.U32 UR7, UR6, 0xb, URZ ;  /* 0x0000000b06077899 */ /* 0x000fe4000800063f */
[----:B------:R-:W-:Y:S02]  /*05d0*/  USHF.L.U32 UR6, UR6, 0x1, URZ ;  /* 0x0000000106067899 */ /* 0x000fe4000800063f */
[----:B-1----:R-:W-:Y:S02]  /*05e0*/  ULEA UR8, UR8, UR4, 0x18 ;  /* 0x0000000408087291 */ /* 0x002fe4000f8ec03f */
[----:B------:R-:W-:-:S04]  /*05f0*/  UIADD3 UR4, -UR5, 0x100000, URZ ;  /* 0x0010000005047890 */ /* 0x000fc8000fffe13f */
[----:B------:R-:W-:Y:S02]  /*0600*/  USHF.L.U32 UR5, UR4, 0xb, URZ ;  /* 0x0000000b04057899 */ /* 0x000fe4000800063f */
[----:B------:R-:W-:Y:S01]  /*0610*/  USHF.L.U32 UR4, UR4, 0x1, URZ ;  /* 0x0000000104047899 */ /* 0x000fe2000800063f */
[----:B------:R-:W1:Y:S11]  /*0620*/  FENCE.VIEW.ASYNC.S ;  /* 0x00000000000073c6 */ /* 0x000e760000000000 */
[----:B-1----:R1:W2:Y:S01]  /*0630*/  SYNCS.EXCH.64 URZ, [UR8], UR4 ;  /* 0x00000004083f75b2 */ /* 0x0022a20008000100 */
[----:B------:R1:W3:Y:S01]  /*0640*/  SYNCS.EXCH.64 URZ, [UR8+0x20], UR6 ;  /* 0x00002006083f75b2 */ /* 0x0002e20008000100 */
[----:B------:R1:W4:Y:S01]  /*0650*/  SYNCS.EXCH.64 URZ, [UR8+0x8], UR4 ;  /* 0x00000804083f75b2 */ /* 0x0003220008000100 */
[----:B------:R1:W1:Y:S01]  /*0660*/  SYNCS.EXCH.64 URZ, [UR8+0x28], UR6 ;  /* 0x00002806083f75b2 */ /* 0x0002620008000100 */
[----:B------:R1:W1:Y:S01]  /*0670*/  SYNCS.EXCH.64 URZ, [UR8+0x10], UR4 ;  /* 0x00001004083f75b2 */ /* 0x0002620008000100 */
[----:B------:R1:W1:Y:S01]  /*0680*/  SYNCS.EXCH.64 URZ, [UR8+0x30], UR6 ;  /* 0x00003006083f75b2 */ /* 0x0002620008000100 */
[----:B------:R1:W1:Y:S01]  /*0690*/  SYNCS.EXCH.64 URZ, [UR8+0x18], UR4 ;  /* 0x00001804083f75b2 */ /* 0x0002620008000100 */
[----:B------:R1:W1:Y:S01]  /*06a0*/  SYNCS.EXCH.64 URZ, [UR8+0x38], UR6 ;  /* 0x00003806083f75b2 */ /* 0x0002620008000100 */
[----:B------:R-:W-:Y:S01]  /*06b0*/  NOP ;  /* 0x0000000000007918 */ /* 0x000fe20000000000 */
.L_x_6:
[----:B------:R-:W5:Y:S01]  /*06c0*/  SHFL.IDX PT, R3, R0, RZ, 0x1f ;  /* 0x00001fff00037589 */ /* 0x000f6200000e0000 */
[----:B------:R-:W-:Y:S01]  /*06d0*/  NOP ;  /* 0x0000000000007918 */ /* 0x000fe20000000000 */
[----:B-----5:R-:W-:-:S13]  /*06e0*/  ISETP.NE.AND P0, PT, R3, RZ, PT ;  /* 0x000000ff0300720c */ /* 0x020fda0003f05270 */
[----:B------:R-:W-:Y:S05]  /*06f0*/  @P0 BRA `(.L_x_7) ;  /* 0x0000000000580947 */ /* 0x000fea0003800000 */
[----:B-1----:R-:W1:Y:S01]  /*0700*/  S2UR UR5, SR_CgaCtaId ;  /* 0x00000000000579c3 */ /* 0x002e620000008800 */
[----:B------:R-:W-:Y:S01]  /*0710*/  UMOV UR4, 0x400 ;  /* 0x0000040000047882 */ /* 0x000fe20000000000 */
[----:B------:R-:W-:Y:S01]  /*0720*/  UMOV UR6, 0x20 ;  /* 0x0000002000067882 */ /* 0x000fe20000000000 */
[----:B------:R-:W-:Y:S01]  /*0730*/  UMOV UR7, 0x100 ;  /* 0x0000010000077882 */ /* 0x000fe20000000000 */
[----:B------:R-:W-:Y:S01]  /*0740*/  ELECT P0, URZ, PT ;  /* 0x00000000003f782f */ /* 0x000fe20003800000 */
[----:B-1----:R-:W-:Y:S02]  /*0750*/  ULEA UR8, UR5, UR4, 0x18 ;  /* 0x0000000405087291 */ /* 0x002fe4000f8ec03f */
[----:B------:R-:W-:-:S04]  /*0760*/  UIADD3 UR4, -UR6, 0x100000, URZ ;  /* 0x0010000006047890 */ /* 0x000fc8000fffe13f */
[----:B------:R-:W-:Y:S02]  /*0770*/  USHF.L.U32 UR5, UR4, 0xb, URZ ;  /* 0x0000000b04057899 */ /* 0x000fe4000800063f */
[----:B------:R-:W-:Y:S02]  /*0780*/  USHF.L.U32 UR4, UR4, 0x1, URZ ;  /* 0x0000000104047899 */ /* 0x000fe4000800063f */
[----:B------:R-:W-:-:S04]  /*0790*/  UIADD3 UR6, -UR7, 0x100000, URZ ;  /* 0x0010000007067890 */ /* 0x000fc8000fffe13f */
[----:B------:R-:W-:Y:S02]  /*07a0*/  USHF.L.U32 UR7, UR6, 0xb, URZ ;  /* 0x0000000b06077899 */ /* 0x000fe4000800063f */
[----:B------:R-:W-:Y:S01]  /*07b0*/  USHF.L.U32 UR6, UR6, 0x1, URZ ;  /* 0x0000000106067899 */ /* 0x000fe2000800063f */
[----:B------:R-:W1:Y:S03]  /*07c0*/  FENCE.VIEW.ASYNC.S ;  /* 0x00000000000073c6 */ /* 0x000e660000000000 */
[----:B-1----:R1:W1:Y:S08]  /*07d0*/  SYNCS.EXCH.64 URZ, [UR8+0x40], UR4 ;  /* 0x00004004083f75b2 */ /* 0x0022700008000100 */
[----:B------:R1:W1:Y:S01]  /*07e0*/  SYNCS.EXCH.64 URZ, [UR8+0x60], UR6 ;  /* 0x00006006083f75b2 */ /* 0x0002620008000100 */
[----:B------:R1:W1:Y:S01]  /*07f0*/  SYNCS.EXCH.64 URZ, [UR8+0x48], UR4 ;  /* 0x00004804083f75b2 */ /* 0x0002620008000100 */
[----:B------:R1:W1:Y:S01]  /*0800*/  SYNCS.EXCH.64 URZ, [UR8+0x68], UR6 ;  /* 0x00006806083f75b2 */ /* 0x0002620008000100 */
[----:B------:R1:W1:Y:S01]  /*0810*/  SYNCS.EXCH.64 URZ, [UR8+0x50], UR4 ;  /* 0x00005004083f75b2 */ /* 0x0002620008000100 */
[----:B------:R1:W1:Y:S01]  /*0820*/  SYNCS.EXCH.64 URZ, [UR8+0x70], UR6 ;  /* 0x00007006083f75b2 */ /* 0x0002620008000100 */
[----:B------:R1:W1:Y:S01]  /*0830*/  SYNCS.EXCH.64 URZ, [UR8+0x58], UR4 ;  /* 0x00005804083f75b2 */ /* 0x0002620008000100 */
[----:B------:R1:W1:Y:S01]  /*0840*/  SYNCS.EXCH.64 URZ, [UR8+0x78], UR6 ;  /* 0x00007806083f75b2 */ /* 0x0002620008000100 */
[----:B------:R-:W-:Y:S01]  /*0850*/  NOP ;  /* 0x0000000000007918 */ /* 0x000fe20000000000 */
.L_x_7:
[----:B-1----:R-:W1:Y:S01]  /*0860*/  S2UR UR8, SR_CTAID.X ;  /* 0x00000000000879c3 */ /* 0x002e620000002500 */
[----:B------:R-:W5:Y:S01]  /*0870*/  SHFL.IDX PT, R0, R0, RZ, 0x1f ;  /* 0x00001fff00007589 */ /* 0x000f6200000e0000 */
[----:B------:R-:W-:Y:S02]  /*0880*/  SHF.R.S32.HI R4, RZ, 0x1f, R17 ;  /* 0x0000001fff047819 */ /* 0x000fe40000011411 */
[----:B------:R-:W-:Y:S02]  /*0890*/  ELECT P0, URZ, PT ;  /* 0x00000000003f782f */ /* 0x000fe40003800000 */
[----:B------:R-:W-:Y:S01]  /*08a0*/  SHF.R.S32.HI R7, RZ, 0x1f, R2 ;  /* 0x0000001fff077819 */ /* 0x000fe20000011402 */
[----:B------:R-:W-:Y:S01]  /*08b0*/  ULDC UR4, c[0x0][0x150] ;  /* 0x0000540000047ab9 */ /* 0x000fe20000000800 */
[----:B------:R-:W-:Y:S01]  /*08c0*/  LEA.HI R4, R4, R17, RZ, 0x7 ;  /* 0x0000001104047211 */ /* 0x000fe200078f38ff */
[----:B------:R-:W-:Y:S01]  /*08d0*/  NOP ;  /* 0x0000000000007918 */ /* 0x000fe20000000000 */
[----:B------:R-:W2:Y:S01]  /*08e0*/  LDC R9, c[0x0][0x144] ;  /* 0x00005100ff097b82 */ /* 0x000ea20000000800 */
[----:B------:R-:W-:Y:S01]  /*08f0*/  LEA.HI R7, R7, R2, RZ, 0x2 ;  /* 0x0000000207077211 */ /* 0x000fe200078f10ff */
[----:B------:R-:W-:Y:S01]  /*0900*/  USEL UR37, URZ, 0x1, !UP0 ;  /* 0x000000013f257887 */ /* 0x000fe2000c000000 */
[----:B------:R-:W-:-:S02]  /*0910*/  LOP3.LUT R6, R4, 0xffffff80, RZ, 0xc0, !PT ;  /* 0xffffff8004067812 */ /* 0x000fc400078ec0ff */
[----:B------:R-:W3:Y:S01]  /*0920*/  S2R R4, SR_CTAID.Y ;  /* 0x0000000000047919 */ /* 0x000ee20000002600 */
[----:B------:R-:W-:Y:S02]  /*0930*/  LOP3.LUT R7, R7, 0x3ffffffc, RZ, 0xc0, !PT ;  /* 0x3ffffffc07077812 */ /* 0x000fe400078ec0ff */
[----:B------:R-:W-:Y:S01]  /*0940*/  IADD3 R6, -R6, R17, RZ ;  /* 0x0000001106067210 */ /* 0x000fe20007ffe1ff */
[----:B------:R-:W4:Y:S01]  /*0950*/  LDC R13, c[0x0][0x148] ;  /* 0x00005200ff0d7b82 */ /* 0x000f220000000800 */
[----:B------:R-:W-:Y:S02]  /*0960*/  IADD3 R2, R2, -R7, RZ ;  /* 0x8000000702027210 */ /* 0x000fe40007ffe0ff */
[----:B------:R-:W-:Y:S02]  /*0970*/  SHF.R.S32.HI R3, RZ, 0x1f, R6 ;  /* 0x0000001fff037819 */ /* 0x000fe40000011406 */
[----:B------:R-:W-:Y:S02]  /*0980*/  MOV R23, 0x1 ;  /* 0x0000000100177802 */ /* 0x000fe40000000f00 */
[----:B-1----:R-:W-:-:S02]  /*0990*/  I2FP.F32.U32 R8, UR8 ;  /* 0x0000000800087c45 */ /* 0x002fc40008201000 */
[----:B------:R-:W-:Y:S02]  /*09a0*/  LEA.HI R3, R3, R6, RZ, 0x3 ;  /* 0x0000000603037211 */ /* 0x000fe400078f18ff */
[----:B-----5:R-:W-:Y:S01]  /*09b0*/  ISETP.NE.OR P0, PT, R0, RZ, !P0 ;  /* 0x000000ff0000720c */ /* 0x020fe20004705670 */
[----:B------:R-:W-:Y:S01]  /*09c0*/  FMUL R8, R8, UR4 ;  /* 0x0000000408087c20 */ /* 0x000fe20008400000 */
[--C-:B------:R-:W-:Y:S01]  /*09d0*/  SHF.R.S32.HI R0, RZ, 0x3, R3.reuse ;  /* 0x00000003ff007819 */ /* 0x100fe20000011403 */
[----:B------:R-:W-:Y:S01]  /*09e0*/  ULDC UR4, c[0x0][0x154] ;  /* 0x0000550000047ab9 */ /* 0x000fe20000000800 */
[----:B------:R-:W-:-:S03]  /*09f0*/  SHF.R.S32.HI R3, RZ, 0x1f, R3 ;  /* 0x0000001fff037819 */ /* 0x000fc60000011403 */
[----:B------:R-:W1:Y:S01]  /*0a00*/  F2I.U32.TRUNC.NTZ R8, R8 ;  /* 0x0000000800087305 */ /* 0x000e62000020f000 */
[----:B------:R-:W-:-:S04]  /*0a10*/  LEA.HI R3, R3, R0, RZ, 0x2 ;  /* 0x0000000003037211 */ /* 0x000fc800078f10ff */
[----:B------:R-:W-:Y:S01]  /*0a20*/  LOP3.LUT R3, R3, 0xfffffffc, RZ, 0xc0, !PT ;  /* 0xfffffffc03037812 */ /* 0x000fe200078ec0ff */
[----:B------:R-:W-:Y:S01]  /*0a30*/  VOTEU.ALL UP2, P0 ;  /* 0x00000000003f7886 */ /* 0x000fe20000040000 */
[----:B------:R-:W-:Y:S02]  /*0a40*/  VOTEU.ALL UP3, P0 ;  /* 0x00000000003f7886 */ /* 0x000fe40000060000 */
[----:B------:R-:W-:Y:S02]  /*0a50*/  IADD3 R3, R0, -R3, RZ ;  /* 0x8000000300037210 */ /* 0x000fe40007ffe0ff */
[----:B------:R-:W5:Y:S01]  /*0a60*/  @!UP2 S2UR UR7, SR_CgaCtaId ;  /* 0x000000000007a9c3 */ /* 0x000f620000008800 */
[----:B------:R-:W-:Y:S01]  /*0a70*/  @!UP2 UMOV UR6, 0x400 ;  /* 0x000004000006a882 */ /* 0x000fe20000000000 */
[----:B------:R-:W-:Y:S02]  /*0a80*/  LEA R2, R2, R3, 0x2 ;  /* 0x0000000302027211 */ /* 0x000fe400078e10ff */
[----:B---3--:R-:W-:-:S02]  /*0a90*/  I2FP.F32.U32 R3, R4 ;  /* 0x0000000400037245 */ /* 0x008fc40000201000 */
[----:B------:R-:W-:Y:S02]  /*0aa0*/  LEA.HI R0, R2, R2, RZ, 0x1 ;  /* 0x0000000202007211 */ /* 0x000fe400078f08ff */
[----:B-1----:R-:W-:Y:S01]  /*0ab0*/  IADD3 R8, -R8, RZ, RZ ;  /* 0x000000ff08087210 */ /* 0x002fe20007ffe1ff */
[----:B------:R-:W-:Y:S01]  /*0ac0*/  FMUL R7, R3, UR4 ;  /* 0x0000000403077c20 */ /* 0x000fe20008400000 */
[----:B------:R-:W-:Y:S01]  /*0ad0*/  LOP3.LUT R3, R0, 0xfffffffe, RZ, 0xc0, !PT ;  /* 0xfffffffe00037812 */ /* 0x000fe200078ec0ff */
[----:B------:R-:W-:Y:S02]  /*0ae0*/  UMOV UR4, 0x20 ;  /* 0x0000002000047882 */ /* 0x000fe40000000000 */
[----:B--2---:R-:W-:Y:S01]  /*0af0*/  IMAD R0, R9, R8, UR8 ;  /* 0x0000000809007e24 */ /* 0x004fe2000f8e0208 */
[----:B------:R-:W-:Y:S01]  /*0b00*/  IADD3 R3, R2, -R3, RZ ;  /* 0x8000000302037210 */ /* 0x000fe20007ffe0ff */
[----:B------:R-:W1:Y:S01]  /*0b10*/  LDC R8, c[0x0][0x140] ;  /* 0x00005000ff087b82 */ /* 0x000e620000000800 */
[----:B------:R-:W2:Y:S01]  /*0b20*/  F2I.U32.TRUNC.NTZ R7, R7 ;  /* 0x0000000700077305 */ /* 0x000ea2000020f000 */
[----:B------:R-:W-:-:S04]  /*0b30*/  @!UP2 UIADD3 UR4, -UR4, 0x100000, URZ ;  /* 0x001000000404a890 */ /* 0x000fc8000fffe13f */
[----:B------:R-:W-:Y:S02]  /*0b40*/  @!UP2 USHF.L.U32 UR5, UR4, 0xb, URZ ;  /* 0x0000000b0405a899 */ /* 0x000fe4000800063f */
[----:B------:R-:W-:Y:S01]  /*0b50*/  @!UP2 USHF.L.U32 UR4, UR4, 0x1, URZ ;  /* 0x000000010404a899 */ /* 0x000fe2000800063f */
[----:B------:R-:W-:Y:S02]  /*0b60*/  ISETP.NE.AND P2, PT, R3, R0, PT ;  /* 0x000000000300720c */ /* 0x000fe40003f45270 */
[----:B------:R-:W-:Y:S01]  /*0b70*/  SHF.L.U32 R3, R2, 0x2, RZ ;  /* 0x0000000202037819 */ /* 0x000fe200000006ff */
[----:B-----5:R-:W-:-:S03]  /*0b80*/  @!UP2 ULEA UR6, UR7, UR6, 0x18 ;  /* 0x000000060706a291 */ /* 0x020fc6000f8ec03f */
[----:B------:R-:W-:Y:S01]  /*0b90*/  LOP3.LUT R152, R2, 0xc, R3, 0x78, !PT ;  /* 0x0000000c02987812 */ /* 0x000fe200078e7803 */
[----:B------:R-:W-:Y:S01]  /*0ba0*/  VOTEU.ALL UP2, P0 ;  /* 0x00000000003f7886 */ /* 0x000fe20000040000 */
[----:B------:R-:W-:Y:S02]  /*0bb0*/  LOP3.LUT P0, RZ, R6, 0x7, RZ, 0xc0, !PT ;  /* 0x0000000706ff7812 */ /* 0x000fe4000780c0ff */
[----:B--2---:R-:W-:-:S03]  /*0bc0*/  IADD3 R14, -R7, RZ, RZ ;  /* 0x000000ff070e7210 */ /* 0x004fc60007ffe1ff */
[C---:B------:R-:W-:Y:S02]  /*0bd0*/  @P2 LEA.HI R2, R152.reuse, R152, RZ, 0x1 ;  /* 0x0000009898022211 */ /* 0x040fe400078f08ff */
[----:B------:R-:W-:Y:S01]  /*0be0*/  ISETP.LT.U32.AND P0, PT, R152, 0x2, !P0 ;  /* 0x000000029800780c */ /* 0x000fe20004701070 */
[----:B----4-:R-:W-:Y:S01]  /*0bf0*/  IMAD R3, R13, R14, R4 ;  /* 0x0000000e0d037224 */ /* 0x010fe200078e0204 */
[----:B------:R-:W2:Y:S02]  /*0c00*/  FENCE.VIEW.ASYNC.S ;  /* 0x00000000000073c6 */ /* 0x000ea40000000000 */
[----:B--2---:R2:W3:Y:S01]  /*0c10*/  @!UP2 SYNCS.EXCH.64 URZ, [UR6+0x80], UR4 ;  /* 0x00008004063fa5b2 */ /* 0x0044e20008000100 */
[----:B------:R-:W-:Y:S01]  /*0c20*/  @P2 SHF.R.S32.HI R2, RZ, 0x1, R2 ;  /* 0x00000001ff022819 */ /* 0x000fe20000011402 */
[----:B------:R-:W-:Y:S01]  /*0c30*/  UISETP.EQ.AND UP2, UPT, UR58, 0x2, !UP1 ;  /* 0x000000023a00788c */ /* 0x000fe2000cf42270 */
[----:B-1----:R-:W-:Y:S02]  /*0c40*/  ISETP.EQ.U32.AND P4, PT, R8, 0x1, PT ;  /* 0x000000010800780c */ /* 0x002fe40003f82070 */
[----:B------:R-:W-:Y:S01]  /*0c50*/  @P2 ISETP.NE.AND P3, PT, R2, R3, PT ;  /* 0x000000030200220c */ /* 0x000fe20003f65270 */
[----:B------:R-:W-:Y:S01]  /*0c60*/  USEL UR59, URZ, 0x1, !UP2 ;  /* 0x000000013f3b7887 */ /* 0x000fe2000d000000 */
[----:B------:R-:W-:-:S02]  /*0c70*/  SEL R2, RZ, 0x1, !P0 ;  /* 0x00000001ff027807 */ /* 0x000fc40004000000 */
[----:B------:R-:W-:-:S04]  /*0c80*/  @P2 SEL R23, RZ, 0x1, P3 ;  /* 0x00000001ff172807 */ /* 0x000fc80001800000 */
[----:B------:R-:W-:Y:S01]  /*0c90*/  LOP3.LUT R23, R23, R2, RZ, 0xc0, !PT ;  /* 0x0000000217177212 */ /* 0x000fe200078ec0ff */
[----:B------:R2:W1:Y:S01]  /*0ca0*/  @!UP3 SYNCS.EXCH.64 URZ, [UR6+0x88], UR4 ;  /* 0x00008804063fb5b2 */ /* 0x0004620008000100 */
[----:B------:R-:W-:Y:S01]  /*0cb0*/  UISETP.GE.U32.AND UP3, UPT, UR9, 0x2, UPT ;  /* 0x000000020900788c */ /* 0x000fe2000bf66070 */
[----:B------:R-:W-:-:S03]  /*0cc0*/  NOP ;  /* 0x0000000000007918 */ /* 0x000fc60000000000 */
[----:B------:R-:W-:Y:S02]  /*0cd0*/  USEL UR59, UR59, 0x2, UP3 ;  /* 0x000000023b3b7887 */ /* 0x000fe40009800000 */
[----:B------:R-:W-:Y:S01]  /*0ce0*/  USEL UR37, UR37, 0x2, UP3 ;  /* 0x0000000225257887 */ /* 0x000fe20009800000 */
[----:B--23--:R-:W-:Y:S11]  /*0cf0*/  @!P4 BRA `(.L_x_8) ;  /* 0x000000000008c947 */ /* 0x00cff60003800000 */
[----:B-1----:R-:W-:Y:S01]  /*0d00*/  UCGABAR_ARV ;  /* 0x00000000000079c7 */ /* 0x002fe20008000000 */
[----:B------:R-:W-:Y:S05]  /*0d10*/  BRA `(.L_x_9) ;  /* 0x0000000000047947 */ /* 0x000fea0003800000 */
.L_x_8:
[----:B-1----:R-:W-:Y:S01]  /*0d20*/  NOP ;  /* 0x0000000000007918 */ /* 0x002fe20000000000 */
.L_x_9:
[----:B------:R-:W1:Y:S01]  /*0d30*/  LDC R18, c[0x0][0x904] ;  /* 0x00024100ff127b82 */ /* 0x000e620000000800 */
[----:B------:R-:W-:Y:S02]  /*0d40*/  MOV R3, RZ ;  /* 0x000000ff00037202 */ /* 0x000fe40000000f00 */
[----:B-1----:R-:W-:-:S04]  /*0d50*/  ISETP.NE.AND P2, PT, R18, 0x1, PT ;  /* 0x000000011200780c */ /* 0x002fc80003f45270 */
[----:B------:R-:W-:Y:S02]  /*0d60*/  P2R R2, PR, RZ, 0x4 ;  /* 0x00000004ff027803 */ /* 0x000fe40000000000 */
[----:B------:R-:W-:-:S07]  /*0d70*/  MOV R2, UR8 ;  /* 0x0000000800027c02 */ /* 0x000fce0008000f00 */
[----:B------:R-:W1:Y:S01]  /*0d80*/  @P2 LDC R9, c[0x0][0x10] ;  /* 0x00000400ff092b82 */ /* 0x000e620000000800 */
[----:B------:R-:W-:Y:S02]  /*0d90*/  @P2 MOV R5, RZ ;  /* 0x000000ff00052202 */ /* 0x000fe40000000f00 */
[----:B------:R-:W-:-:S05]  /*0da0*/  @P2 MOV R11, RZ ;  /* 0x000000ff000b2202 */ /* 0x000fca0000000f00 */
[----:B------:R-:W2:Y:S01]  /*0db0*/  @!P2 LDC R7, c[0x0][0xc] ;  /* 0x00000300ff07ab82 */ /* 0x000ea20000000800 */
[----:B------:R-:W-:Y:S01]  /*0dc0*/  ULDC UR4, c[0x0][0xc] ;  /* 0x0000030000047ab9 */ /* 0x000fe20000000800 */
[----:B------:R-:W-:Y:S01]  /*0dd0*/  ULDC UR5, c[0x0][0x10] ;  /* 0x0000040000057ab9 */ /* 0x000fe20000000800 */
[----:B------:R-:W-:Y:S01]  /*0de0*/  ULDC UR6, c[0x0][0x14] ;  /* 0x0000050000067ab9 */ /* 0x000fe20000000800 */
[----:B------:R-:W-:-:S04]  /*0df0*/  UIMAD.WIDE.U32 UR4, UR4, UR5, URZ ;  /* 0x00000005040472a5 */ /* 0x000fc8000f8e003f */
[----:B------:R-:W-:Y:S02]  /*0e00*/  UIMAD.WIDE.U32 UR42, UR4, UR6, URZ ;  /* 0x00000006042a72a5 */ /* 0x000fe4000f8e003f */
[----:B------:R-:W-:-:S04]  /*0e10*/  UIMAD UR53, UR5, UR6, URZ ;  /* 0x00000006053572a4 */ /* 0x000fc8000f8e023f */
[----:B------:R-:W-:Y:S01]  /*0e20*/  UIADD3 UR53, UR43, UR53, URZ ;  /* 0x000000352b357290 */ /* 0x000fe2000fffe03f */
[----:B-1----:R-:W-:-:S05]  /*0e30*/  @P2 IMAD.WIDE.U32 R8, R9, UR8, R4 ;  /* 0x0000000809082c25 */ /* 0x002fca000f8e0004 */
[----:B------:R-:W-:Y:S01]  /*0e40*/  @P2 IADD3 R16, R9, R11, RZ ;  /* 0x0000000b09102210 */ /* 0x000fe20007ffe0ff */
[----:B--2---:R-:W-:Y:S01]  /*0e50*/  @!P2 IMAD.WIDE.U32 R6, R4, R7, R2 ;  /* 0x000000070406a225 */ /* 0x004fe200078e0002 */
[----:B------:R-:W-:Y:S02]  /*0e60*/  @P2 MOV R2, R8 ;  /* 0x0000000800022202 */ /* 0x000fe40000000f00 */
[----:B------:R-:W-:Y:S02]  /*0e70*/  @!P2 MOV R2, R6 ;  /* 0x000000060002a202 */ /* 0x000fe40000000f00 */
[----:B------:R-:W-:Y:S01]  /*0e80*/  @!P2 MOV R16, R7 ;  /* 0x000000070010a202 */ /* 0x000fe20000000f00 */
[----:B------:R-:W-:Y:S06]  /*0e90*/  @!P4 BRA `(.L_x_10) ;  /* 0x00000000000cc947 */ /* 0x000fec0003800000 */
[----:B------:R-:W-:Y:S01]  /*0ea0*/  UCGABAR_WAIT ;  /* 0x0000000000007dc7 */ /* 0x000fe20008000000 */
[----:B------:R-:W-:Y:S01]  /*0eb0*/  CCTL.IVALL ;  /* 0x00000000ff00798f */ /* 0x000fe20002000000 */
[----:B------:R-:W-:Y:S05]  /*0ec0*/  BRA `(.L_x_11) ;  /* 0x0000000000047947 */ /* 0x000fea0003800000 */
.L_x_10:
[----:B------:R-:W-:Y:S06]  /*0ed0*/  BAR.SYNC.DEFER_BLOCKING 0x0 ;  /* 0x0000000000007b1d */ /* 0x000fec0000010000 */
.L_x_11:
[----:B------:R-:W-:Y:S01]  /*0ee0*/  PLOP3.LUT P0, PT, PT, PT, UP1, 0x80, 0x0 ;  /* 0x000000000000781c */ /* 0x000fe20003f0f018 */
[----:B------:R-:W1:Y:S01]  /*0ef0*/  S2UR UR38, SR_CgaCtaId ;  /* 0x00000000002679c3 */ /* 0x000e620000008800 */
[----:B------:R-:W-:Y:S11]  /*0f00*/  BSSY B6, `(.L_x_12) ;  /* 0x0001514000067945 */ /* 0x000ff60003800000 */
[----:B------:R-:W-:Y:S05]  /*0f10*/  @!P0 BRA `(.L_x_13) ;  /* 0x0000012000b88947 */ /* 0x000fea0003800000 */
[----:B------:R-:W-:-:S06]  /*0f20*/  UISETP.GT.U32.AND UP0, UPT, UR9, 0x1, UPT ;  /* 0x000000010900788c */ /* 0x000fcc000bf04070 */
[----:B------:R-:W-:-:S13]  /*0f30*/  PLOP3.LUT P0, PT, PT, PT, UP0, 0x80, 0x0 ;  /* 0x000000000000781c */ /* 0x000fda0003f0f008 */
[----:B------:R-:W-:Y:S05]  /*0f40*/  @P0 BRA `(.L_x_14) ;  /* 0x00000150003c0947 */ /* 0x000fea0003800000 */
[----:B------:R-:W-:Y:S01]  /*0f50*/  ULDC.64 UR4, c[0x0][0x8f8] ;  /* 0x00023e0000047ab9 */ /* 0x000fe20000000a00 */
[----:B------:R-:W-:Y:S01]  /*0f60*/  UMOV UR47, 0xffffffff ;  /* 0xffffffff002f7882 */ /* 0x000fe20000000000 */
[----:B------:R-:W-:Y:S02]  /*0f70*/  ISETP.GE.U32.AND P0, PT, R2, UR4, PT ;  /* 0x0000000402007c0c */ /* 0x000fe4000bf06070 */
[----:B------:R-:W-:Y:S02]  /*0f80*/  PRMT R22, RZ, 0x7610, R22 ;  /* 0x00007610ff167816 */ /* 0x000fe40000000016 */
[----:B------:R-:W-:Y:S02]  /*0f90*/  ISETP.GE.U32.AND.EX P0, PT, R16, UR5, PT, P0 ;  /* 0x0000000510007c0c */ /* 0x000fe4000bf06100 */
[----:B------:R-:W-:Y:S02]  /*0fa0*/  MOV R19, 0xffffffff ;  /* 0xffffffff00137802 */ /* 0x000fe40000000f00 */
[----:B------:R-:W-:-:S02]  /*0fb0*/  MOV R156, 0xffffffff ;  /* 0xffffffff009c7802 */ /* 0x000fc40000000f00 */
[----:B------:R-:W-:-:S07]  /*0fc0*/  PRMT R3, RZ, 0x7610, R3 ;  /* 0x00007610ff037816 */ /* 0x000fce0000000003 */
[----:B------:R-:W-:Y:S05]  /*0fd0*/  @P0 BRA `(.L_x_15) ;  /* 0x0000000400300947 */ /* 0x000fea0003800000 */
[----:B------:R-:W2:Y:S01]  /*0fe0*/  LDC.64 R20, c[0x0][0x8d0] ;  /* 0x00023400ff147b82 */ /* 0x000ea20000000a00 */
[----:B------:R-:W-:Y:S02]  /*0ff0*/  MOV R6, R2 ;  /* 0x0000000200067202 */ /* 0x000fe40000000f00 */
[----:B------:R-:W-:-:S05]  /*1000*/  MOV R7, R16 ;  /* 0x0000001000077202 */ /* 0x000fca0000000f00 */
[----:B------:R-:W3:Y:S08]  /*1010*/  LDC R12, c[0x0][0x8d8] ;  /* 0x00023600ff0c7b82 */ /* 0x000ef00000000800 */
[----:B------:R-:W4:Y:S01]  /*1020*/  LDC.64 R24, c[0x0][0x8c8] ;  /* 0x00023200ff187b82 */ /* 0x000f220000000a00 */
[----:B--2---:R-:W-:-:S04]  /*1030*/  ISETP.NE.U32.AND P0, PT, R20, RZ, PT ;  /* 0x000000ff1400720c */ /* 0x004fc80003f05070 */
[----:B------:R-:W-:-:S13]  /*1040*/  ISETP.NE.AND.EX P0, PT, R21, RZ, PT, P0 ;  /* 0x000000ff1500720c */ /* 0x000fda0003f05300 */
[----:B---34-:R-:W-:Y:S05]  /*1050*/  @!P0 BRA `(.L_x_16) ;  /* 0x0000000000288947 */ /* 0x018fea0003800000 */
[----:B------:R-:W2:Y:S02]  /*1060*/  LDC R3, c[0x0][0x8dc] ;  /* 0x00023700ff037b82 */ /* 0x000ea40000000800 */
[----:B--2---:R-:W-:-:S04]  /*1070*/  IADD3 R3, P0, R2, R3, RZ ;  /* 0x0000000302037210 */ /* 0x004fc80007f1e0ff */
[----:B------:R-:W-:-:S05]  /*1080*/  IADD3.X R15, RZ, R16, RZ, P0, !PT ;  /* 0x00000010ff0f7210 */ /* 0x000fca00007fe4ff */
[----:B------:R-:W-:-:S04]  /*1090*/  IMAD.WIDE.U32 R6, R15, R20, RZ ;  /* 0x000000140f067225 */ /* 0x000fc800078e00ff */
[----:B------:R-:W-:-:S04]  /*10a0*/  IMAD.WIDE.U32 R8, P0, R3, R21, R6 ;  /* 0x0000001503087225 */ /* 0x000fc80007800006 */
[----:B------:R-:W-:Y:S01]  /*10b0*/  IMAD.WIDE.U32 R6, R3, R20, RZ ;  /* 0x0000001403067225 */ /* 0x000fe200078e00ff */
[----:B------:R-:W-:Y:S02]  /*10c0*/  IADD3.X R11, RZ, RZ, RZ, P0, !PT ;  /* 0x000000ffff0b7210 */ /* 0x000fe400007fe4ff */
[----:B------:R-:W-:Y:S02]  /*10d0*/  MOV R10, R9 ;  /* 0x00000009000a7202 */ /* 0x000fe40000000f00 */
[----:B------:R-:W-:-:S05]  /*10e0*/  IADD3 RZ, P0, R7, R8, RZ ;  /* 0x0000000807ff7210 */ /* 0x000fca0007f1e0ff */
[----:B------:R-:W-:-:S08]  /*10f0*/  IMAD.WIDE.U32.X R6, R15, R21, R10, P0 ;  /* 0x000000150f067225 */ /* 0x000fd000000e040a */
.L_x_16:
[-CC-:B------:R-:W-:Y:S01]  /*1100*/  SHF.R.U64 R30, R6, R12.reuse, R7.reuse ;  /* 0x0000000c061e7219 */ /* 0x180fe20000001207 */
[----:B------:R-:W2:Y:S01]  /*1110*/  LDC.64 R28, c[0x0][0x8e8] ;  /* 0x00023a00ff1c7b82 */ /* 0x000ea20000000a00 */
[----:B------:R-:W-:Y:S01]  /*1120*/  SHF.R.U32.HI R3, RZ, R12, R7 ;  /* 0x0000000cff037219 */ /* 0x000fe20000011607 */
[----:B------:R-:W-:Y:S01]  /*1130*/  IMAD R13, R13, R14, R4 ;  /* 0x0000000e0d0d7224 */ /* 0x000fe200078e0204 */
[----:B------:R-:W-:Y:S02]  /*1140*/  IADD3 R5, P0, RZ, -R30, RZ ;  /* 0x8000001eff057210 */ /* 0x000fe40007f1e0ff */
[----:B------:R-:W-:Y:S02]  /*1150*/  MOV R27, 0x1 ;  /* 0x00000001001b7802 */ /* 0x000fe40000000f00 */
[----:B------:R-:W-:Y:S01]  /*1160*/  IADD3.X R3, RZ, ~R3, RZ, P0, !PT ;  /* 0x80000003ff037210 */ /* 0x000fe200007fe4ff */
[----:B------:R-:W3:Y:S04]  /*1170*/  LDC R10, c[0x0][0x8c0] ;  /* 0x00023000ff0a7b82 */ /* 0x000ee80000000800 */
[----:B------:R-:W-:Y:S01]  /*1180*/  IMAD R8, R3, R24, RZ ;  /* 0x0000001803087224 */ /* 0x000fe200078e02ff */
[----:B------:R-:W-:-:S03]  /*1190*/  MOV R3, R16 ;  /* 0x0000001000037202 */ /* 0x000fc60000000f00 */
[----:B------:R-:W4:Y:S01]  /*11a0*/  LDC R20, c[0x0][0x8b0] ;  /* 0x00022c00ff147b82 */ /* 0x000f220000000800 */
[----:B------:R-:W-:Y:S01]  /*11b0*/  IMAD.WIDE.U32 R6, R5, R24, R2 ;  /* 0x0000001805067225 */ /* 0x000fe200078e0002 */
[----:B------:R-:W-:-:S03]  /*11c0*/  MOV R3, 0xffffffff ;  /* 0xffffffff00037802 */ /* 0x000fc60000000f00 */
[----:B------:R-:W-:-:S03]  /*11d0*/  IMAD R5, R5, R25, R8 ;  /* 0x0000001905057224 */ /* 0x000fc600078e0208 */
[----:B------:R-:W5:Y:S01]  /*11e0*/  LDC R26, c[0x0][0x900] ;  /* 0x00024000ff1a7b82 */ /* 0x000f620000000800 */
[----:B--2---:R-:W-:Y:S02]  /*11f0*/  ISETP.NE.U32.AND P0, PT, R28, RZ, PT ;  /* 0x000000ff1c00720c */ /* 0x004fe40003f05070 */
[----:B------:R-:W-:Y:S02]  /*1200*/  IADD3 R5, R7, R5, RZ ;  /* 0x0000000507057210 */ /* 0x000fe40007ffe0ff */
[----:B------:R-:W-:-:S03]  /*1210*/  ISETP.NE.AND.EX P0, PT, R29, RZ, PT, P0 ;  /* 0x000000ff1d00720c */ /* 0x000fc60003f05300 */
[----:B------:R-:W2:Y:S01]  /*1220*/  LDC R24, c[0x0][0x8a8] ;  /* 0x00022a00ff187b82 */ /* 0x000ea20000000800 */
[-CC-:B---3--:R-:W-:Y:S02]  /*1230*/  SHF.R.U64 R12, R6, R10.reuse, R5.reuse ;  /* 0x0000000a060c7219 */ /* 0x188fe40000001205 */
[----:B------:R-:W-:-:S05]  /*1240*/  SHF.R.U32.HI R5, RZ, R10, R5 ;  /* 0x0000000aff057219 */ /* 0x000fca0000011605 */
[----:B------:R-:W3:Y:S01]  /*1250*/  LDC R15, c[0x0][0x8f0] ;  /* 0x00023c00ff0f7b82 */ /* 0x000ee20000000800 */
[-CC-:B----4-:R-:W-:Y:S02]  /*1260*/  SHF.R.U64 R25, R12, R20.reuse, R5.reuse ;  /* 0x000000140c197219 */ /* 0x190fe40000001205 */
[----:B------:R-:W-:-:S05]  /*1270*/  SHF.R.U32.HI R5, RZ, R20, R5 ;  /* 0x00000014ff057219 */ /* 0x000fca0000011605 */
[----:B------:R-:W4:Y:S01]  /*1280*/  LDC R19, c[0x0][0x8e0] ;  /* 0x00023800ff137b82 */ /* 0x000f220000000800 */
[-C--:B-----5:R-:W-:Y:S02]  /*1290*/  SHF.L.U32 R3, R3, R26.reuse, RZ ;  /* 0x0000001a03037219 */ /* 0x0a0fe400000006ff */
[-CC-:B------:R-:W-:Y:S02]  /*12a0*/  SHF.R.U64 R14, R25, R26.reuse, R5.reuse ;  /* 0x0000001a190e7219 */ /* 0x180fe40000001205 */
[----:B------:R-:W-:Y:S02]  /*12b0*/  SHF.R.U32.HI R5, RZ, R26, R5 ;  /* 0x0000001aff057219 */ /* 0x000fe40000011605 */
[----:B------:R-:W-:Y:S01]  /*12c0*/  LOP3.LUT R10, RZ, R3, RZ, 0x33, !PT ;  /* 0x00000003ff0a7212 */ /* 0x000fe200078e33ff */
[----:B------:R-:W1:Y:S01]  /*12d0*/  LDC R21, c[0x0][0x8b8] ;  /* 0x00022e00ff157b82 */ /* 0x000e620000000800 */
[----:B------:R-:W-:Y:S01]  /*12e0*/  MOV R4, R14 ;  /* 0x0000000e00047202 */ /* 0x000fe20000000f00 */
[----:B------:R-:W-:Y:S06]  /*12f0*/  @!P0 BRA `(.L_x_17) ;  /* 0x0000000000288947 */ /* 0x000fec0003800000 */
[----:B------:R-:W5:Y:S02]  /*1300*/  LDC R3, c[0x0][0x8f4] ;  /* 0x00023d00ff037b82 */ /* 0x000f640000000800 */
[----:B-----5:R-:W-:-:S04]  /*1310*/  IADD3 R3, P0, R14, R3, RZ ;  /* 0x000000030e037210 */ /* 0x020fc80007f1e0ff */
        /* <DEDUP_REMOVED lines=8> */
.L_x_17:
[----:B---3--:R-:W-:Y:S02]  /*13a0*/  SHF.R.U64 R4, R4, R15, R5 ;  /* 0x0000000f04047219 */ /* 0x008fe40000001205 */
[----:B------:R-:W-:Y:S02]  /*13b0*/  SHF.L.U32 R3, R27, R26, RZ ;  /* 0x0000001a1b037219 */ /* 0x000fe400000006ff */
[----:B------:R-:W-:Y:S02]  /*13c0*/  LOP3.LUT R10, R25, R10, RZ, 0xc0, !PT ;  /* 0x0000000a190a7212 */ /* 0x000fe400078ec0ff */
[----:B--2---:R-:W-:Y:S02]  /*13d0*/  IADD3 R5, R24, -0x1, RZ ;  /* 0xffffffff18057810 */ /* 0x004fe40007ffe0ff */
[----:B------:R-:W-:Y:S01]  /*13e0*/  IADD3 R6, -R4, RZ, RZ ;  /* 0x000000ff04067210 */ /* 0x000fe20007ffe1ff */
[----:B------:R-:W-:Y:S01]  /*13f0*/  IMAD R7, R3, R4, R10 ;  /* 0x0000000403077224 */ /* 0x000fe200078e020a */
[----:B------:R-:W-:-:S02]  /*1400*/  SEL R0, R0, R13, !P2 ;  /* 0x0000000d00007207 */ /* 0x000fc40005000000 */
[----:B------:R-:W-:Y:S01]  /*1410*/  LOP3.LUT R5, R12, R5, RZ, 0xc0, !PT ;  /* 0x000000050c057212 */ /* 0x000fe200078ec0ff */
[----:B----4-:R-:W-:Y:S01]  /*1420*/  IMAD R3, R6, R19, R14 ;  /* 0x0000001306037224 */ /* 0x010fe200078e020e */
[----:B------:R-:W-:Y:S01]  /*1430*/  R2UR UR47, R30 ;  /* 0x000000001e2f72ca */ /* 0x000fe200000e0000 */
[----:B-1----:R-:W-:Y:S01]  /*1440*/  IMAD R0, R7, R21, R0 ;  /* 0x0000001507007224 */ /* 0x002fe200078e0200 */
[----:B------:R-:W-:Y:S01]  /*1450*/  MOV R4, 0x1 ;  /* 0x0000000100047802 */ /* 0x000fe20000000f00 */
[----:B------:R-:W-:-:S05]  /*1460*/  IMAD R3, R3, R24, R5 ;  /* 0x0000001803037224 */ /* 0x000fca00078e0205 */
[----:B------:R-:W-:Y:S02]  /*1470*/  SEL R156, R3, R0, !P2 ;  /* 0x00000000039c7207 */ /* 0x000fe40005000000 */
[----:B------:R-:W-:Y:S02]  /*1480*/  SEL R19, R0, R3, !P2 ;  /* 0x0000000300137207 */ /* 0x000fe40005000000 */
[----:B------:R-:W-:-:S07]  /*1490*/  PRMT R3, R4, 0x7610, R3 ;  /* 0x0000761004037816 */ /* 0x000fce0000000003 */
.L_x_15:
[----:B------:R-:W-:-:S08]  /*14a0*/  NOP ;  /* 0x0000000000007918 */ /* 0x000fd00000000000 */
[----:B------:R-:W2:Y:S02]  /*14b0*/  USETMAXREG.TRY_ALLOC.CTAPOOL UP0, 0xe8 ;  /* 0x000000e8000079c8 */ /* 0x000ea40008000600 */
[----:B--2---:R-:W-:-:S13]  /*14c0*/  PLOP3.LUT P0, PT, PT, PT, UP0, 0x80, 0x0 ;  /* 0x000000000000781c */ /* 0x004fda0003f0f008 */
[----:B------:R-:W-:Y:S05]  /*14d0*/  @!P0 BRA `(.L_x_15) ;  /* 0xfffffffc00f08947 */ /* 0x000fea000383ffff */
[----:B------:R-:W-:Y:S02]  /*14e0*/  ULDC.64 UR4, c[0x0][0x590] ;  /* 0x0001640000047ab9 */ /* 0x000fe40000000a00 */
[----:B------:R-:W-:-:S04]  /*14f0*/  ISETP.NE.U32.AND P0, PT, RZ, UR4, PT ;  /* 0x00000004ff007c0c */ /* 0x000fc8000bf05070 */
[----:B------:R-:W-:-:S13]  /*1500*/  ISETP.NE.AND.EX P0, PT, RZ, UR5, PT, P0 ;  /* 0x00000005ff007c0c */ /* 0x000fda000bf05300 */
[----:B------:R-:W-:Y:S05]  /*1510*/  @P0 BRA `(.L_x_18) ;  /* 0x00000000002c0947 */ /* 0x000fea0003800000 */
[----:B------:R-:W-:Y:S02]  /*1520*/  ULDC.64 UR4, c[0x0][0x588] ;  /* 0x0001620000047ab9 */ /* 0x000fe40000000a00 */
[----:B------:R-:W-:-:S04]  /*1530*/  ISETP.NE.U32.AND P0, PT, RZ, UR4, PT ;  /* 0x00000004ff007c0c */ /* 0x000fc8000bf05070 */
[----:B------:R-:W-:-:S13]  /*1540*/  ISETP.NE.AND.EX P0, PT, RZ, UR5, PT, P0 ;  /* 0x00000005ff007c0c */ /* 0x000fda000bf05300 */
[----:B------:R-:W-:Y:S05]  /*1550*/  @!P0 BRA `(.L_x_19) ;  /* 0x0000000000108947 */ /* 0x000fea0003800000 */
[----:B------:R-:W2:Y:S02]  /*1560*/  LDC.64 R4, c[0x0][0x588] ;  /* 0x00016200ff047b82 */ /* 0x000ea40000000a00 */
[----:B--2---:R2:W5:Y:S01]  /*1570*/  LDG.E R153, desc[UR56][R4.64] ;  /* 0x0000003804997981 */ /* 0x004562000c1e1900 */
[----:B------:R-:W-:Y:S01]  /*1580*/  MOV R22, 0x1 ;  /* 0x0000000100167802 */ /* 0x000fe20000000f00 */
[----:B------:R-:W-:Y:S06]  /*1590*/  BRA `(.L_x_18) ;  /* 0x00000000000c7947 */ /* 0x000fec0003800000 */
.L_x_19:
[----:B------:R-:W-:Y:S01]  /*15a0*/  ULDC UR4, c[0x0][0x580] ;  /* 0x0001600000047ab9 */ /* 0x000fe20000000800 */
[----:B------:R-:W-:Y:S02]  /*15b0*/  MOV R22, 0x1 ;  /* 0x0000000100167802 */ /* 0x000fe40000000f00 */
[----:B------:R-:W-:-:S07]  /*15c0*/  MOV R153, UR4 ;  /* 0x0000000400997c02 */ /* 0x000fce0008000f00 */
.L_x_18:
        /* <DEDUP_REMOVED lines=8> */
[----:B------:R-:W3:Y:S02]  /*1650*/  LDC.64 R154, c[0x0][0x5a8] ;  /* 0x00016a00ff9a7b82 */ /* 0x000ee40000000a00 */
[----:B---3--:R3:W5:Y:S01]  /*1660*/  LDG.E R154, desc[UR56][R154.64] ;  /* 0x000000389a9a7981 */ /* 0x008762000c1e1900 */
[----:B------:R-:W-:Y:S05]  /*1670*/  BRA `(.L_x_20) ;  /* 0x0000000000087947 */ /* 0x000fea0003800000 */
.L_x_21:
[----:B------:R-:W-:Y:S02]  /*1680*/  ULDC UR4, c[0x0][0x5a0] ;  /* 0x0001680000047ab9 */ /* 0x000fe40000000800 */
[----:B------:R-:W-:-:S07]  /*1690*/  MOV R154, UR4 ;  /* 0x00000004009a7c02 */ /* 0x000fce0008000f00 */
.L_x_20:
[----:B------:R-:W-:Y:S01]  /*16a0*/  LOP3.LUT P1, RZ, R3, 0xff, RZ, 0xc0, !PT ;  /* 0x000000ff03ff7812 */ /* 0x000fe2000782c0ff */
[----:B------:R-:W-:Y:S01]  /*16b0*/  UMOV UR36, URZ ;  /* 0x0000003f00247c82 */ /* 0x000fe20008000000 */
[----:B------:R-:W-:-:S11]  /*16c0*/  PLOP3.LUT P0, PT, PT, PT, PT, 0x80, 0x0 ;  /* 0x000000000000781c */ /* 0x000fd60003f0f070 */
[----:B------:R-:W-:Y:S05]  /*16d0*/  @!P1 BRA `(.L_x_22) ;  /* 0x0000011800249947 */ /* 0x000fea0003800000 */
[----:B------:R-:W-:Y:S01]  /*16e0*/  ULDC UR4, c[0x0][0x28c] ;  /* 0x0000a30000047ab9 */ /* 0x000fe20000000800 */
[----:B------:R-:W-:Y:S01]  /*16f0*/  LOP3.LUT P0, RZ, R17, 0x4, RZ, 0xc0, !PT ;  /* 0x0000000411ff7812 */ /* 0x000fe2000780c0ff */
[----:B------:R-:W-:Y:S01]  /*1700*/  UIADD3 UR4, UR4, 0x3f, URZ ;  /* 0x0000003f04047890 */ /* 0x000fe2000fffe03f */
[----:B---3--:R-:W-:Y:S01]  /*1710*/  MOV R155, 0x10 ;  /* 0x00000010009b7802 */ /* 0x008fe20000000f00 */
[----:B------:R-:W-:Y:S02]  /*1720*/  ULOP3.LUT UR55, UR37, 0x1, URZ, 0xfc, !UPT ;  /* 0x0000000125377892 */ /* 0x000fe4000f8efc3f */
[----:B------:R-:W-:Y:S01]  /*1730*/  USHF.R.S32.HI UR5, URZ, 0x1f, UR4 ;  /* 0x0000001f3f057899 */ /* 0x000fe20008011404 */
[----:B------:R-:W-:Y:S01]  /*1740*/  SEL R155, R155, 0xfffffff0, !P0 ;  /* 0xfffffff09b9b7807 */ /* 0x000fe20004000000 */
[----:B------:R-:W-:Y:S02]  /*1750*/  ULOP3.LUT UR49, UR59, 0x1, URZ, 0xfc, !UPT ;  /* 0x000000013b317892 */ /* 0x000fe4000f8efc3f */
[----:B------:R-:W-:Y:S01]  /*1760*/  ULEA.HI UR5, UR5, UR4, URZ, 0x6 ;  /* 0x0000000405057291 */ /* 0x000fe2000f8f303f */
[----:B------:R-:W-:Y:S01]  /*1770*/  ULDC.64 UR40, c[0x0][0x198] ;  /* 0x0000660000287ab9 */ /* 0x000fe20000000a00 */
[----:B------:R-:W-:-:S02]  /*1780*/  UMOV UR52, URZ ;  /* 0x0000003f00347c82 */ /* 0x000fc40008000000 */
[----:B------:R-:W-:Y:S01]  /*1790*/  USHF.R.S32.HI UR50, URZ, 0x6, UR5 ;  /* 0x000000063f327899 */ /* 0x000fe20008011405 */
[----:B------:R-:W-:Y:S01]  /*17a0*/  UMOV UR39, URZ ;  /* 0x0000003f00277c82 */ /* 0x000fe20008000000 */
[----:B------:R-:W-:Y:S01]  /*17b0*/  UMOV UR48, URZ ;  /* 0x0000003f00307c82 */ /* 0x000fe20008000000 */
[----:B------:R-:W-:-:S09]  /*17c0*/  UMOV UR36, URZ ;  /* 0x0000003f00247c82 */ /* 0x000fd20008000000 */
.L_x_517:
[----:B------:R-:W-:Y:S01]  /*17d0*/  LOP3.LUT R0, R17, 0x80, RZ, 0xc0, !PT ;  /* 0x0000008011007812 */ /* 0x000fe200078ec0ff */
[----:B------:R-:W3:Y:S01]  /*17e0*/  S2UR UR54, SR_CgaCtaId ;  /* 0x00000000003679c3 */ /* 0x000ee20000008800 */
[----:B------:R-:W-:Y:S02]  /*17f0*/  UMOV UR51, 0x400 ;  /* 0x0000040000337882 */ /* 0x000fe40000000000 */
[----:B------:R-:W-:-:S06]  /*1800*/  SHF.R.U32.HI R0, RZ, 0x7, R0 ;  /* 0x00000007ff007819 */ /* 0x000fcc0000011600 */
[----:B------:R-:W4:Y:S01]  /*1810*/  SHFL.IDX PT, R0, R0, RZ, 0x1f ;  /* 0x00001fff00007589 */ /* 0x000f2200000e0000 */
[----:B---3--:R-:W-:Y:S01]  /*1820*/  ULEA UR51, UR54, UR51, 0x18 ;  /* 0x0000003336337291 */ /* 0x008fe2000f8ec03f */
[----:B----4-:R-:W-:-:S13]  /*1830*/  R2UR UR4, R0 ;  /* 0x00000000000472ca */ /* 0x010fda00000e0000 */
[----:B------:R-:W-:-:S04]  /*1840*/  ULEA.HI UR5, UR4, UR4, URZ, 0x1 ;  /* 0x0000000404057291 */ /* 0x000fc8000f8f083f */
[----:B------:R-:W-:-:S04]  /*1850*/  ULOP3.LUT UR5, UR5, 0x7fffe, URZ, 0xc0, !UPT ;  /* 0x0007fffe05057892 */ /* 0x000fc8000f8ec03f */
[----:B------:R-:W-:-:S03]  /*1860*/  UIADD3 UR5, UR4, -UR5, URZ ;  /* 0x8000000504057290 */ /* 0x000fc6000fffe03f */
[----:B------:R-:W-:Y:S01]  /*1870*/  ULDC UR4, c[0x0][0x28c] ;  /* 0x0000a30000047ab9 */ /* 0x000fe20000000800 */
[----:B------:R-:W-:Y:S01]  /*1880*/  ULEA UR5, UR5, UR51, 0xd ;  /* 0x0000003305057291 */ /* 0x000fe2000f8e683f */
[----:B------:R-:W-:-:S03]  /*1890*/  ISETP.LT.AND P0, PT, RZ, UR4, PT ;  /* 0x00000004ff007c0c */ /* 0x000fc6000bf01270 */
[----:B------:R-:W-:-:S04]  /*18a0*/  UIADD3 UR5, UR5, 0x8400, URZ ;  /* 0x0000840005057890 */ /* 0x000fc8000fffe03f */
[----:B------:R-:W-:-:S04]  /*18b0*/  USHF.R.U32.HI UR5, URZ, 0x4, UR5 ;  /* 0x000000043f057899 */ /* 0x000fc80008011605 */
[----:B------:R-:W-:Y:S02]  /*18c0*/  ULOP3.LUT UR44, UR5, 0x3fff, URZ, 0xc0, !UPT ;  /* 0x00003fff052c7892 */ /* 0x000fe4000f8ec03f */
[----:B-1----:R-:W-:Y:S10]  /*18d0*/  @P0 BRA `(.L_x_23) ;  /* 0x0000000000400947 */ /* 0x002ff40003800000 */
[----:B------:R-:W-:Y:S01]  /*18e0*/  MOV R0, 0x0 ;  /* 0x0000000000007802 */ /* 0x000fe20000000f00 */
[----:B------:R-:W-:Y:S01]  /*18f0*/  ULDC.64 UR4, c[0x4][0x70] ;  /* 0x01001c0000047ab9 */ /* 0x000fe20000000a00 */
[----:B------:R-:W-:Y:S01]  /*1900*/  ULDC.64 UR6, c[0x4][0x8] ;  /* 0x0100020000067ab9 */ /* 0x000fe20000000a00 */
[----:B--2---:R-:W-:Y:S01]  /*1910*/  MOV R4, UR4 ;  /* 0x0000000400047c02 */ /* 0x004fe20008000f00 */
[----:B------:R2:W3:Y:S01]  /*1920*/  LDC.64 R14, c[0x4][R0] ;  /* 0x01000000000e7b82 */ /* 0x0004e20000000a00 */
[----:B------:R-:W-:Y:S01]  /*1930*/  MOV R5, UR5 ;  /* 0x0000000500057c02 */ /* 0x000fe20008000f00 */
[----:B------:R-:W-:Y:S01]  /*1940*/  ULDC.64 UR4, c[0x4][0x78] ;  /* 0x01001e0000047ab9 */ /* 0x000fe20000000a00 */
[----:B------:R-:W-:Y:S02]  /*1950*/  MOV R10, UR6 ;  /* 0x00000006000a7c02 */ /* 0x000fe40008000f00 */
[----:B------:R-:W-:Y:S02]  /*1960*/  MOV R6, UR4 ;  /* 0x0000000400067c02 */ /* 0x000fe40008000f00 */
[----:B------:R-:W-:-:S02]  /*1970*/  MOV R7, UR5 ;  /* 0x0000000500077c02 */ /* 0x000fc40008000f00 */
[----:B------:R-:W-:Y:S02]  /*1980*/  MOV R11, UR7 ;  /* 0x00000007000b7c02 */ /* 0x000fe40008000f00 */
[----:B------:R-:W-:Y:S02]  /*1990*/  MOV R8, 0x1e1 ;  /* 0x000001e100087802 */ /* 0x000fe40000000f00 */
[----:B------:R-:W-:Y:S02]  /*19a0*/  MOV R12, 0x1 ;  /* 0x00000001000c7802 */ /* 0x000fe40000000f00 */
[----:B--2---:R-:W-:-:S07]  /*19b0*/  MOV R13, RZ ;  /* 0x000000ff000d7202 */ /* 0x004fce0000000f00 */
[----:B------:R-:W-:-:S07]  /*19c0*/  LEPC R20, `(.L_x_23) ;  /* 0x000000001014794e */ /* 0x000fce0000000000 */
[----:B-1-3-5:R-:W-:Y:S05]  /*19d0*/  CALL.ABS.NOINC R14 ;  /* 0x000000000e007343 */ /* 0x02afea0003c00000 */
.L_x_23:
[----:B------:R-:W-:-:S04]  /*19e0*/  MOV R0, UR55 ;  /* 0x0000003700007c02 */ /* 0x000fc80008000f00 */
[----:B------:R-:W-:-:S13]  /*19f0*/  ISETP.NE.AND P0, PT, R0, 0x3, PT ;  /* 0x000000030000780c */ /* 0x000fda0003f05270 */
[----:B------:R-:W-:Y:S05]  /*1a00*/  @!P0 BRA `(.L_x_24) ;  /* 0x0000000000048947 */ /* 0x000fea0003800000 */
[----:B-1----:R-:W-:Y:S01]  /*1a10*/  BPT.TRAP 0x1 ;  /* 0x000000040000795c */ /* 0x002fe20000300000 */
.L_x_24:
[----:B------:R-:W-:Y:S02]  /*1a20*/  MOV R3, UR48 ;  /* 0x0000003000037c02 */ /* 0x000fe40008000f00 */
[----:B------:R-:W-:Y:S02]  /*1a30*/  MOV R0, UR39 ;  /* 0x0000002700007c02 */ /* 0x000fe40008000f00 */
[----:B------:R-:W-:Y:S02]  /*1a40*/  LEA R3, R3, UR51, 0x3 ;  /* 0x0000003303037c11 */ /* 0x000fe4000f8e18ff */
[----:B------:R-:W-:-:S04]  /*1a50*/  SHF.L.U32 R0, R0, 0x1f, RZ ;  /* 0x0000001f00007819 */ /* 0x000fc800000006ff */
[----:B------:R3:W4:Y:S01]  /*1a60*/  SYNCS.PHASECHK.TRANS64.TRYWAIT P1, [R3+URZ], R0 ;  /* 0x00000000030075a7 */ /* 0x000722000802017f */
[----:B------:R-:W-:Y:S05]  /*1a70*/  @!P0 BRA `(.L_x_25) ;  /* 0x0000000000048947 */ /* 0x000fea0003800000 */
[----:B-1----:R-:W-:Y:S01]  /*1a80*/  BPT.TRAP 0x1 ;  /* 0x000000040000795c */ /* 0x002fe20000300000 */
.L_x_25:
[----:B----4-:R-:W-:Y:S05]  /*1a90*/  @P1 BRA `(.L_x_26) ;  /* 0x0000000000081947 */ /* 0x010fea0003800000 */
[----:B------:R-:W4:Y:S02]  /*1aa0*/  SYNCS.PHASECHK.TRANS64.TRYWAIT P1, [R3+URZ], R0 ;  /* 0x00000000030075a7 */ /* 0x000f24000802017f */
[----:B----4-:R-:W-:Y:S05]  /*1ab0*/  @!P1 BRA `(.L_x_27) ;  /* 0x0000014400689947 */ /* 0x010fea0003800000 */
.L_x_26:
[----:B------:R-:W-:-:S04]  /*1ac0*/  UISETP.LT.AND UP0, UPT, UR50, 0x1, UPT ;  /* 0x000000013200788c */ /* 0x000fc8000bf01270 */
[----:B------:R-:W-:-:S06]  /*1ad0*/  USEL UR4, UR50, 0x1, UP0 ;  /* 0x0000000132047887 */ /* 0x000fcc0008000000 */
[----:B---34-:R-:W-:Y:S01]  /*1ae0*/  MOV R0, UR4 ;  /* 0x0000000400007c02 */ /* 0x018fe20008000f00 */
[----:B------:R-:W-:Y:S05]  /*1af0*/  WARPSYNC.ALL ;  /* 0x0000000000007948 */ /* 0x000fea0003800000 */
[----:B------:R-:W-:-:S04]  /*1b00*/  IADD3 R0, -R0, UR50, RZ ;  /* 0x0000003200007c10 */ /* 0x000fc8000fffe1ff */
[----:B------:R-:W-:Y:S01]  /*1b10*/  ISETP.GE.AND P1, PT, R0, 0x1, PT ;  /* 0x000000010000780c */ /* 0x000fe20003f26270 */
[----:B------:R-:W-:Y:S01]  /*1b20*/  UIADD3 UR4, UR51, 0x28400, URZ ;  /* 0x0002840033047890 */ /* 0x000fe2000fffe03f */
[----:B------:R-:W-:Y:S01]  /*1b30*/  WARPGROUP.ARRIVE ;  /* 0x00000000000079c5 */ /* 0x000fe20000000000 */
[----:B------:R-:W-:Y:S01]  /*1b40*/  UMOV UR9, 0x40000040 ;  /* 0x4000004000097882 */ /* 0x000fe20000000000 */
[----:B------:R-:W-:Y:S01]  /*1b50*/  UMOV UR11, 0x40000040 ;  /* 0x40000040000b7882 */ /* 0x000fe20000000000 */
[----:B------:R-:W-:-:S04]  /*1b60*/  USHF.R.U32.HI UR4, URZ, 0x4, UR4 ;  /* 0x000000043f047899 */ /* 0x000fc80008011604 */
[----:B------:R-:W-:Y:S02]  /*1b70*/  ULOP3.LUT UR5, UR4, 0x3fff, URZ, 0xc0, !UPT ;  /* 0x00003fff04057892 */ /* 0x000fe4000f8ec03f */
[----:B------:R-:W-:Y:S02]  /*1b80*/  ULOP3.LUT UR4, UR44, 0x10000, URZ, 0xfc, !UPT ;  /* 0x000100002c047892 */ /* 0x000fe4000f8efc3f */
[----:B------:R-:W-:Y:S02]  /*1b90*/  ULOP3.LUT UR5, UR5, 0x10000, URZ, 0xfc, !UPT ;  /* 0x0001000005057892 */ /* 0x000fe4000f8efc3f */
[----:B------:R-:W-:Y:S02]  /*1ba0*/  ULEA UR6, UR48, UR4, 0xb ;  /* 0x0000000430067291 */ /* 0x000fe4000f8e583f */
[----:B------:R-:W-:-:S05]  /*1bb0*/  ULEA UR7, UR48, UR5, 0xa ;  /* 0x0000000530077291 */ /* 0x000fca000f8e503f */
[----:B------:R-:W-:Y:S02]  /*1bc0*/  UMOV UR8, UR6 ;  /* 0x0000000600087c82 */ /* 0x000fe40008000000 */
[----:B------:R-:W-:Y:S02]  /*1bd0*/  UMOV UR10, UR7 ;  /* 0x00000007000a7c82 */ /* 0x000fe40008000000 */
[----:B------:R-:W-:Y:S01]  /*1be0*/  HGMMA.64x128x16.F32 R88, gdesc[UR8], RZ, !UPT, gsb0 ;  /* 0x01e00000085879f0 */ /* 0x000fe2000c0008ff */
[----:B------:R-:W-:Y:S01]  /*1bf0*/  UIADD3 UR8, UR6, 0x400, URZ ;  /* 0x0000040006087890 */ /* 0x000fe2000fffe03f */
[----:B------:R-:W-:Y:S01]  /*1c00*/  UMOV UR9, 0x40000040 ;  /* 0x4000004000097882 */ /* 0x000fe20000000000 */
[----:B------:R-:W-:Y:S02]  /*1c10*/  WARPGROUP.DEPBAR.LE gsb0, 0x0 ;  /* 0x00008000000079c5 */ /* 0x000fe40000010000 */
[----:B------:R-:W-:-:S07]  /*1c20*/  WARPGROUP.ARRIVE ;  /* 0x00000000000079c5 */ /* 0x000fce0000000000 */
[----:B------:R-:W-:Y:S01]  /*1c30*/  HGMMA.64x128x16.F32 R24, gdesc[UR8], RZ, !UPT, gsb0 ;  /* 0x01e00000081879f0 */ /* 0x000fe2000c0008ff */
[----:B------:R-:W-:Y:S02]  /*1c40*/  UIADD3 UR8, UR6, 0x2, URZ ;  /* 0x0000000206087890 */ /* 0x000fe4000fffe03f */
[----:B------:R-:W-:Y:S01]  /*1c50*/  UIADD3 UR10, UR7, 0x2, URZ ;  /* 0x00000002070a7890 */ /* 0x000fe2000fffe03f */
[----:B------:R-:W-:Y:S01]  /*1c60*/  UMOV UR9, 0x40000040 ;  /* 0x4000004000097882 */ /* 0x000fe20000000000 */
[----:B------:R-:W-:Y:S01]  /*1c70*/  UMOV UR11, 0x40000040 ;  /* 0x40000040000b7882 */ /* 0x000fe20000000000 */
[----:B------:R-:W-:Y:S02]  /*1c80*/  WARPGROUP.DEPBAR.LE gsb0, 0x0 ;  /* 0x00008000000079c5 */ /* 0x000fe40000010000 */
[----:B------:R-:W-:-:S06]  /*1c90*/  WARPGROUP.ARRIVE ;  /* 0x00000000000079c5 */ /* 0x000fcc0000000000 */
[----:B------:R-:W-:Y:S01]  /*1ca0*/  HGMMA.64x128x16.F32 R88, gdesc[UR8], R88, gsb0 ;  /* 0x01e00000085879f0 */ /* 0x000fe20008000858 */
[----:B------:R-:W-:Y:S01]  /*1cb0*/  UIADD3 UR8, UR6, 0x402, URZ ;  /* 0x0000040206087890 */ /* 0x000fe2000fffe03f */
[----:B------:R-:W-:Y:S01]  /*1cc0*/  UMOV UR9, 0x40000040 ;  /* 0x4000004000097882 */ /* 0x000fe20000000000 */
[----:B------:R-:W-:Y:S02]  /*1cd0*/  WARPGROUP.DEPBAR.LE gsb0, 0x0 ;  /* 0x00008000000079c5 */ /* 0x000fe40000010000 */
[----:B------:R-:W-:-:S07]  /*1ce0*/  WARPGROUP.ARRIVE ;  /* 0x00000000000079c5 */ /* 0x000fce0000000000 */
[----:B------:R-:W-:Y:S01]  /*1cf0*/  HGMMA.64x128x16.F32 R24, gdesc[UR8], R24, gsb0 ;  /* 0x01e00000081879f0 */ /* 0x000fe20008000818 */
        /* <DEDUP_REMOVED lines=23> */
[----:B------:R-:W-:Y:S03]  /*1e70*/  HGMMA.64x128x16.F32 R24, gdesc[UR8], R24, gsb0 ;  /* 0x01e00000081879f0 */ /* 0x000fe60008000818 */
[----:B------:R-:W-:Y:S02]  /*1e80*/  WARPGROUP.DEPBAR.LE gsb0, 0x0 ;  /* 0x00008000000079c5 */ /* 0x000fe40000010000 */
[----:B------:R-:W-:Y:S05]  /*1e90*/  @!P1 BRA `(.L_x_28) ;  /* 0x0000000400649947 */ /* 0x000fea0003800000 */
[----:B------:R-:W-:Y:S02]  /*1ea0*/  UIADD3 UR6, UR48, 0x1, URZ ;  /* 0x0000000130067890 */ /* 0x000fe4000fffe03f */
[----:B------:R-:W-:Y:S02]  /*1eb0*/  MOV R3, UR48 ;  /* 0x0000003000037c02 */ /* 0x000fe40008000f00 */
[----:B------:R-:W-:-:S04]  /*1ec0*/  UISETP.NE.AND UP0, UPT, UR6, 0x4, UPT ;  /* 0x000000040600788c */ /* 0x000fc8000bf05270 */
[----:B------:R-:W-:Y:S02]  /*1ed0*/  USEL UR7, URZ, 0x1, UP0 ;  /* 0x000000013f077887 */ /* 0x000fe40008000000 */
[----:B------:R-:W-:Y:S02]  /*1ee0*/  USEL UR6, UR6, URZ, UP0 ;  /* 0x0000003f06067287 */ /* 0x000fe40008000000 */
[----:B------:R-:W-:-:S06]  /*1ef0*/  ULOP3.LUT UR7, UR39, UR7, URZ, 0x3c, !UPT ;  /* 0x0000000727077292 */ /* 0x000fcc000f8e3c3f */
[----:B------:R-:W-:-:S07]  /*1f00*/  MOV R6, UR7 ;  /* 0x0000000700067c02 */ /* 0x000fce0008000f00 */
.L_x_35:
[----:B------:R-:W-:Y:S05]  /*1f10*/  @!P0 BRA `(.L_x_29) ;  /* 0x0000000000048947 */ /* 0x000fea0003800000 */
[----:B-1----:R-:W-:Y:S01]  /*1f20*/  BPT.TRAP 0x1 ;  /* 0x000000040000795c */ /* 0x002fe20000300000 */
.L_x_29:
[----:B------:R-:W-:Y:S01]  /*1f30*/  ULEA UR7, UR6, UR51, 0x3 ;  /* 0x0000003306077291 */ /* 0x000fe2000f8e183f */
[----:B--2---:R-:W-:-:S08]  /*1f40*/  SHF.L.U32 R4, R6, 0x1f, RZ ;  /* 0x0000001f06047819 */ /* 0x004fd000000006ff */
[----:B------:R2:W3:Y:S01]  /*1f50*/  SYNCS.PHASECHK.TRANS64.TRYWAIT P1, [UR7], R4 ;  /* 0x00000004ff0075a7 */ /* 0x0004e20008020147 */
[----:B------:R-:W-:Y:S05]  /*1f60*/  @!P0 BRA `(.L_x_30) ;  /* 0x0000000000048947 */ /* 0x000fea0003800000 */
[----:B-1----:R-:W-:Y:S01]  /*1f70*/  BPT.TRAP 0x1 ;  /* 0x000000040000795c */ /* 0x002fe20000300000 */
.L_x_30:
[----:B---3--:R-:W-:Y:S05]  /*1f80*/  @P1 BRA `(.L_x_31) ;  /* 0x0000000000081947 */ /* 0x008fea0003800000 */
[----:B------:R-:W3:Y:S02]  /*1f90*/  SYNCS.PHASECHK.TRANS64.TRYWAIT P1, [UR7], R4 ;  /* 0x00000004ff0075a7 */ /* 0x000ee40008020147 */
[----:B---3--:R-:W-:Y:S05]  /*1fa0*/  @!P1 BRA `(.L_x_32) ;  /* 0x0000014000409947 */ /* 0x008fea0003800000 */
.L_x_31:
[----:B------:R-:W-:Y:S01]  /*1fb0*/  ULEA UR7, UR6, UR4, 0xb ;  /* 0x0000000406077291 */ /* 0x000fe2000f8e583f */
[----:B------:R-:W-:Y:S01]  /*1fc0*/  WARPGROUP.ARRIVE ;  /* 0x00000000000079c5 */ /* 0x000fe20000000000 */
[----:B------:R-:W-:Y:S01]  /*1fd0*/  ULEA UR12, UR6, UR5, 0xa ;  /* 0x00000005060c7291 */ /* 0x000fe2000f8e503f */
[----:B------:R-:W-:Y:S01]  /*1fe0*/  UMOV UR9, 0x40000040 ;  /* 0x4000004000097882 */ /* 0x000fe20000000000 */
[----:B------:R-:W-:-:S03]  /*1ff0*/  UMOV UR11, 0x40000040 ;  /* 0x40000040000b7882 */ /* 0x000fc60000000000 */
[----:B------:R-:W-:Y:S02]  /*2000*/  UMOV UR8, UR7 ;  /* 0x0000000700087c82 */ /* 0x000fe40008000000 */
[----:B------:R-:W-:Y:S02]  /*2010*/  UMOV UR10, UR12 ;  /* 0x0000000c000a7c82 */ /* 0x000fe40008000000 */
        /* <DEDUP_REMOVED lines=44> */
[----:B-1----:R-:W-:Y:S01]  /*22e0*/  BPT.TRAP 0x1 ;  /* 0x000000040000795c */ /* 0x002fe20000300000 */
.L_x_33:
[----:B------:R-:W-:Y:S01]  /*22f0*/  ISETP.NE.AND P1, PT, R23, RZ, PT ;  /* 0x000000ff1700720c */ /* 0x000fe20003f25270 */
[----:B------:R-:W-:-:S12]  /*2300*/  UISETP.GT.U32.AND UP0, UPT, UR37, 0x1, UPT ;  /* 0x000000012500788c */ /* 0x000fd8000bf04070 */
[----:B--23--:R-:W-:-:S04]  /*2310*/  @P1 LEA R4, R3, UR51, 0x3 ;  /* 0x0000003303041c11 */ /* 0x00cfc8000f8e18ff */
[----:B------:R-:W-:-:S04]  /*2320*/  @P1 IADD3 R5, R4, 0x20, RZ ;  /* 0x0000002004051810 */ /* 0x000fc80007ffe0ff */
[----:B------:R-:W-:-:S04]  /*2330*/  @P1 PRMT R5, R152, 0x654, R5 ;  /* 0x0000065498051816 */ /* 0x000fc80000000005 */
[----:B------:R2:W-:Y:S01]  /*2340*/  @P1 SYNCS.ARRIVE.TRANS64.RED.A1T0 RZ, [R5+URZ], RZ ;  /* 0x000000ff05ff19a7 */ /* 0x0005e2000810043f */
[----:B------:R-:W-:-:S13]  /*2350*/  PLOP3.LUT P1, PT, PT, PT, UP0, 0x80, 0x0 ;  /* 0x000000000000781c */ /* 0x000fda0003f2f008 */
[----:B--2---:R-:W-:Y:S05]  /*2360*/  @P1 BRA `(.L_x_34) ;  /* 0x0000000000041947 */ /* 0x004fea0003800000 */
[----:B-1----:R-:W-:Y:S01]  /*2370*/  BPT.TRAP 0x1 ;  /* 0x000000040000795c */ /* 0x002fe20000300000 */
.L_x_34:
[----:B------:R-:W-:Y:S01]  /*2380*/  UIADD3 UR6, UR6, 0x1, URZ ;  /* 0x0000000106067890 */ /* 0x000fe2000fffe03f */
[C---:B------:R-:W-:Y:S02]  /*2390*/  ISETP.GT.AND P2, PT, R0.reuse, 0x1, PT ;  /* 0x000000010000780c */ /* 0x040fe40003f44270 */
[----:B------:R-:W-:Y:S01]  /*23a0*/  IADD3 R3, R3, 0x1, RZ ;  /* 0x0000000103037810 */ /* 0x000fe20007ffe0ff */
[----:B------:R-:W-:Y:S01]  /*23b0*/  UISETP.NE.AND UP0, UPT, UR6, 0x4, UPT ;  /* 0x000000040600788c */ /* 0x000fe2000bf05270 */
[----:B------:R-:W-:Y:S02]  /*23c0*/  IADD3 R0, R0, -0x1, RZ ;  /* 0xffffffff00007810 */ /* 0x000fe40007ffe0ff */
[C---:B------:R-:W-:Y:S01]  /*23d0*/  ISETP.NE.AND P1, PT, R3.reuse, 0x4, PT ;  /* 0x000000040300780c */ /* 0x040fe20003f25270 */
[----:B------:R-:W-:Y:S02]  /*23e0*/  USEL UR7, URZ, 0x1, UP0 ;  /* 0x000000013f077887 */ /* 0x000fe40008000000 */
[----:B------:R-:W-:Y:S01]  /*23f0*/  USEL UR6, UR6, URZ, UP0 ;  /* 0x0000003f06067287 */ /* 0x000fe20008000000 */
[----:B------:R-:W-:-:S03]  /*2400*/  SEL R3, R3, RZ, P1 ;  /* 0x000000ff03037207 */ /* 0x000fc60000800000 */
[----:B------:R-:W-:Y:S01]  /*2410*/  LOP3.LUT R6, R6, UR7, RZ, 0x3c, !PT ;  /* 0x0000000706067c12 */ /* 0x000fe2000f8e3cff */
[----:B------:R-:W-:Y:S07]  /*2420*/  @P2 BRA `(.L_x_35) ;  /* 0xfffffff800b82947 */ /* 0x000fee000383ffff */
.L_x_28:
[----:B------:R-:W3:Y:S02]  /*2430*/  LDC R0, c[0x0][0x28c] ;  /* 0x0000a300ff007b82 */ /* 0x000ee40000000800 */
[----:B---3--:R-:W-:-:S13]  /*2440*/  ISETP.GE.AND P1, PT, R0, 0x1, PT ;  /* 0x000000010000780c */ /* 0x008fda0003f26270 */
[----:B------:R-:W-:Y:S05]  /*2450*/  @!P1 BRA `(.L_x_36) ;  /* 0x0000000000489947 */ /* 0x000fea0003800000 */
[----:B------:R-:W-:Y:S05]  /*2460*/  @!P0 BRA `(.L_x_37) ;  /* 0x0000000000048947 */ /* 0x000fea0003800000 */
[----:B-1----:R-:W-:Y:S01]  /*2470*/  BPT.TRAP 0x1 ;  /* 0x000000040000795c */ /* 0x002fe20000300000 */
.L_x_37:
[----:B------:R-:W-:Y:S01]  /*2480*/  ISETP.NE.AND P0, PT, R23, RZ, PT ;  /* 0x000000ff1700720c */ /* 0x000fe20003f05270 */
[----:B------:R-:W-:Y:S01]  /*2490*/  UISETP.LT.AND UP1, UPT, UR50, 0x1, UPT ;  /* 0x000000013200788c */ /* 0x000fe2000bf21270 */
[----:B------:R-:W-:-:S11]  /*24a0*/  MOV R3, UR51 ;  /* 0x0000003300037c02 */ /* 0x000fd60008000f00 */
[----:B------:R-:W-:-:S05]  /*24b0*/  VOTEU.ANY UP0, P0 ;  /* 0x00000000003f7886 */ /* 0x000fca0000000100 */
[----:B------:R-:W-:-:S04]  /*24c0*/  @UP0 USEL UR4, UR50, 0x1, UP1 ;  /* 0x0000000132040887 */ /* 0x000fc80008800000 */
[----:B------:R-:W-:Y:S02]  /*24d0*/  @UP0 UIADD3 UR4, UR48, UR50, -UR4 ;  /* 0x0000003230040290 */ /* 0x000fe4000fffe804 */
[----:B------:R-:W-:-:S04]  /*24e0*/  UISETP.GT.U32.AND UP0, UPT, UR37, 0x1, UPT ;  /* 0x000000012500788c */ /* 0x000fc8000bf04070 */
[----:B------:R-:W-:-:S04]  /*24f0*/  MOV R0, UR4 ;  /* 0x0000000400007c02 */ /* 0x000fc80008000f00 */
[----:B------:R-:W-:-:S04]  /*2500*/  @P0 SHF.L.U32 R0, R0, 0x3, RZ ;  /* 0x0000000300000819 */ /* 0x000fc800000006ff */
[----:B------:R-:W-:-:S04]  /*2510*/  @P0 LOP3.LUT R0, R0, 0x18, RZ, 0xc0, !PT ;  /* 0x0000001800000812 */ /* 0x000fc800078ec0ff */
[----:B------:R-:W-:-:S04]  /*2520*/  @P0 IADD3 R3, R3, 0x20, R0 ;  /* 0x0000002003030810 */ /* 0x000fc80007ffe000 */
[----:B------:R-:W-:-:S04]  /*2530*/  @P0 PRMT R3, R152, 0x654, R3 ;  /* 0x0000065498030816 */ /* 0x000fc80000000003 */
[----:B------:R3:W-:Y:S01]  /*2540*/  @P0 SYNCS.ARRIVE.TRANS64.RED.A1T0 RZ, [R3+URZ], RZ ;  /* 0x000000ff03ff09a7 */ /* 0x0007e2000810043f */
[----:B------:R-:W-:-:S13]  /*2550*/  PLOP3.LUT P0, PT, PT, PT, UP0, 0x80, 0x0 ;  /* 0x000000000000781c */ /* 0x000fda0003f0f008 */
[----:B---3--:R-:W-:Y:S05]  /*2560*/  @P0 BRA `(.L_x_36) ;  /* 0x0000000000040947 */ /* 0x008fea0003800000 */
[----:B-1----:R-:W-:Y:S01]  /*2570*/  BPT.TRAP 0x1 ;  /* 0x000000040000795c */ /* 0x002fe20000300000 */
.L_x_36:
[----:B------:R-:W-:Y:S01]  /*2580*/  UIADD3 UR4, UR51, 0x200, URZ ;  /* 0x0000020033047890 */ /* 0x000fe2000fffe03f */
[----:B------:R-:W-:Y:S02]  /*2590*/  R2UR UR46, R19 ;  /* 0x00000000132e72ca */ /* 0x000fe400000e0000 */
[----:B------:R-:W-:Y:S01]  /*25a0*/  R2UR UR45, R156 ;  /* 0x000000009c2d72ca */ /* 0x000fe200000e0000 */
[----:B------:R-:W-:-:S06]  /*25b0*/  ULOP3.LUT UP0, URZ, UR4, 0x1bf, URZ, 0xc0, !UPT ;  /* 0x000001bf043f7892 */ /* 0x000fcc000f80c03f */
[----:B------:R-:W-:-:S04]  /*25c0*/  PLOP3.LUT P0, PT, PT, PT, UP0, 0x80, 0x0 ;  /* 0x000000000000781c */ /* 0x000fc80003f0f008 */
[----:B------:R-:W-:Y:S02]  /*25d0*/  USHF.L.U32 UR46, UR46, 0x8, URZ ;  /* 0x000000082e2e7899 */ /* 0x000fe4000800063f */
[----:B------:R-:W-:-:S07]  /*25e0*/  USHF.L.U32 UR45, UR45, 0x7, URZ ;  /* 0x000000072d2d7899 */ /* 0x000fce000800063f */
[----:B------:R-:W-:Y:S05]  /*25f0*/  @!P0 BRA `(.L_x_38) ;  /* 0x00000000007c8947 */ /* 0x000fea0003800000 */
        /* <DEDUP_REMOVED lines=16> */
.L_x_39:
[----:B------:R1:W2:Y:S01]  /*2700*/  LDC.64 R14, c[0x4][R19] ;  /* 0x01000000130e7b82 */ /* 0x0002a20000000a00 */
[----:B------:R-:W-:Y:S01]  /*2710*/  ULDC.64 UR4, c[0x4][0x80] ;  /* 0x0100200000047ab9 */ /* 0x000fe20000000a00 */
[----:B------:R-:W-:Y:S01]  /*2720*/  ULDC.64 UR6, c[0x4][0x10] ;  /* 0x0100040000067ab9 */ /* 0x000fe20000000a00 */
[----:B------:R-:W-:Y:S02]  /*2730*/  MOV R4, UR4 ;  /* 0x0000000400047c02 */ /* 0x000fe40008000f00 */
        /* <DEDUP_REMOVED lines=8> */
[----:B-1----:R-:W-:-:S07]  /*27c0*/  MOV R13, RZ ;  /* 0x000000ff000d7202 */ /* 0x002fce0000000f00 */
[----:B------:R-:W-:-:S07]  /*27d0*/  LEPC R20, `(.L_x_38) ;  /* 0x000000001014794e */ /* 0x000fce0000000000 */
[----:B--2---:R-:W-:Y:S05]  /*27e0*/  CALL.ABS.NOINC R14 ;  /* 0x000000000e007343 */ /* 0x004fea0003c00000 */
.L_x_38:
[----:B------:R-:W3:Y:S02]  /*27f0*/  LDC.64 R8, c[0x0][0x590] ;  /* 0x00016400ff087b82 */ /* 0x000ee40000000a00 */
[----:B---3--:R-:W-:-:S04]  /*2800*/  ISETP.NE.U32.AND P2, PT, R8, RZ, PT ;  /* 0x000000ff0800720c */ /* 0x008fc80003f45070 */
[----:B------:R-:W-:-:S13]  /*2810*/  ISETP.NE.AND.EX P2, PT, R9, RZ, PT, P2 ;  /* 0x000000ff0900720c */ /* 0x000fda0003f45320 */
[----:B------:R-:W-:Y:S05]  /*2820*/  @!P2 BRA `(.L_x_40) ;  /* 0x000000000034a947 */ /* 0x000fea0003800000 */
[----:B------:R-:W-:Y:S02]  /*2830*/  ULDC.64 UR4, c[0x0][0x588] ;  /* 0x0001620000047ab9 */ /* 0x000fe40000000a00 */
[----:B------:R-:W-:-:S04]  /*2840*/  ISETP.NE.U32.AND P0, PT, RZ, UR4, PT ;  /* 0x00000004ff007c0c */ /* 0x000fc8000bf05070 */
[----:B------:R-:W-:-:S13]  /*2850*/  ISETP.NE.AND.EX P0, PT, RZ, UR5, PT, P0 ;  /* 0x00000005ff007c0c */ /* 0x000fda000bf05300 */
[----:B------:R-:W-:Y:S05]  /*2860*/  @!P0 BRA `(.L_x_41) ;  /* 0x0000000000188947 */ /* 0x000fea0003800000 */
[----:B--2---:R-:W2:Y:S01]  /*2870*/  LDC.64 R4, c[0x0][0x588] ;  /* 0x00016200ff047b82 */ /* 0x004ea20000000a00 */
[----:B------:R-:W-:-:S04]  /*2880*/  IMAD R3, R8, UR47, RZ ;  /* 0x0000002f08037c24 */ /* 0x000fc8000f8e02ff */
[----:B--2---:R-:W-:-:S05]  /*2890*/  IMAD.WIDE R4, R3, 0x4, R4 ;  /* 0x0000000403047825 */ /* 0x004fca00078e0204 */
[----:B-----5:R3:W5:Y:S01]  /*28a0*/  LDG.E R153, desc[UR56][R4.64] ;  /* 0x0000003804997981 */ /* 0x020762000c1e1900 */
[----:B------:R-:W-:Y:S01]  /*28b0*/  MOV R22, 0x1 ;  /* 0x0000000100167802 */ /* 0x000fe20000000f00 */
[----:B------:R-:W-:Y:S06]  /*28c0*/  BRA `(.L_x_40) ;  /* 0x00000000000c7947 */ /* 0x000fec0003800000 */
.L_x_41:
[----:B------:R-:W-:Y:S01]  /*28d0*/  ULDC UR4, c[0x0][0x580] ;  /* 0x0001600000047ab9 */ /* 0x000fe20000000800 */
[----:B------:R-:W-:Y:S02]  /*28e0*/  MOV R22, 0x1 ;  /* 0x0000000100167802 */ /* 0x000fe40000000f00 */
[----:B-----5:R-:W-:-:S07]  /*28f0*/  MOV R153, UR4 ;  /* 0x0000000400997c02 */ /* 0x020fce0008000f00 */
.L_x_40:
[----:B------:R-:W4:Y:S02]  /*2900*/  LDC.64 R6, c[0x0][0x5b0] ;  /* 0x00016c00ff067b82 */ /* 0x000f240000000a00 */
[----:B----4-:R-:W-:-:S04]  /*2910*/  ISETP.NE.U32.AND P0, PT, R6, RZ, PT ;  /* 0x000000ff0600720c */ /* 0x010fc80003f05070 */
[----:B------:R-:W-:-:S13]  /*2920*/  ISETP.NE.AND.EX P0, PT, R7, RZ, PT, P0 ;  /* 0x000000ff0700720c */ /* 0x000fda0003f05300 */
[----:B------:R-:W-:Y:S05]  /*2930*/  @!P0 BRA `(.L_x_42) ;  /* 0x00000000002c8947 */ /* 0x000fea0003800000 */
[----:B------:R-:W-:Y:S02]  /*2940*/  ULDC.64 UR4, c[0x0][0x5a8] ;  /* 0x00016a0000047ab9 */ /* 0x000fe40000000a00 */
[----:B------:R-:W-:-:S04]  /*2950*/  ISETP.NE.U32.AND P0, PT, RZ, UR4, PT ;  /* 0x00000004ff007c0c */ /* 0x000fc8000bf05070 */
[----:B------:R-:W-:-:S13]  /*2960*/  ISETP.NE.AND.EX P0, PT, RZ, UR5, PT, P0 ;  /* 0x00000005ff007c0c */ /* 0x000fda000bf05300 */
[----:B------:R-:W-:Y:S05]  /*2970*/  @!P0 BRA `(.L_x_43) ;  /* 0x0000000000148947 */ /* 0x000fea0003800000 */
[----:B--23--:R-:W2:Y:S01]  /*2980*/  LDC.64 R4, c[0x0][0x5a8] ;  /* 0x00016a00ff047b82 */ /* 0x00cea20000000a00 */
[----:B------:R-:W-:-:S04]  /*2990*/  IMAD R3, R6, UR47, RZ ;  /* 0x0000002f06037c24 */ /* 0x000fc8000f8e02ff */
[----:B--2---:R-:W-:-:S05]  /*29a0*/  IMAD.WIDE R4, R3, 0x4, R4 ;  /* 0x0000000403047825 */ /* 0x004fca00078e0204 */
[----:B-----5:R4:W5:Y:S01]  /*29b0*/  LDG.E R154, desc[UR56][R4.64] ;  /* 0x00000038049a7981 */ /* 0x020962000c1e1900 */
[----:B------:R-:W-:Y:S05]  /*29c0*/  BRA `(.L_x_42) ;  /* 0x0000000000087947 */ /* 0x000fea0003800000 */
.L_x_43:
[----:B------:R-:W-:Y:S02]  /*29d0*/  ULDC UR4, c[0x0][0x5a0] ;  /* 0x0001680000047ab9 */ /* 0x000fe40000000800 */
[----:B-----5:R-:W-:-:S07]  /*29e0*/  MOV R154, UR4 ;  /* 0x00000004009a7c02 */ /* 0x020fce0008000f00 */
.L_x_42:
[----:B------:R-:W-:Y:S01]  /*29f0*/  ULDC.64 UR4, c[0x0][0x588] ;  /* 0x0001620000047ab9 */ /* 0x000fe20000000a00 */
[----:B------:R-:W-:Y:S01]  /*2a00*/  ISETP.NE.U32.AND P3, PT, R8, RZ, PT ;  /* 0x000000ff0800720c */ /* 0x000fe20003f65070 */
[----:B------:R-:W-:Y:S02]  /*2a10*/  UISETP.NE.U32.AND UP0, UPT, UR4, URZ, UPT ;  /* 0x0000003f0400728c */ /* 0x000fe4000bf05070 */
[----:B------:R-:W-:Y:S02]  /*2a20*/  ISETP.NE.U32.AND P4, PT, RZ, UR4, PT ;  /* 0x00000004ff007c0c */ /* 0x000fe4000bf85070 */
[----:B------:R-:W-:Y:S01]  /*2a30*/  ISETP.NE.AND.EX P3, PT, R9, RZ, PT, P3 ;  /* 0x000000ff0900720c */ /* 0x000fe20003f65330 */
[----:B------:R-:W-:Y:S02]  /*2a40*/  UISETP.NE.AND.EX UP0, UPT, UR5, URZ, UPT, UP0 ;  /* 0x0000003f0500728c */ /* 0x000fe4000bf05300 */
[----:B------:R-:W-:Y:S02]  /*2a50*/  ISETP.NE.AND.EX P4, PT, RZ, UR5, PT, P4 ;  /* 0x00000005ff007c0c */ /* 0x000fe4000bf85340 */
[----:B------:R-:W-:-:S02]  /*2a60*/  PLOP3.LUT P0, PT, PT, PT, PT, 0x8, 0x0 ;  /* 0x000000000000781c */ /* 0x000fc40003f0e170 */
[----:B------:R-:W-:-:S04]  /*2a70*/  PLOP3.LUT P1, PT, PT, PT, UP0, 0x80, 0x0 ;  /* 0x000000000000781c */ /* 0x000fc80003f2f008 */
[----:B------:R-:W-:-:S05]  /*2a80*/  PLOP3.LUT P1, PT, P1, PT, PT, 0x8, 0x0 ;  /* 0x000000000000781c */ /* 0x000fca0000f2e170 */
[----:B------:R-:W-:Y:S08]  /*2a90*/  @P4 BRA P3, `(.L_x_44) ;  /* 0x0000000000244947 */ /* 0x000ff00001800000 */
[----:B------:R-:W-:Y:S04]  /*2aa0*/  BSSY B0, `(.L_x_44) ;  /* 0x0000008000007945 */ /* 0x000fe80003800000 */
[----:B------:R-:W-:Y:S05]  /*2ab0*/  @!P2 BRA `(.L_x_45) ;  /* 0x000000000014a947 */ /* 0x000fea0003800000 */
[----:B------:R-:W-:Y:S02]  /*2ac0*/  LOP3.LUT P3, RZ, R22, 0xff, RZ, 0xc0, !PT ;  /* 0x000000ff16ff7812 */ /* 0x000fe4000786c0ff */
[----:B------:R-:W-:-:S11]  /*2ad0*/  PLOP3.LUT P0, PT, P1, PT, PT, 0x80, 0x0 ;  /* 0x000000000000781c */ /* 0x000fd60000f0f070 */
[----:B------:R-:W-:Y:S05]  /*2ae0*/  @!P3 BRA `(.L_x_46) ;  /* 0x00000000000cb947 */ /* 0x000fea0003800000 */
[----:B-----5:R-:W-:Y:S01]  /*2af0*/  FSETP.EQ.AND P0, PT, R153, RZ, PT ;  /* 0x000000ff9900720b */ /* 0x020fe20003f02000 */
[----:B------:R-:W-:-:S12]  /*2b00*/  BRA `(.L_x_46) ;  /* 0x0000000000047947 */ /* 0x000fd80003800000 */
.L_x_45:
[----:B-----5:R-:W-:-:S13]  /*2b10*/  FSETP.EQ.AND P0, PT, R153, RZ, PT ;  /* 0x000000ff9900720b */ /* 0x020fda0003f02000 */
.L_x_46:
[----:B-1----:R-:W-:Y:S05]  /*2b20*/  BSYNC B0 ;  /* 0x0000000000007941 */ /* 0x002fea0003800000 */
.L_x_44:
[----:B------:R-:W-:Y:S04]  /*2b30*/  BSSY B0, `(.L_x_47) ;  /* 0x0000007000007945 */ /* 0x000fe80003800000 */
[----:B------:R-:W-:Y:S05]  /*2b40*/  @!P2 BRA `(.L_x_48) ;  /* 0x000000000010a947 */ /* 0x000fea0003800000 */
[----:B------:R-:W-:-:S13]  /*2b50*/  LOP3.LUT P2, RZ, R22, 0xff, RZ, 0xc0, !PT ;  /* 0x000000ff16ff7812 */ /* 0x000fda000784c0ff */
[----:B------:R-:W-:Y:S05]  /*2b60*/  @!P2 BRA `(.L_x_49) ;  /* 0x00000000000ca947 */ /* 0x000fea0003800000 */
[----:B-----5:R-:W-:Y:S01]  /*2b70*/  FSETP.EQ.AND P1, PT, R153, RZ, PT ;  /* 0x000000ff9900720b */ /* 0x020fe20003f22000 */
[----:B------:R-:W-:-:S12]  /*2b80*/  BRA `(.L_x_49) ;  /* 0x0000000000047947 */ /* 0x000fd80003800000 */
.L_x_48:
[----:B-----5:R-:W-:-:S13]  /*2b90*/  FSETP.EQ.AND P1, PT, R153, RZ, PT ;  /* 0x000000ff9900720b */ /* 0x020fda0003f22000 */
.L_x_49:
[----:B-1----:R-:W-:Y:S05]  /*2ba0*/  BSYNC B0 ;  /* 0x0000000000007941 */ /* 0x002fea0003800000 */
.L_x_47:
[----:B------:R-:W-:Y:S01]  /*2bb0*/  BSSY B0, `(.L_x_50) ;  /* 0x0000025000007945 */ /* 0x000fe20003800000 */
[----:B------:R-:W-:Y:S02]  /*2bc0*/  MOV R12, RZ ;  /* 0x000000ff000c7202 */ /* 0x000fe40000000f00 */
[----:B------:R-:W-:Y:S02]  /*2bd0*/  CS2R R10, SRZ ;  /* 0x00000000000a7805 */ /* 0x000fe4000001ff00 */
[----:B------:R-:W-:Y:S02]  /*2be0*/  CS2R R8, SRZ ;  /* 0x0000000000087805 */ /* 0x000fe4000001ff00 */
[----:B------:R-:W-:Y:S02]  /*2bf0*/  CS2R R6, SRZ ;  /* 0x0000000000067805 */ /* 0x000fe4000001ff00 */
[----:B--234-:R-:W-:Y:S01]  /*2c00*/  CS2R R4, SRZ ;  /* 0x0000000000047805 */ /* 0x01cfe2000001ff00 */
[----:B------:R-:W-:Y:S06]  /*2c10*/  @P0 BRA `(.L_x_51) ;  /* 0x0000000000780947 */ /* 0x000fec0003800000 */
[----:B------:R-:W-:-:S06]  /*2c20*/  UISETP.NE.AND UP0, UPT, UR49, 0x3, UPT ;  /* 0x000000033100788c */ /* 0x000fcc000bf05270 */
[----:B------:R-:W-:-:S13]  /*2c30*/  PLOP3.LUT P2, PT, PT, PT, UP0, 0x80, 0x0 ;  /* 0x000000000000781c */ /* 0x000fda0003f4f008 */
[----:B------:R-:W-:Y:S05]  /*2c40*/  @!P2 BRA `(.L_x_52) ;  /* 0x000000000004a947 */ /* 0x000fea0003800000 */
[----:B------:R-:W-:Y:S01]  /*2c50*/  BPT.TRAP 0x1 ;  /* 0x000000040000795c */ /* 0x000fe20000300000 */
.L_x_52:
[----:B------:R-:W-:Y:S02]  /*2c60*/  SHF.L.U32 R0, RZ, 0x1f, RZ ;  /* 0x0000001fff007819 */ /* 0x000fe400000006ff */
[----:B------:R-:W-:Y:S02]  /*2c70*/  MOV R12, 0x1 ;  /* 0x00000001000c7802 */ /* 0x000fe40000000f00 */
[----:B------:R-:W1:Y:S01]  /*2c80*/  SYNCS.PHASECHK.TRANS64.TRYWAIT P2, [UR51+0x40], R0 ;  /* 0x00004000ff0075a7 */ /* 0x000e620008040173 */
[----:B------:R-:W-:Y:S01]  /*2c90*/  MOV R11, RZ ;  /* 0x000000ff000b7202 */ /* 0x000fe20000000f00 */
[----:B-1----:R-:W-:Y:S06]  /*2ca0*/  @!P2 BRA `(.L_x_53) ;  /* 0x000001340018a947 */ /* 0x002fec0003800000 */
.L_x_614:
[----:B------:R-:W-:Y:S02]  /*2cb0*/  MOV R10, RZ ;  /* 0x000000ff000a7202 */ /* 0x000fe40000000f00 */
[----:B------:R-:W-:Y:S02]  /*2cc0*/  CS2R R8, SRZ ;  /* 0x0000000000087805 */ /* 0x000fe4000001ff00 */
[----:B------:R-:W-:Y:S02]  /*2cd0*/  CS2R R6, SRZ ;  /* 0x0000000000067805 */ /* 0x000fe4000001ff00 */
[----:B------:R-:W-:Y:S01]  /*2ce0*/  CS2R R4, SRZ ;  /* 0x0000000000047805 */ /* 0x000fe2000001ff00 */
[----:B------:R-:W-:Y:S06]  /*2cf0*/  @P1 BRA `(.L_x_51) ;  /* 0x0000000000401947 */ /* 0x000fec0003800000 */
[C---:B-1----:R-:W-:Y:S01]  /*2d00*/  SHF.L.U32 R0, R17.reuse, 0x4, RZ ;  /* 0x0000000411007819 */ /* 0x042fe200000006ff */
[----:B------:R-:W-:Y:S05]  /*2d10*/  WARPSYNC.ALL ;  /* 0x0000000000007948 */ /* 0x000fea0003800000 */
[----:B------:R-:W-:Y:S02]  /*2d20*/  SHF.L.U32 R3, R17, 0x5, RZ ;  /* 0x0000000511037819 */ /* 0x000fe400000006ff */
[----:B------:R-:W-:Y:S02]  /*2d30*/  SHF.R.U32.HI R5, RZ, 0x1, R17 ;  /* 0x00000001ff057819 */ /* 0x000fe40000011611 */
[----:B------:R-:W-:-:S02]  /*2d40*/  LOP3.LUT R0, R0, 0xe00, RZ, 0xc0, !PT ;  /* 0x00000e0000007812 */ /* 0x000fc400078ec0ff */
[----:B------:R-:W-:Y:S02]  /*2d50*/  LOP3.LUT R4, R3, 0xc0, RZ, 0xc0, !PT ;  /* 0x000000c003047812 */ /* 0x000fe400078ec0ff */
[----:B------:R-:W-:Y:S02]  /*2d60*/  SHF.L.U32 R7, R17, 0x2, RZ ;  /* 0x0000000211077819 */ /* 0x000fe400000006ff */
[----:B------:R-:W-:Y:S02]  /*2d70*/  LOP3.LUT R0, R0, 0x20, R3, 0xf8, !PT ;  /* 0x0000002000007812 */ /* 0x000fe400078ef803 */
[----:B------:R-:W-:Y:S02]  /*2d80*/  LOP3.LUT R4, R4, 0x8, R5, 0xf8, !PT ;  /* 0x0000000804047812 */ /* 0x000fe400078ef805 */
[----:B------:R-:W-:Y:S02]  /*2d90*/  LOP3.LUT R0, R0, 0x100, R3, 0xf8, !PT ;  /* 0x0000010000007812 */ /* 0x000fe400078ef803 */
[----:B------:R-:W-:-:S04]  /*2da0*/  LOP3.LUT R7, R4, 0x18, R7, 0x78, !PT ;  /* 0x0000001804077812 */ /* 0x000fc800078e7807 */
[----:B------:R-:W-:-:S04]  /*2db0*/  LOP3.LUT R0, R0, R7, RZ, 0xfc, !PT ;  /* 0x0000000700007212 */ /* 0x000fc800078efcff */
[----:B------:R-:W-:-:S04]  /*2dc0*/  LEA R0, R0, UR51, 0x1 ;  /* 0x0000003300007c11 */ /* 0x000fc8000f8e08ff */
[----:B------:R-:W-:Y:S01]  /*2dd0*/  LEA R8, R155, R0, 0x1 ;  /* 0x000000009b087211 */ /* 0x000fe200078e08ff */
[----:B------:R2:W3:Y:S05]  /*2de0*/  LDSM.16.M88.4 R4, [R0+0x200] ;  /* 0x000200000004783b */ /* 0x0004ea0000000200 */
[----:B------:R-:W4:Y:S02]  /*2df0*/  LDSM.16.M88.4 R8, [R8+0x200] ;  /* 0x000200000808783b */ /* 0x000f240000000200 */
.L_x_51:
[----:B------:R-:W-:Y:S05]  /*2e00*/  BSYNC B0 ;  /* 0x0000000000007941 */ /* 0x000fea0003800000 */
.L_x_50:
[--C-:B-123--:R-:W-:Y:S02]  /*2e10*/  HADD2.F32 R0, -RZ, R4.reuse.H0_H0 ;  /* 0x20000004ff007230 */ /* 0x10efe40000004100 */
[C---:B-----5:R-:W-:Y:S01]  /*2e20*/  FMUL R88, R154.reuse, R88 ;  /* 0x000000589a587220 */ /* 0x060fe20000400000 */
[--C-:B------:R-:W-:Y:S02]  /*2e30*/  HADD2.F32 R14, -RZ, R5.reuse.H1_H1 ;  /* 0x30000005ff0e7230 */ /* 0x100fe40000004100 */
[C---:B------:R-:W-:Y:S01]  /*2e40*/  FMUL R15, R154.reuse, R91 ;  /* 0x0000005b9a0f7220 */ /* 0x040fe20000400000 */
[----:B------:R-:W-:Y:S02]  /*2e50*/  HADD2.F32 R20, -RZ, R4.H1_H1 ;  /* 0x30000004ff147230 */ /* 0x000fe40000004100 */
[----:B------:R-:W-:Y:S01]  /*2e60*/  FFMA R13, R153, R0, R88 ;  /* 0x00000000990d7223 */ /* 0x000fe20000000058 */
[----:B------:R-:W-:Y:S02]  /*2e70*/  HADD2.F32 R88, -RZ, R6.H0_H0 ;  /* 0x20000006ff587230 */ /* 0x000fe40000004100 */
[C---:B------:R-:W-:Y:S01]  /*2e80*/  FMUL R3, R154.reuse, R92 ;  /* 0x0000005c9a037220 */ /* 0x040fe20000400000 */
[----:B------:R-:W-:Y:S01]  /*2e90*/  FMUL R156, R154, R89 ;  /* 0x000000599a9c7220 */ /* 0x000fe20000400000 */
[----:B------:R-:W-:-:S02]  /*2ea0*/  HADD2.F32 R0, -RZ, R5.H0_H0 ;  /* 0x20000005ff007230 */ /* 0x000fc40000004100 */
[C---:B------:R-:W-:Y:S01]  /*2eb0*/  FMUL R19, R154.reuse, R90 ;  /* 0x0000005a9a137220 */ /* 0x040fe20000400000 */
[C---:B------:R-:W-:Y:S01]  /*2ec0*/  FFMA R15, R153.reuse, R14, R15 ;  /* 0x0000000e990f7223 */ /* 0x040fe2000000000f */
[C---:B------:R-:W-:Y:S01]  /*2ed0*/  FFMA R14, R153.reuse, R88, R3 ;  /* 0x00000058990e7223 */ /* 0x040fe20000000003 */
[C---:B------:R-:W-:Y:S01]  /*2ee0*/  FFMA R20, R153.reuse, R20, R156 ;  /* 0x0000001499147223 */ /* 0x040fe2000000009c */
[----:B------:R-:W-:Y:S02]  /*2ef0*/  HADD2.F32 R88, -RZ, R6.H1_H1 ;  /* 0x30000006ff587230 */ /* 0x000fe40000004100 */
[----:B------:R-:W-:Y:S01]  /*2f00*/  FMUL R156, R154, R93 ;  /* 0x0000005d9a9c7220 */ /* 0x000fe20000400000 */
[--C-:B------:R-:W-:Y:S02]  /*2f10*/  HADD2.F32 R90, -RZ, R7.reuse.H0_H0 ;  /* 0x20000007ff5a7230 */ /* 0x100fe40000004100 */
[----:B------:R-:W-:Y:S01]  /*2f20*/  FFMA R19, R153, R0, R19 ;  /* 0x0000000099137223 */ /* 0x000fe20000000013 */
[----:B------:R-:W-:-:S02]  /*2f30*/  HADD2.F32 R92, -RZ, R7.H1_H1 ;  /* 0x30000007ff5c7230 */ /* 0x000fc40000004100 */
[C---:B------:R-:W-:Y:S01]  /*2f40*/  FMUL R3, R154.reuse, R94 ;  /* 0x0000005e9a037220 */ /* 0x040fe20000400000 */
[C---:B------:R-:W-:Y:S01]  /*2f50*/  FMUL R21, R154.reuse, R95 ;  /* 0x0000005f9a157220 */ /* 0x040fe20000400000 */
[----:B------:R-:W-:Y:S01]  /*2f60*/  MOV R0, 0x3bbb989d ;  /* 0x3bbb989d00007802 */ /* 0x000fe20000000f00 */
[C---:B------:R-:W-:Y:S01]  /*2f70*/  FFMA R89, R153.reuse, R88, R156 ;  /* 0x0000005899597223 */ /* 0x040fe2000000009c */
[C---:B------:R-:W-:Y:S01]  /*2f80*/  FFMA R88, R153.reuse, R90, R3 ;  /* 0x0000005a99587223 */ /* 0x040fe20000000003 */
[----:B------:R-:W-:Y:S01]  /*2f90*/  FFMA R21, R153, R92, R21 ;  /* 0x0000005c99157223 */ /* 0x000fe20000000015 */
[----:B------:R-:W-:Y:S01]  /*2fa0*/  MOV R3, 0x437c0000 ;  /* 0x437c000000037802 */ /* 0x000fe20000000f00 */
[--C-:B----4-:R-:W-:Y:S02]  /*2fb0*/  HADD2.F32 R92, -RZ, R8.reuse.H0_H0 ;  /* 0x20000008ff5c7230 */ /* 0x110fe40000004100 */
[----:B------:R-:W-:Y:S01]  /*2fc0*/  FFMA.SAT R90, -R13, R0, 0.5 ;  /* 0x3f0000000d5a7423 */ /* 0x000fe20000002100 */
[----:B------:R-:W-:Y:S01]  /*2fd0*/  FMUL R96, R154, R96 ;  /* 0x000000609a607220 */ /* 0x000fe20000400000 */
[----:B------:R-:W-:-:S02]  /*2fe0*/  HADD2.F32 R94, -RZ, R8.H1_H1 ;  /* 0x30000008ff5e7230 */ /* 0x000fc40000004100 */
[----:B------:R-:W-:Y:S01]  /*2ff0*/  FMUL R97, R154, R97 ;  /* 0x000000619a617220 */ /* 0x000fe20000400000 */
[-C--:B------:R-:W-:Y:S01]  /*3000*/  FFMA.RM R90, R90, R3.reuse, 12582913 ;  /* 0x4b4000015a5a7423 */ /* 0x080fe20000004003 */
[C---:B------:R-:W-:Y:S01]  /*3010*/  FFMA R93, R153.reuse, R92, R96 ;  /* 0x0000005c995d7223 */ /* 0x040fe20000000060 */
[----:B------:R-:W-:Y:S01]  /*3020*/  FFMA.SAT R156, -R20, R0, 0.5 ;  /* 0x3f000000149c7423 */ /* 0x000fe20000002100 */
[----:B------:R-:W-:Y:S01]  /*3030*/  FFMA R92, R153, R94, R97 ;  /* 0x0000005e995c7223 */ /* 0x000fe20000000061 */
[--C-:B------:R-:W-:Y:S02]  /*3040*/  HADD2.F32 R94, -RZ, R9.reuse.H0_H0 ;  /* 0x20000009ff5e7230 */ /* 0x100fe40000004100 */
[----:B------:R-:W-:Y:S01]  /*3050*/  FMUL R98, R154, R98 ;  /* 0x000000629a627220 */ /* 0x000fe20000400000 */
[----:B------:R-:W-:Y:S01]  /*3060*/  FADD R96, R90, -12583039 ;  /* 0xcb40007f5a607421 */ /* 0x000fe20000000000 */
[----:B------:R-:W-:Y:S01]  /*3070*/  FFMA.SAT R158, -R19, R0, 0.5 ;  /* 0x3f000000139e7423 */ /* 0x000fe20000002100 */
[-C--:B------:R-:W-:Y:S01]  /*3080*/  FFMA.RM R91, R156, R3.reuse, 12582913 ;  /* 0x4b4000019c5b7423 */ /* 0x080fe20000004003 */
[----:B------:R-:W-:Y:S01]  /*3090*/  FFMA R94, R153, R94, R98 ;  /* 0x0000005e995e7223 */ /* 0x000fe20000000062 */
[----:B------:R-:W-:Y:S01]  /*30a0*/  FFMA R96, -R13, 1.4426950216293334961, -R96 ;  /* 0x3fb8aa3b0d607823 */ /* 0x000fe20000000960 */
[----:B------:R-:W-:Y:S01]  /*30b0*/  FFMA.RM R98, R158, R3, 12582913 ;  /* 0x4b4000019e627423 */ /* 0x000fe20000004003 */
[----:B------:R-:W-:Y:S01]  /*30c0*/  FADD R95, R91, -12583039 ;  /* 0xcb40007f5b5f7421 */ /* 0x000fe20000000000 */
[----:B------:R-:W-:Y:S01]  /*30d0*/  FFMA.SAT R164, -R15, R0, 0.5 ;  /* 0x3f0000000fa47423 */ /* 0x000fe20000002100 */
[----:B------:R-:W-:Y:S01]  /*30e0*/  FFMA R156, -R13, 1.925963033500011079e-08, R96 ;  /* 0x32a570600d9c7823 */ /* 0x000fe20000000160 */
[----:B------:R-:W-:Y:S01]  /*30f0*/  FADD R162, R98, -12583039 ;  /* 0xcb40007f62a27421 */ /* 0x000fe20000000000 */
[----:B------:R-:W-:Y:S01]  /*3100*/  FFMA R95, -R20, 1.4426950216293334961, -R95 ;  /* 0x3fb8aa3b145f7823 */ /* 0x000fe2000000095f */
[----:B------:R-:W-:-:S02]  /*3110*/  HADD2.F32 R96, -RZ, R9.H1_H1 ;  /* 0x30000009ff607230 */ /* 0x000fc40000004100 */
[----:B------:R-:W-:Y:S01]  /*3120*/  FMUL R160, R154, R99 ;  /* 0x000000639aa07220 */ /* 0x000fe20000400000 */
[----:B------:R-:W-:Y:S01]  /*3130*/  FFMA R162, -R19, 1.4426950216293334961, -R162 ;  /* 0x3fb8aa3b13a27823 */ /* 0x000fe200000009a2 */
[----:B------:R-:W-:Y:S01]  /*3140*/  FFMA R158, -R20, 1.925963033500011079e-08, R95 ;  /* 0x32a57060149e7823 */ /* 0x000fe2000000015f */
[-C--:B------:R-:W-:Y:S01]  /*3150*/  FFMA.RM R99, R164, R3.reuse, 12582913 ;  /* 0x4b400001a4637423 */ /* 0x080fe20000004003 */
[----:B------:R-:W-:Y:S01]  /*3160*/  FFMA R95, R153, R96, R160 ;  /* 0x00000060995f7223 */ /* 0x000fe200000000a0 */
[----:B------:R-:W-:Y:S01]  /*3170*/  FFMA.SAT R166, -R14, R0, 0.5 ;  /* 0x3f0000000ea67423 */ /* 0x000fe20000002100 */
[--C-:B------:R-:W-:Y:S02]  /*3180*/  HADD2.F32 R96, -RZ, R10.reuse.H0_H0 ;  /* 0x2000000aff607230 */ /* 0x100fe40000004100 */
[----:B------:R-:W-:Y:S01]  /*3190*/  FFMA R160, -R19, 1.925963033500011079e-08, R162 ;  /* 0x32a5706013a07823 */ /* 0x000fe200000001a2 */
[----:B------:R-:W-:Y:S01]  /*31a0*/  FMUL R100, R154, R100 ;  /* 0x000000649a647220 */ /* 0x000fe20000400000 */
[----:B------:R-:W-:Y:S01]  /*31b0*/  FADD R164, R99, -12583039 ;  /* 0xcb40007f63a47421 */ /* 0x000fe20000000000 */
[----:B------:R-:W-:Y:S01]  /*31c0*/  FFMA.SAT R162, -R89, R0, 0.5 ;  /* 0x3f00000059a27423 */ /* 0x000fe20000002100 */
[-C--:B------:R-:W-:Y:S01]  /*31d0*/  FFMA.RM R159, R166, R3.reuse, 12582913 ;  /* 0x4b400001a69f7423 */ /* 0x080fe20000004003 */
[----:B------:R-:W-:Y:S01]  /*31e0*/  FFMA R96, R153, R96, R100 ;  /* 0x0000006099607223 */ /* 0x000fe20000000064 */
[----:B------:R-:W-:Y:S01]  /*31f0*/  FFMA.SAT R170, -R88, R0, 0.5 ;  /* 0x3f00000058aa7423 */ /* 0x000fe20000002100 */
[----:B------:R-:W-:Y:S01]  /*3200*/  FFMA R164, -R15, 1.4426950216293334961, -R164 ;  /* 0x3fb8aa3b0fa47823 */ /* 0x000fe200000009a4 */
[----:B------:R-:W-:Y:S01]  /*3210*/  FFMA.RM R100, R162, R3, 12582913 ;  /* 0x4b400001a2647423 */ /* 0x000fe20000004003 */
[----:B------:R-:W-:Y:S01]  /*3220*/  FADD R97, R159, -12583039 ;  /* 0xcb40007f9f617421 */ /* 0x000fe20000000000 */
[----:B------:R-:W-:Y:S01]  /*3230*/  FMUL R166, R154, R101 ;  /* 0x000000659aa67220 */ /* 0x000fe20000400000 */
[----:B------:R-:W-:Y:S01]  /*3240*/  FFMA.RM R101, R170, R3, 12582913 ;  /* 0x4b400001aa657423 */ /* 0x000fe20000004003 */
[----:B------:R-:W-:Y:S01]  /*3250*/  FFMA R161, -R15, 1.925963033500011079e-08, R164 ;  /* 0x32a570600fa17823 */ /* 0x000fe200000001a4 */
[----:B------:R-:W-:Y:S01]  /*3260*/  FADD R168, R100, -12583039 ;  /* 0xcb40007f64a87421 */ /* 0x000fe20000000000 */
[----:B------:R-:W-:Y:S01]  /*3270*/  FFMA R97, -R14, 1.4426950216293334961, -R97 ;  /* 0x3fb8aa3b0e617823 */ /* 0x000fe20000000961 */
[----:B------:R-:W-:-:S02]  /*3280*/  HADD2.F32 R164, -RZ, R10.H1_H1 ;  /* 0x3000000affa47230 */ /* 0x000fc40000004100 */
[----:B------:R-:W-:Y:S01]  /*3290*/  FFMA.SAT R170, -R21, R0, 0.5 ;  /* 0x3f00000015aa7423 */ /* 0x000fe20000002100 */
[----:B------:R-:W-:Y:S01]  /*32a0*/  FADD R157, R101, -12583039 ;  /* 0xcb40007f659d7421 */ /* 0x000fe20000000000 */
[----:B------:R-:W-:Y:S01]  /*32b0*/  FFMA R168, -R89, 1.4426950216293334961, -R168 ;  /* 0x3fb8aa3b59a87823 */ /* 0x000fe200000009a8 */
[----:B------:R-:W-:Y:S01]  /*32c0*/  FFMA R162, -R14, 1.925963033500011079e-08, R97 ;  /* 0x32a570600ea27823 */ /* 0x000fe20000000161 */
[-C--:B------:R-:W-:Y:S01]  /*32d0*/  FFMA.RM R163, R170, R3.reuse, 12582913 ;  /* 0x4b400001aaa37423 */ /* 0x080fe20000004003 */
[----:B------:R-:W-:Y:S01]  /*32e0*/  FFMA R97, R153, R164, R166 ;  /* 0x000000a499617223 */ /* 0x000fe200000000a6 */
[--C-:B------:R-:W-:Y:S02]  /*32f0*/  HADD2.F32 R166, -RZ, R11.reuse.H0_H0 ;  /* 0x2000000bffa67230 */ /* 0x100fe40000004100 */
[----:B------:R-:W-:Y:S01]  /*3300*/  FFMA R157, -R88, 1.4426950216293334961, -R157 ;  /* 0x3fb8aa3b589d7823 */ /* 0x000fe2000000099d */
[----:B------:R-:W-:Y:S01]  /*3310*/  FFMA R164, -R89, 1.925963033500011079e-08, R168 ;  /* 0x32a5706059a47823 */ /* 0x000fe200000001a8 */
[----:B------:R-:W-:Y:S01]  /*3320*/  FMUL R102, R154, R102 ;  /* 0x000000669a667220 */ /* 0x000fe20000400000 */
[----:B------:R-:W-:Y:S01]  /*3330*/  FADD R168, R163, -12583039 ;  /* 0xcb40007fa3a87421 */ /* 0x000fe20000000000 */
[----:B------:R-:W-:Y:S01]  /*3340*/  FFMA.SAT R170, -R93, R0, 0.5 ;  /* 0x3f0000005daa7423 */ /* 0x000fe20000002100 */
[----:B------:R-:W-:Y:S01]  /*3350*/  FFMA R167, -R88, 1.925963033500011079e-08, R157 ;  /* 0x32a5706058a77823 */ /* 0x000fe2000000019d */
[----:B------:R-:W-:Y:S01]  /*3360*/  FFMA R157, R153, R166, R102 ;  /* 0x000000a6999d7223 */ /* 0x000fe20000000066 */
[----:B------:R-:W-:Y:S01]  /*3370*/  FFMA R166, -R21, 1.4426950216293334961, -R168 ;  /* 0x3fb8aa3b15a67823 */ /* 0x000fe200000009a8 */
[----:B------:R-:W-:Y:S01]  /*3380*/  FFMA.RM R102, R170, R3, 12582913 ;  /* 0x4b400001aa667423 */ /* 0x000fe20000004003 */
[----:B------:R-:W-:-:S02]  /*3390*/  HADD2.F32 R168, -RZ, R11.H1_H1 ;  /* 0x3000000bffa87230 */ /* 0x000fc40000004100 */
[----:B------:R-:W-:Y:S01]  /*33a0*/  FFMA.SAT R174, -R92, R0, 0.5 ;  /* 0x3f0000005cae7423 */ /* 0x000fe20000002100 */
[----:B------:R-:W-:Y:S01]  /*33b0*/  FMUL R170, R154, R103 ;  /* 0x000000679aaa7220 */ /* 0x000fe20000400000 */
[----:B------:R-:W-:Y:S01]  /*33c0*/  FFMA R165, -R21, 1.925963033500011079e-08, R166 ;  /* 0x32a5706015a57823 */ /* 0x000fe200000001a6 */
[----:B------:R-:W-:Y:S01]  /*33d0*/  MUFU.EX2 R156, R156 ;  /* 0x0000009c009c7308 */ /* 0x000fe20000000800 */
[-C--:B------:R-:W-:Y:S01]  /*33e0*/  FFMA.RM R166, R174, R3.reuse, 12582913 ;  /* 0x4b400001aea67423 */ /* 0x080fe20000004003 */
[----:B------:R-:W-:Y:S01]  /*33f0*/  FFMA R103, R153, R168, R170 ;  /* 0x000000a899677223 */ /* 0x000fe200000000aa */
[-C--:B------:R-:W-:Y:S01]  /*3400*/  FFMA.SAT R170, -R94, R0.reuse, 0.5 ;  /* 0x3f0000005eaa7423 */ /* 0x080fe20000002100 */
[-C--:B------:R-:W-:Y:S01]  /*3410*/  FFMA.SAT R178, -R97, R0.reuse, 0.5 ;  /* 0x3f00000061b27423 */ /* 0x080fe20000002100 */
[----:B------:R-:W-:Y:S01]  /*3420*/  FADD R169, R166, -12583039 ;  /* 0xcb40007fa6a97421 */ /* 0x000fe20000000000 */
[-C--:B------:R-:W-:Y:S01]  /*3430*/  FFMA.SAT R174, -R95, R0.reuse, 0.5 ;  /* 0x3f0000005fae7423 */ /* 0x080fe20000002100 */
[-C--:B------:R-:W-:Y:S01]  /*3440*/  FFMA.RM R170, R170, R3.reuse, 12582913 ;  /* 0x4b400001aaaa7423 */ /* 0x080fe20000004003 */
[----:B------:R-:W1:Y:S01]  /*3450*/  MUFU.EX2 R160, R160 ;  /* 0x000000a000a07308 */ /* 0x000e620000000800 */
[----:B------:R-:W-:Y:S01]  /*3460*/  FFMA R169, -R92, 1.4426950216293334961, -R169 ;  /* 0x3fb8aa3b5ca97823 */ /* 0x000fe200000009a9 */
[-C--:B------:R-:W-:Y:S01]  /*3470*/  FFMA.SAT R176, -R96, R0.reuse, 0.5 ;  /* 0x3f00000060b07423 */ /* 0x080fe20000002100 */
[----:B------:R-:W-:Y:S01]  /*3480*/  FADD R171, R170, -12583039 ;  /* 0xcb40007faaab7421 */ /* 0x000fe20000000000 */
[-C--:B------:R-:W-:Y:S01]  /*3490*/  FFMA.SAT R180, -R157, R0.reuse, 0.5 ;  /* 0x3f0000009db47423 */ /* 0x080fe20000002100 */
[----:B------:R-:W-:Y:S01]  /*34a0*/  FFMA R169, -R92, 1.925963033500011079e-08, R169 ;  /* 0x32a570605ca97823 */ /* 0x000fe200000001a9 */
[----:B------:R-:W-:Y:S01]  /*34b0*/  FFMA.SAT R0, -R103, R0, 0.5 ;  /* 0x3f00000067007423 */ /* 0x000fe20000002100 */
[-C--:B------:R-:W-:Y:S01]  /*34c0*/  FFMA.RM R178, R178, R3.reuse, 12582913 ;  /* 0x4b400001b2b27423 */ /* 0x080fe20000004003 */
[----:B------:R-:W2:Y:S01]  /*34d0*/  MUFU.EX2 R158, R158 ;  /* 0x0000009e009e7308 */ /* 0x000ea20000000800 */
[----:B------:R-:W-:Y:S01]  /*34e0*/  FFMA R173, -R94, 1.4426950216293334961, -R171 ;  /* 0x3fb8aa3b5ead7823 */ /* 0x000fe200000009ab */
[----:B------:R-:W-:Y:S01]  /*34f0*/  LOP3.LUT R168, R17, 0xff, RZ, 0xc0, !PT ;  /* 0x000000ff11a87812 */ /* 0x000fe200078ec0ff */
[----:B------:R-:W-:Y:S01]  /*3500*/  FADD R172, R102, -12583039 ;  /* 0xcb40007f66ac7421 */ /* 0x000fe20000000000 */
[-C--:B------:R-:W-:Y:S01]  /*3510*/  FFMA.RM R174, R174, R3.reuse, 12582913 ;  /* 0x4b400001aeae7423 */ /* 0x080fe20000004003 */
[-C--:B------:R-:W-:Y:S01]  /*3520*/  FFMA.RM R177, R176, R3.reuse, 12582913 ;  /* 0x4b400001b0b17423 */ /* 0x080fe20000004003 */
[-C--:B------:R-:W-:Y:S01]  /*3530*/  FFMA.RM R180, R180, R3.reuse, 12582913 ;  /* 0x4b400001b4b47423 */ /* 0x080fe20000004003 */
[----:B------:R-:W-:Y:S01]  /*3540*/  FFMA.RM R181, R0, R3, 12582913 ;  /* 0x4b40000100b57423 */ /* 0x000fe20000004003 */
[----:B------:R3:W-:Y:S01]  /*3550*/  MUFU.EX2 R171, R169 ;  /* 0x000000a900ab7308 */ /* 0x0007e20000000800 */
[----:B------:R-:W-:Y:S01]  /*3560*/  FADD R0, R178, -12583039 ;  /* 0xcb40007fb2007421 */ /* 0x000fe20000000000 */
[----:B------:R-:W-:Y:S01]  /*3570*/  SHF.L.U32 R3, R98, 0x17, RZ ;  /* 0x0000001762037819 */ /* 0x000fe200000006ff */
[----:B------:R-:W-:Y:S01]  /*3580*/  FFMA R172, -R93, 1.4426950216293334961, -R172 ;  /* 0x3fb8aa3b5dac7823 */ /* 0x000fe200000009ac */
[----:B------:R-:W-:Y:S01]  /*3590*/  IADD3 R168, R168, 0x1f, RZ ;  /* 0x0000001fa8a87810 */ /* 0x000fe20007ffe0ff */
[----:B------:R-:W-:Y:S01]  /*35a0*/  FFMA R98, -R97, 1.4426950216293334961, -R0 ;  /* 0x3fb8aa3b61627823 */ /* 0x000fe20000000900 */
[----:B------:R-:W-:Y:S01]  /*35b0*/  SHF.L.U32 R91, R91, 0x17, RZ ;  /* 0x000000175b5b7819 */ /* 0x000fe200000006ff */
[----:B-1----:R-:W-:Y:S01]  /*35c0*/  FFMA R160, R3, R160, 1 ;  /* 0x3f80000003a07423 */ /* 0x002fe200000000a0 */
[----:B------:R-:W1:Y:S01]  /*35d0*/  MUFU.EX2 R161, R161 ;  /* 0x000000a100a17308 */ /* 0x000e620000000800 */
[----:B---3--:R-:W-:Y:S01]  /*35e0*/  SHF.L.U32 R169, R90, 0x17, RZ ;  /* 0x000000175aa97819 */ /* 0x008fe200000006ff */
[----:B------:R-:W-:Y:S01]  /*35f0*/  FFMA R172, -R93, 1.925963033500011079e-08, R172 ;  /* 0x32a570605dac7823 */ /* 0x000fe200000001ac */
[----:B------:R-:W-:Y:S01]  /*3600*/  ISETP.GT.U32.AND P5, PT, R168, 0x3e, PT ;  /* 0x0000003ea800780c */ /* 0x000fe20003fa4070 */
[----:B------:R-:W-:Y:S01]  /*3610*/  FADD R168, R174, -12583039 ;  /* 0xcb40007faea87421 */ /* 0x000fe20000000000 */
[----:B------:R-:W-:Y:S01]  /*3620*/  SHF.L.U32 R3, R100, 0x17, RZ ;  /* 0x0000001764037819 */ /* 0x000fe200000006ff */
[----:B------:R-:W-:Y:S01]  /*3630*/  FFMA R183, R169, R156, 1 ;  /* 0x3f800000a9b77423 */ /* 0x000fe2000000009c */
[----:B------:R-:W-:Y:S01]  /*3640*/  FADD R156, R180, -12583039 ;  /* 0xcb40007fb49c7421 */ /* 0x000fe20000000000 */
[----:B------:R-:W3:Y:S01]  /*3650*/  MUFU.EX2 R164, R164 ;  /* 0x000000a400a47308 */ /* 0x000ee20000000800 */
[----:B------:R-:W-:Y:S01]  /*3660*/  FADD R175, R177, -12583039 ;  /* 0xcb40007fb1af7421 */ /* 0x000fe20000000000 */
[----:B------:R-:W-:Y:S01]  /*3670*/  FADD R100, R181, -12583039 ;  /* 0xcb40007fb5647421 */ /* 0x000fe20000000000 */
[----:B------:R-:W-:Y:S01]  /*3680*/  FFMA R98, -R97, 1.925963033500011079e-08, R98 ;  /* 0x32a5706061627823 */ /* 0x000fe20000000162 */
[----:B------:R-:W-:Y:S01]  /*3690*/  FFMA R173, -R94, 1.925963033500011079e-08, R173 ;  /* 0x32a570605ead7823 */ /* 0x000fe200000001ad */
[----:B------:R-:W-:Y:S01]  /*36a0*/  FFMA R156, -R157, 1.4426950216293334961, -R156 ;  /* 0x3fb8aa3b9d9c7823 */ /* 0x000fe2000000099c */
[----:B------:R-:W-:Y:S01]  /*36b0*/  FFMA R176, -R95, 1.4426950216293334961, -R168 ;  /* 0x3fb8aa3b5fb07823 */ /* 0x000fe200000009a8 */
[C---:B------:R-:W-:Y:S01]  /*36c0*/  FFMA R179, -R96.reuse, 1.4426950216293334961, -R175 ;  /* 0x3fb8aa3b60b37823 */ /* 0x040fe200000009af */
[----:B------:R-:W4:Y:S01]  /*36d0*/  MUFU.EX2 R162, R162 ;  /* 0x000000a200a27308 */ /* 0x000f220000000800 */
[----:B--2---:R-:W-:Y:S01]  /*36e0*/  FFMA R158, R91, R158, 1 ;  /* 0x3f8000005b9e7423 */ /* 0x004fe2000000009e */
[----:B------:R-:W-:Y:S01]  /*36f0*/  FFMA R100, -R103, 1.4426950216293334961, -R100 ;  /* 0x3fb8aa3b67647823 */ /* 0x000fe20000000964 */
[----:B------:R-:W-:Y:S01]  /*3700*/  SHF.L.U32 R0, R99, 0x17, RZ ;  /* 0x0000001763007819 */ /* 0x000fe200000006ff */
[----:B------:R-:W-:Y:S01]  /*3710*/  FFMA R156, -R157, 1.925963033500011079e-08, R156 ;  /* 0x32a570609d9c7823 */ /* 0x000fe2000000019c */
[----:B------:R-:W-:Y:S01]  /*3720*/  FFMA R176, -R95, 1.925963033500011079e-08, R176 ;  /* 0x32a570605fb07823 */ /* 0x000fe200000001b0 */
[----:B------:R-:W-:Y:S01]  /*3730*/  FFMA R179, -R96, 1.925963033500011079e-08, R179 ;  /* 0x32a5706060b37823 */ /* 0x000fe200000001b3 */
[----:B------:R-:W-:Y:S01]  /*3740*/  FFMA R100, -R103, 1.925963033500011079e-08, R100 ;  /* 0x32a5706067647823 */ /* 0x000fe20000000164 */
[----:B------:R-:W2:Y:S01]  /*3750*/  MUFU.EX2 R167, R167 ;  /* 0x000000a700a77308 */ /* 0x000ea20000000800 */
[----:B-1----:R-:W-:Y:S01]  /*3760*/  FFMA R161, R0, R161, 1 ;  /* 0x3f80000000a17423 */ /* 0x002fe200000000a1 */
[----:B------:R-:W-:Y:S01]  /*3770*/  SHF.L.U32 R159, R159, 0x17, RZ ;  /* 0x000000179f9f7819 */ /* 0x000fe200000006ff */
[----:B---3--:R-:W-:Y:S01]  /*3780*/  FFMA R164, R3, R164, 1 ;  /* 0x3f80000003a47423 */ /* 0x008fe200000000a4 */
[----:B------:R-:W-:Y:S01]  /*3790*/  SHF.L.U32 R0, R101, 0x17, RZ ;  /* 0x0000001765007819 */ /* 0x000fe200000006ff */
[----:B------:R-:W-:Y:S01]  /*37a0*/  BSSY B1, `(.L_x_54) ;  /* 0x000002a000017945 */ /* 0x000fe20003800000 */
[----:B------:R-:W-:-:S02]  /*37b0*/  SHF.L.U32 R166, R166, 0x17, RZ ;  /* 0x00000017a6a67819 */ /* 0x000fc400000006ff */
[----:B------:R1:W-:Y:S01]  /*37c0*/  MUFU.EX2 R91, R98 ;  /* 0x00000062005b7308 */ /* 0x0003e20000000800 */
[----:B----4-:R-:W-:Y:S01]  /*37d0*/  FFMA R162, R159, R162, 1 ;  /* 0x3f8000009fa27423 */ /* 0x010fe200000000a2 */
[----:B------:R-:W-:Y:S01]  /*37e0*/  SHF.L.U32 R169, R177, 0x17, RZ ;  /* 0x00000017b1a97819 */ /* 0x000fe200000006ff */
[----:B------:R-:W-:Y:S01]  /*37f0*/  FFMA R166, R166, R171, 1 ;  /* 0x3f800000a6a67423 */ /* 0x000fe200000000ab */
[----:B------:R-:W-:-:S04]  /*3800*/  SHF.L.U32 R171, R180, 0x17, RZ ;  /* 0x00000017b4ab7819 */ /* 0x000fc800000006ff */
[----:B------:R-:W3:Y:S01]  /*3810*/  MUFU.EX2 R172, R172 ;  /* 0x000000ac00ac7308 */ /* 0x000ee20000000800 */
[----:B-1----:R-:W-:Y:S01]  /*3820*/  IADD3 R98, R183, 0x1800000, RZ ;  /* 0x01800000b7627810 */ /* 0x002fe20007ffe0ff */
[----:B--2---:R-:W-:Y:S01]  /*3830*/  FFMA R159, R0, R167, 1 ;  /* 0x3f800000009f7423 */ /* 0x004fe200000000a7 */
[----:B------:R-:W-:Y:S02]  /*3840*/  SHF.L.U32 R0, R163, 0x17, RZ ;  /* 0x00000017a3007819 */ /* 0x000fe400000006ff */
[----:B------:R-:W-:Y:S02]  /*3850*/  LOP3.LUT R98, R98, 0x7f800000, RZ, 0xc0, !PT ;  /* 0x7f80000062627812 */ /* 0x000fe400078ec0ff */
[----:B------:R-:W-:Y:S01]  /*3860*/  SHF.L.U32 R163, R102, 0x17, RZ ;  /* 0x0000001766a37819 */ /* 0x000fe200000006ff */
[----:B------:R-:W1:Y:S01]  /*3870*/  MUFU.EX2 R168, R173 ;  /* 0x000000ad00a87308 */ /* 0x000e620000000800 */
[----:B------:R-:W-:Y:S02]  /*3880*/  ISETP.GT.U32.AND P2, PT, R98, 0x1ffffff, PT ;  /* 0x01ffffff6200780c */ /* 0x000fe40003f44070 */
[----:B------:R-:W-:-:S02]  /*3890*/  SHF.L.U32 R167, R170, 0x17, RZ ;  /* 0x00000017aaa77819 */ /* 0x000fc400000006ff */
[----:B------:R-:W-:-:S03]  /*38a0*/  SHF.L.U32 R170, R178, 0x17, RZ ;  /* 0x00000017b2aa7819 */ /* 0x000fc600000006ff */
[----:B------:R-:W2:Y:S01]  /*38b0*/  MUFU.EX2 R165, R165 ;  /* 0x000000a500a57308 */ /* 0x000ea20000000800 */
[----:B---3--:R-:W-:Y:S01]  /*38c0*/  FFMA R163, R163, R172, 1 ;  /* 0x3f800000a3a37423 */ /* 0x008fe200000000ac */
[----:B------:R-:W-:Y:S01]  /*38d0*/  SHF.L.U32 R172, R181, 0x17, RZ ;  /* 0x00000017b5ac7819 */ /* 0x000fe200000006ff */
[----:B------:R-:W-:-:S05]  /*38e0*/  FFMA R170, R170, R91, 1 ;  /* 0x3f800000aaaa7423 */ /* 0x000fca000000005b */
[----:B------:R-:W3:Y:S01]  /*38f0*/  MUFU.EX2 R175, R176 ;  /* 0x000000b000af7308 */ /* 0x000ee20000000800 */
[----:B-1----:R-:W-:Y:S01]  /*3900*/  FFMA R167, R167, R168, 1 ;  /* 0x3f800000a7a77423 */ /* 0x002fe200000000a8 */
[----:B------:R-:W-:-:S06]  /*3910*/  SHF.L.U32 R168, R174, 0x17, RZ ;  /* 0x00000017aea87819 */ /* 0x000fcc00000006ff */
[----:B------:R-:W1:Y:S01]  /*3920*/  MUFU.EX2 R90, R179 ;  /* 0x000000b3005a7308 */ /* 0x000e620000000800 */
[----:B--2---:R-:W-:-:S07]  /*3930*/  FFMA R165, R0, R165, 1 ;  /* 0x3f80000000a57423 */ /* 0x004fce00000000a5 */
[----:B------:R-:W2:Y:S01]  /*3940*/  MUFU.EX2 R156, R156 ;  /* 0x0000009c009c7308 */ /* 0x000ea20000000800 */
[----:B---3--:R-:W-:-:S07]  /*3950*/  FFMA R168, R168, R175, 1 ;  /* 0x3f800000a8a87423 */ /* 0x008fce00000000af */
[----:B------:R-:W3:Y:S01]  /*3960*/  MUFU.EX2 R3, R100 ;  /* 0x0000006400037308 */ /* 0x000ee20000000800 */
[----:B-1----:R-:W-:Y:S01]  /*3970*/  FFMA R169, R169, R90, 1 ;  /* 0x3f800000a9a97423 */ /* 0x002fe2000000005a */
[----:B--2---:R-:W-:Y:S01]  /*3980*/  FFMA R171, R171, R156, 1 ;  /* 0x3f800000abab7423 */ /* 0x004fe2000000009c */
[----:B---3--:R-:W-:Y:S01]  /*3990*/  FFMA R172, R172, R3, 1 ;  /* 0x3f800000acac7423 */ /* 0x008fe20000000003 */
[----:B------:R-:W-:Y:S06]  /*39a0*/  @P2 BRA `(.L_x_55) ;  /* 0x0000000000142947 */ /* 0x000fec0003800000 */
[----:B------:R-:W-:Y:S02]  /*39b0*/  MOV R0, R183 ;  /* 0x000000b700007202 */ /* 0x000fe40000000f00 */
[----:B------:R-:W-:-:S07]  /*39c0*/  MOV R90, 0x39e0 ;  /* 0x000039e0005a7802 */ /* 0x000fce0000000f00 */
[----:B------:R-:W-:Y:S05]  /*39d0*/  CALL.REL.NOINC `($__internal_0_$__cuda_sm20_rcp_rn_f32_slowpath) ;  /* 0x0000013000147944 */ /* 0x000fea0003c00000 */
[----:B------:R-:W-:Y:S01]  /*39e0*/  MOV R174, R0 ;  /* 0x0000000000ae7202 */ /* 0x000fe20000000f00 */
[----:B------:R-:W-:Y:S06]  /*39f0*/  BRA `(.L_x_56) ;  /* 0x0000000000107947 */ /* 0x000fec0003800000 */
.L_x_55:
[----:B------:R-:W1:Y:S02]  /*3a00*/  MUFU.RCP R174, R183 ;  /* 0x000000b700ae7308 */ /* 0x000e640000001000 */
[----:B-1----:R-:W-:-:S04]  /*3a10*/  FFMA R0, R183, R174, -1 ;  /* 0xbf800000b7007423 */ /* 0x002fc800000000ae */
[----:B------:R-:W-:-:S04]  /*3a20*/  FADD.FTZ R3, -R0, -RZ ;  /* 0x800000ff00037221 */ /* 0x000fc80000010100 */
[----:B------:R-:W-:-:S07]  /*3a30*/  FFMA R174, R174, R3, R174 ;  /* 0x00000003aeae7223 */ /* 0x000fce00000000ae */
.L_x_56:
[----:B------:R-:W-:Y:S05]  /*3a40*/  BSYNC B1 ;  /* 0x0000000000017941 */ /* 0x000fea0003800000 */
.L_x_54:
[----:B------:R-:W-:Y:S01]  /*3a50*/  IADD3 R0, R158, 0x1800000, RZ ;  /* 0x018000009e007810 */ /* 0x000fe20007ffe0ff */
[----:B------:R-:W-:Y:S03]  /*3a60*/  BSSY B1, `(.L_x_57) ;  /* 0x000000d000017945 */ /* 0x000fe60003800000 */
[----:B------:R-:W-:-:S04]  /*3a70*/  LOP3.LUT R0, R0, 0x7f800000, RZ, 0xc0, !PT ;  /* 0x7f80000000007812 */ /* 0x000fc800078ec0ff */
[----:B------:R-:W-:-:S13]  /*3a80*/  ISETP.GT.U32.AND P2, PT, R0, 0x1ffffff, PT ;  /* 0x01ffffff0000780c */ /* 0x000fda0003f44070 */
[----:B------:R-:W-:Y:S05]  /*3a90*/  @P2 BRA `(.L_x_58) ;  /* 0x0000000000142947 */ /* 0x000fea0003800000 */
[----:B------:R-:W-:Y:S02]  /*3aa0*/  MOV R0, R158 ;  /* 0x0000009e00007202 */ /* 0x000fe40000000f00 */
[----:B------:R-:W-:-:S07]  /*3ab0*/  MOV R90, 0x3ad0 ;  /* 0x00003ad0005a7802 */ /* 0x000fce0000000f00 */
[----:B------:R-:W-:Y:S05]  /*3ac0*/  CALL.REL.NOINC `($__internal_0_$__cuda_sm20_rcp_rn_f32_slowpath) ;  /* 0x0000012c00d87944 */ /* 0x000fea0003c00000 */
[----:B------:R-:W-:Y:S01]  /*3ad0*/  MOV R173, R0 ;  /* 0x0000000000ad7202 */ /* 0x000fe20000000f00 */
[----:B------:R-:W-:Y:S06]  /*3ae0*/  BRA `(.L_x_59) ;  /* 0x0000000000107947 */ /* 0x000fec0003800000 */
.L_x_58:
[----:B------:R-:W1:Y:S02]  /*3af0*/  MUFU.RCP R173, R158 ;  /* 0x0000009e00ad7308 */ /* 0x000e640000001000 */
[----:B-1----:R-:W-:-:S04]  /*3b00*/  FFMA R0, R158, R173, -1 ;  /* 0xbf8000009e007423 */ /* 0x002fc800000000ad */
[----:B------:R-:W-:-:S04]  /*3b10*/  FADD.FTZ R0, -R0, -RZ ;  /* 0x800000ff00007221 */ /* 0x000fc80000010100 */
[----:B------:R-:W-:-:S07]  /*3b20*/  FFMA R173, R173, R0, R173 ;  /* 0x00000000adad7223 */ /* 0x000fce00000000ad */
.L_x_59:
[----:B------:R-:W-:Y:S05]  /*3b30*/  BSYNC B1 ;  /* 0x0000000000017941 */ /* 0x000fea0003800000 */
.L_x_57:
        /* <DEDUP_REMOVED lines=10> */
.L_x_61:
[----:B------:R-:W1:Y:S02]  /*3be0*/  MUFU.RCP R3, R160 ;  /* 0x000000a000037308 */ /* 0x000e640000001000 */
[----:B-1----:R-:W-:-:S04]  /*3bf0*/  FFMA R0, R160, R3, -1 ;  /* 0xbf800000a0007423 */ /* 0x002fc80000000003 */
[----:B------:R-:W-:-:S04]  /*3c00*/  FADD.FTZ R0, -R0, -RZ ;  /* 0x800000ff00007221 */ /* 0x000fc80000010100 */
[----:B------:R-:W-:-:S07]  /*3c10*/  FFMA R158, R3, R0, R3 ;  /* 0x00000000039e7223 */ /* 0x000fce0000000003 */
.L_x_62:
[----:B------:R-:W-:Y:S05]  /*3c20*/  BSYNC B1 ;  /* 0x0000000000017941 */ /* 0x000fea0003800000 */
.L_x_60:
        /* <DEDUP_REMOVED lines=10> */
.L_x_64:
[----:B------:R-:W1:Y:S02]  /*3cd0*/  MUFU.RCP R160, R161 ;  /* 0x000000a100a07308 */ /* 0x000e640000001000 */
[----:B-1----:R-:W-:-:S04]  /*3ce0*/  FFMA R0, R161, R160, -1 ;  /* 0xbf800000a1007423 */ /* 0x002fc800000000a0 */
[----:B------:R-:W-:-:S04]  /*3cf0*/  FADD.FTZ R3, -R0, -RZ ;  /* 0x800000ff00037221 */ /* 0x000fc80000010100 */
[----:B------:R-:W-:-:S07]  /*3d00*/  FFMA R160, R160, R3, R160 ;  /* 0x00000003a0a07223 */ /* 0x000fce00000000a0 */
.L_x_65:
[----:B------:R-:W-:Y:S05]  /*3d10*/  BSYNC B1 ;  /* 0x0000000000017941 */ /* 0x000fea0003800000 */
.L_x_63:
        /* <DEDUP_REMOVED lines=10> */
.L_x_67:
[----:B------:R-:W1:Y:S02]  /*3dc0*/  MUFU.RCP R161, R162 ;  /* 0x000000a200a17308 */ /* 0x000e640000001000 */
[----:B-1----:R-:W-:-:S04]  /*3dd0*/  FFMA R0, R162, R161, -1 ;  /* 0xbf800000a2007423 */ /* 0x002fc800000000a1 */
[----:B------:R-:W-:-:S04]  /*3de0*/  FADD.FTZ R0, -R0, -RZ ;  /* 0x800000ff00007221 */ /* 0x000fc80000010100 */
[----:B------:R-:W-:-:S07]  /*3df0*/  FFMA R161, R161, R0, R161 ;  /* 0x00000000a1a17223 */ /* 0x000fce00000000a1 */
.L_x_68:
[----:B------:R-:W-:Y:S05]  /*3e00*/  BSYNC B1 ;  /* 0x0000000000017941 */ /* 0x000fea0003800000 */
.L_x_66:
        /* <DEDUP_REMOVED lines=10> */
.L_x_70:
[----:B------:R-:W1:Y:S02]  /*3eb0*/  MUFU.RCP R3, R164 ;  /* 0x000000a400037308 */ /* 0x000e640000001000 */
[----:B-1----:R-:W-:-:S04]  /*3ec0*/  FFMA R0, R164, R3, -1 ;  /* 0xbf800000a4007423 */ /* 0x002fc80000000003 */
[----:B------:R-:W-:-:S04]  /*3ed0*/  FADD.FTZ R0, -R0, -RZ ;  /* 0x800000ff00007221 */ /* 0x000fc80000010100 */
[----:B------:R-:W-:-:S07]  /*3ee0*/  FFMA R162, R3, R0, R3 ;  /* 0x0000000003a27223 */ /* 0x000fce0000000003 */
.L_x_71:
[----:B------:R-:W-:Y:S05]  /*3ef0*/  BSYNC B1 ;  /* 0x0000000000017941 */ /* 0x000fea0003800000 */
.L_x_69:
        /* <DEDUP_REMOVED lines=10> */
.L_x_73:
[----:B------:R-:W1:Y:S02]  /*3fa0*/  MUFU.RCP R0, R159 ;  /* 0x0000009f00007308 */ /* 0x000e640000001000 */
[----:B-1----:R-:W-:-:S04]  /*3fb0*/  FFMA R3, R159, R0, -1 ;  /* 0xbf8000009f037423 */ /* 0x002fc80000000000 */
[----:B------:R-:W-:-:S04]  /*3fc0*/  FADD.FTZ R3, -R3, -RZ ;  /* 0x800000ff03037221 */ /* 0x000fc80000010100 */
[----:B------:R-:W-:-:S07]  /*3fd0*/  FFMA R175, R0, R3, R0 ;  /* 0x0000000300af7223 */ /* 0x000fce0000000000 */
.L_x_74:
[----:B------:R-:W-:Y:S05]  /*3fe0*/  BSYNC B1 ;  /* 0x0000000000017941 */ /* 0x000fea0003800000 */
.L_x_72:
        /* <DEDUP_REMOVED lines=10> */
.L_x_76:
[----:B------:R-:W1:Y:S02]  /*4090*/  MUFU.RCP R164, R165 ;  /* 0x000000a500a47308 */ /* 0x000e640000001000 */
[----:B-1----:R-:W-:-:S04]  /*40a0*/  FFMA R0, R165, R164, -1 ;  /* 0xbf800000a5007423 */ /* 0x002fc800000000a4 */
[----:B------:R-:W-:-:S04]  /*40b0*/  FADD.FTZ R3, -R0, -RZ ;  /* 0x800000ff00037221 */ /* 0x000fc80000010100 */
[----:B------:R-:W-:-:S07]  /*40c0*/  FFMA R164, R164, R3, R164 ;  /* 0x00000003a4a47223 */ /* 0x000fce00000000a4 */
.L_x_77:
[----:B------:R-:W-:Y:S05]  /*40d0*/  BSYNC B1 ;  /* 0x0000000000017941 */ /* 0x000fea0003800000 */
.L_x_75:
        /* <DEDUP_REMOVED lines=10> */
.L_x_79:
[----:B------:R-:W1:Y:S02]  /*4180*/  MUFU.RCP R176, R163 ;  /* 0x000000a300b07308 */ /* 0x000e640000001000 */
[----:B-1----:R-:W-:-:S04]  /*4190*/  FFMA R0, R163, R176, -1 ;  /* 0xbf800000a3007423 */ /* 0x002fc800000000b0 */
[----:B------:R-:W-:-:S04]  /*41a0*/  FADD.FTZ R3, -R0, -RZ ;  /* 0x800000ff00037221 */ /* 0x000fc80000010100 */
[----:B------:R-:W-:-:S07]  /*41b0*/  FFMA R176, R176, R3, R176 ;  /* 0x00000003b0b07223 */ /* 0x000fce00000000b0 */
.L_x_80:
[----:B------:R-:W-:Y:S05]  /*41c0*/  BSYNC B1 ;  /* 0x0000000000017941 */ /* 0x000fea0003800000 */
.L_x_78:
        /* <DEDUP_REMOVED lines=10> */
.L_x_82:
[----:B------:R-:W1:Y:S02]  /*4270*/  MUFU.RCP R159, R166 ;  /* 0x000000a6009f7308 */ /* 0x000e640000001000 */
[----:B-1----:R-:W-:-:S04]  /*4280*/  FFMA R0, R166, R159, -1 ;  /* 0xbf800000a6007423 */ /* 0x002fc8000000009f */
[----:B------:R-:W-:-:S04]  /*4290*/  FADD.FTZ R0, -R0, -RZ ;  /* 0x800000ff00007221 */ /* 0x000fc80000010100 */
[----:B------:R-:W-:-:S07]  /*42a0*/  FFMA R159, R159, R0, R159 ;  /* 0x000000009f9f7223 */ /* 0x000fce000000009f */
.L_x_83:
[----:B------:R-:W-:Y:S05]  /*42b0*/  BSYNC B1 ;  /* 0x0000000000017941 */ /* 0x000fea0003800000 */
.L_x_81:
        /* <DEDUP_REMOVED lines=10> */
.L_x_85:
[----:B------:R-:W1:Y:S02]  /*4360*/  MUFU.RCP R0, R167 ;  /* 0x000000a700007308 */ /* 0x000e640000001000 */
[----:B-1----:R-:W-:-:S04]  /*4370*/  FFMA R3, R167, R0, -1 ;  /* 0xbf800000a7037423 */ /* 0x002fc80000000000 */
[----:B------:R-:W-:-:S04]  /*4380*/  FADD.FTZ R3, -R3, -RZ ;  /* 0x800000ff03037221 */ /* 0x000fc80000010100 */
[----:B------:R-:W-:-:S07]  /*4390*/  FFMA R163, R0, R3, R0 ;  /* 0x0000000300a37223 */ /* 0x000fce0000000000 */
.L_x_86:
[----:B------:R-:W-:Y:S05]  /*43a0*/  BSYNC B1 ;  /* 0x0000000000017941 */ /* 0x000fea0003800000 */
.L_x_84:
        /* <DEDUP_REMOVED lines=10> */
.L_x_88:
[----:B------:R-:W1:Y:S02]  /*4450*/  MUFU.RCP R3, R168 ;  /* 0x000000a800037308 */ /* 0x000e640000001000 */
[----:B-1----:R-:W-:-:S04]  /*4460*/  FFMA R0, R168, R3, -1 ;  /* 0xbf800000a8007423 */ /* 0x002fc80000000003 */
[----:B------:R-:W-:-:S04]  /*4470*/  FADD.FTZ R0, -R0, -RZ ;  /* 0x800000ff00007221 */ /* 0x000fc80000010100 */
[----:B------:R-:W-:-:S07]  /*4480*/  FFMA R166, R3, R0, R3 ;  /* 0x0000000003a67223 */ /* 0x000fce0000000003 */
.L_x_89:
[----:B------:R-:W-:Y:S05]  /*4490*/  BSYNC B1 ;  /* 0x0000000000017941 */ /* 0x000fea0003800000 */
.L_x_87:
        /* <DEDUP_REMOVED lines=10> */
.L_x_91:
[----:B------:R-:W1:Y:S02]  /*4540*/  MUFU.RCP R0, R169 ;  /* 0x000000a900007308 */ /* 0x000e640000001000 */
[----:B-1----:R-:W-:-:S04]  /*4550*/  FFMA R3, R169, R0, -1 ;  /* 0xbf800000a9037423 */ /* 0x002fc80000000000 */
[----:B------:R-:W-:-:S04]  /*4560*/  FADD.FTZ R3, -R3, -RZ ;  /* 0x800000ff03037221 */ /* 0x000fc80000010100 */
[----:B------:R-:W-:-:S07]  /*4570*/  FFMA R165, R0, R3, R0 ;  /* 0x0000000300a57223 */ /* 0x000fce0000000000 */
.L_x_92:
[----:B------:R-:W-:Y:S05]  /*4580*/  BSYNC B1 ;  /* 0x0000000000017941 */ /* 0x000fea0003800000 */
.L_x_90:
        /* <DEDUP_REMOVED lines=10> */
.L_x_94:
[----:B------:R-:W1:Y:S02]  /*4630*/  MUFU.RCP R3, R170 ;  /* 0x000000aa00037308 */ /* 0x000e640000001000 */
[----:B-1----:R-:W-:-:S04]  /*4640*/  FFMA R0, R170, R3, -1 ;  /* 0xbf800000aa007423 */ /* 0x002fc80000000003 */
[----:B------:R-:W-:-:S04]  /*4650*/  FADD.FTZ R0, -R0, -RZ ;  /* 0x800000ff00007221 */ /* 0x000fc80000010100 */
[----:B------:R-:W-:-:S07]  /*4660*/  FFMA R168, R3, R0, R3 ;  /* 0x0000000003a87223 */ /* 0x000fce0000000003 */
.L_x_95:
[----:B------:R-:W-:Y:S05]  /*4670*/  BSYNC B1 ;  /* 0x0000000000017941 */ /* 0x000fea0003800000 */
.L_x_93:
        /* <DEDUP_REMOVED lines=10> */
.L_x_97:
[----:B------:R-:W1:Y:S02]  /*4720*/  MUFU.RCP R170, R171 ;  /* 0x000000ab00aa7308 */ /* 0x000e640000001000 */
[----:B-1----:R-:W-:-:S04]  /*4730*/  FFMA R0, R171, R170, -1 ;  /* 0xbf800000ab007423 */ /* 0x002fc800000000aa */
[----:B------:R-:W-:-:S04]  /*4740*/  FADD.FTZ R3, -R0, -RZ ;  /* 0x800000ff00037221 */ /* 0x000fc80000010100 */
[----:B------:R-:W-:-:S07]  /*4750*/  FFMA R170, R170, R3, R170 ;  /* 0x00000003aaaa7223 */ /* 0x000fce00000000aa */
.L_x_98:
[----:B------:R-:W-:Y:S05]  /*4760*/  BSYNC B1 ;  /* 0x0000000000017941 */ /* 0x000fea0003800000 */
.L_x_96:
        /* <DEDUP_REMOVED lines=8> */
[----:B------:R-:W-:Y:S05]  /*47f0*/  BRA `(.L_x_101) ;  /* 0x0000000000107947 */ /* 0x000fea0003800000 */
.L_x_100:
[----:B------:R-:W1:Y:S02]  /*4800*/  MUFU.RCP R3, R172 ;  /* 0x000000ac00037308 */ /* 0x000e640000001000 */
[----:B-1----:R-:W-:-:S04]  /*4810*/  FFMA R0, R172, R3, -1 ;  /* 0xbf800000ac007423 */ /* 0x002fc80000000003 */
[----:B------:R-:W-:-:S04]  /*4820*/  FADD.FTZ R0, -R0, -RZ ;  /* 0x800000ff00007221 */ /* 0x000fc80000010100 */
[----:B------:R-:W-:-:S07]  /*4830*/  FFMA R0, R3, R0, R3 ;  /* 0x0000000003007223 */ /* 0x000fce0000000003 */
.L_x_101:
[----:B------:R-:W-:Y:S05]  /*4840*/  BSYNC B1 ;  /* 0x0000000000017941 */ /* 0x000fea0003800000 */
.L_x_99:
[----:B------:R-:W-:Y:S01]  /*4850*/  FMUL R90, R14, R161 ;  /* 0x000000a10e5a7220 */ /* 0x000fe20000400000 */
[----:B------:R-:W-:Y:S01]  /*4860*/  FMUL R174, R13, R174 ;  /* 0x000000ae0dae7220 */ /* 0x000fe20000400000 */
[C---:B------:R-:W-:Y:S01]  /*4870*/  SHF.L.U32 R14, R17.reuse, 0x5, RZ ;  /* 0x00000005110e7819 */ /* 0x040fe200000006ff */
[----:B------:R-:W-:Y:S01]  /*4880*/  FMUL R173, R20, R173 ;  /* 0x000000ad14ad7220 */ /* 0x000fe20000400000 */
[----:B------:R-:W-:Y:S01]  /*4890*/  SHF.L.U32 R13, R17, 0x4, RZ ;  /* 0x00000004110d7819 */ /* 0x000fe200000006ff */
[----:B------:R-:W-:Y:S01]  /*48a0*/  FMUL R158, R19, R158 ;  /* 0x0000009e139e7220 */ /* 0x000fe20000400000 */
[----:B------:R-:W-:Y:S01]  /*48b0*/  SHF.R.U32.HI R20, RZ, 0x1, R17 ;  /* 0x00000001ff147819 */ /* 0x000fe20000011611 */
[----:B------:R-:W-:Y:S01]  /*48c0*/  FMUL R15, R15, R160 ;  /* 0x000000a00f0f7220 */ /* 0x000fe20000400000 */
[----:B------:R-:W-:Y:S01]  /*48d0*/  LOP3.LUT R19, R14, 0xc0, RZ, 0xc0, !PT ;  /* 0x000000c00e137812 */ /* 0x000fe200078ec0ff */
[----:B------:R-:W-:Y:S01]  /*48e0*/  FMUL R3, R89, R162 ;  /* 0x000000a259037220 */ /* 0x000fe20000400000 */
[----:B------:R-:W-:Y:S01]  /*48f0*/  LOP3.LUT R13, R13, 0xe00, RZ, 0xc0, !PT ;  /* 0x00000e000d0d7812 */ /* 0x000fe200078ec0ff */
[----:B------:R-:W-:Y:S01]  /*4900*/  FMUL R91, R88, R175 ;  /* 0x000000af585b7220 */ /* 0x000fe20000400000 */
[----:B------:R-:W-:Y:S01]  /*4910*/  LOP3.LUT R19, R19, 0x8, R20, 0xf8, !PT ;  /* 0x0000000813137812 */ /* 0x000fe200078ef814 */
[----:B------:R-:W-:Y:S01]  /*4920*/  FMUL R164, R21, R164 ;  /* 0x000000a415a47220 */ /* 0x000fe20000400000 */
[--C-:B------:R-:W-:Y:S01]  /*4930*/  LOP3.LUT R13, R13, 0x20, R14.reuse, 0xf8, !PT ;  /* 0x000000200d0d7812 */ /* 0x100fe200078ef80e */
[----:B------:R-:W-:Y:S01]  /*4940*/  FMUL R176, R93, R176 ;  /* 0x000000b05db07220 */ /* 0x000fe20000400000 */
[----:B------:R-:W-:Y:S01]  /*4950*/  SHF.L.U32 R20, R17, 0x2, RZ ;  /* 0x0000000211147819 */ /* 0x000fe200000006ff */
[----:B------:R-:W-:Y:S01]  /*4960*/  FMUL R159, R92, R159 ;  /* 0x0000009f5c9f7220 */ /* 0x000fe20000400000 */
[----:B------:R-:W-:Y:S01]  /*4970*/  LOP3.LUT R13, R13, 0x100, R14, 0xf8, !PT ;  /* 0x000001000d0d7812 */ /* 0x000fe200078ef80e */
[----:B------:R-:W-:Y:S01]  /*4980*/  FMUL R163, R94, R163 ;  /* 0x000000a35ea37220 */ /* 0x000fe20000400000 */
[----:B------:R-:W-:Y:S01]  /*4990*/  LOP3.LUT R20, R19, 0x18, R20, 0x78, !PT ;  /* 0x0000001813147812 */ /* 0x000fe200078e7814 */
[----:B------:R-:W-:Y:S01]  /*49a0*/  FMUL R166, R95, R166 ;  /* 0x000000a65fa67220 */ /* 0x000fe20000400000 */
[----:B------:R-:W-:Y:S01]  /*49b0*/  FMUL R165, R96, R165 ;  /* 0x000000a560a57220 */ /* 0x000fe20000400000 */
[----:B------:R-:W-:Y:S01]  /*49c0*/  FMUL R168, R97, R168 ;  /* 0x000000a861a87220 */ /* 0x000fe20000400000 */
[----:B------:R-:W-:Y:S01]  /*49d0*/  LOP3.LUT R13, R13, R20, RZ, 0xfc, !PT ;  /* 0x000000140d0d7212 */ /* 0x000fe200078efcff */
[----:B------:R-:W-:Y:S01]  /*49e0*/  FMUL R170, R157, R170 ;  /* 0x000000aa9daa7220 */ /* 0x000fe20000400000 */
[----:B------:R-:W-:Y:S01]  /*49f0*/  FMUL R103, R103, R0 ;  /* 0x0000000067677220 */ /* 0x000fe20000400000 */
[----:B------:R-:W-:Y:S01]  /*4a00*/  F2FP.F16.F32.PACK_AB R88, R173, R174 ;  /* 0x000000aead58723e */ /* 0x000fe200000000ff */
[----:B------:R-:W-:Y:S05]  /*4a10*/  WARPSYNC.ALL ;  /* 0x0000000000007948 */ /* 0x000fea0003800000 */
[----:B------:R-:W-:Y:S01]  /*4a20*/  LEA R14, R13, UR51, 0x1 ;  /* 0x000000330d0e7c11 */ /* 0x000fe2000f8e08ff */
[----:B------:R-:W-:Y:S01]  /*4a30*/  BSSY B0, `(.L_x_102) ;  /* 0x0000019000007945 */ /* 0x000fe20003800000 */
[----:B------:R-:W-:-:S02]  /*4a40*/  F2FP.F16.F32.PACK_AB R89, R15, R158 ;  /* 0x0000009e0f59723e */ /* 0x000fc400000000ff */
[----:B------:R-:W-:Y:S02]  /*4a50*/  F2FP.F16.F32.PACK_AB R90, R3, R90 ;  /* 0x0000005a035a723e */ /* 0x000fe400000000ff */
[----:B------:R-:W-:Y:S02]  /*4a60*/  F2FP.F16.F32.PACK_AB R91, R164, R91 ;  /* 0x0000005ba45b723e */ /* 0x000fe400000000ff */
[----:B------:R-:W-:Y:S02]  /*4a70*/  F2FP.F16.F32.PACK_AB R100, R159, R176 ;  /* 0x000000b09f64723e */ /* 0x000fe400000000ff */
[----:B------:R-:W-:Y:S01]  /*4a80*/  F2FP.F16.F32.PACK_AB R101, R166, R163 ;  /* 0x000000a3a665723e */ /* 0x000fe200000000ff */
[----:B------:R1:W-:Y:S01]  /*4a90*/  STSM.16.M88.4 [R14+0x200], R88 ;  /* 0x000200580e007844 */ /* 0x0003e20000000200 */
[----:B------:R-:W-:Y:S02]  /*4aa0*/  F2FP.F16.F32.PACK_AB R102, R168, R165 ;  /* 0x000000a5a866723e */ /* 0x000fe400000000ff */
[----:B------:R-:W-:-:S02]  /*4ab0*/  F2FP.F16.F32.PACK_AB R103, R103, R170 ;  /* 0x000000aa6767723e */ /* 0x000fc400000000ff */
[----:B------:R-:W-:-:S05]  /*4ac0*/  LEA R0, R155, R14, 0x1 ;  /* 0x0000000e9b007211 */ /* 0x000fca00078e08ff */
[----:B------:R1:W-:Y:S01]  /*4ad0*/  STSM.16.M88.4 [R0+0x200], R100 ;  /* 0x0002006400007844 */ /* 0x0003e20000000200 */
[----:B------:R-:W-:Y:S01]  /*4ae0*/  @!PT LDS RZ, [RZ] ;  /* 0x00000000fffff984 */ /* 0x000fe20000000800 */
[----:B------:R-:W-:Y:S01]  /*4af0*/  @!PT LDS RZ, [RZ] ;  /* 0x00000000fffff984 */ /* 0x000fe20000000800 */
[----:B------:R-:W-:Y:S01]  /*4b00*/  @!PT LDS RZ, [RZ] ;  /* 0x00000000fffff984 */ /* 0x000fe20000000800 */
[----:B------:R-:W-:Y:S01]  /*4b10*/  @!PT LDS RZ, [RZ] ;  /* 0x00000000fffff984 */ /* 0x000fe20000000800 */
[----:B------:R2:W-:Y:S06]  /*4b20*/  MEMBAR.ALL.CTA ;  /* 0x0000000000007992 */ /* 0x0005ec0000008000 */
[----:B--2---:R-:W2:Y:S02]  /*4b30*/  FENCE.VIEW.ASYNC.S ;  /* 0x00000000000073c6 */ /* 0x004ea40000000000 */
[----:B--2---:R-:W-:Y:S06]  /*4b40*/  BAR.SYNC.DEFER_BLOCKING 0x1, 0x100 ;  /* 0x0044000000007b1d */ /* 0x004fec0000010000 */
[----:B------:R-:W-:Y:S05]  /*4b50*/  @P5 BRA `(.L_x_103) ;  /* 0x0000000000185947 */ /* 0x000fea0003800000 */
[----:B------:R-:W-:Y:S02]  /*4b60*/  UIADD3 UR4, UP0, UR40, 0x4f0, URZ ;  /* 0x000004f028047890 */ /* 0x000fe4000ff1e03f */
[----:B------:R-:W-:Y:S02]  /*4b70*/  UIADD3 UR44, UR51, 0x200, URZ ;  /* 0x00000200332c7890 */ /* 0x000fe4000fffe03f */
[----:B------:R-:W-:-:S09]  /*4b80*/  UIADD3.X UR5, URZ, UR41, URZ, UP0, !UPT ;  /* 0x000000293f057290 */ /* 0x000fd200087fe43f */
[----:B------:R2:W-:Y:S01]  /*4b90*/  UTMASTG.3D [UR44], [UR4] ;  /* 0x0000002c040073b5 */ /* 0x0005e20008010000 */
[----:B------:R0:W-:Y:S01]  /*4ba0*/  UTMACMDFLUSH ;  /* 0x00000000000079b7 */ /* 0x0001e20000000000 */
[----:B--2---:R-:W-:-:S04]  /*4bb0*/  DEPBAR.LE SB0, 0x1 ;  /* 0x000080400000791a */ /* 0x004fc80000000000 */
.L_x_103:
[----:B------:R-:W-:Y:S05]  /*4bc0*/  BSYNC B0 ;  /* 0x0000000000007941 */ /* 0x000fea0003800000 */
.L_x_102:
[----:B------:R-:W-:Y:S01]  /*4bd0*/  BAR.SYNC.DEFER_BLOCKING 0x1, 0x100 ;  /* 0x0044000000007b1d */ /* 0x000fe20000010000 */
[----:B------:R-:W-:Y:S02]  /*4be0*/  ISETP.NE.AND P2, PT, RZ, UR52, PT ;  /* 0x00000034ff007c0c */ /* 0x000fe4000bf45270 */
[----:B------:R-:W-:-:S04]  /*4bf0*/  IADD3 R15, R14, 0x200, RZ ;  /* 0x000002000e0f7810 */ /* 0x000fc80007ffe0ff */
[----:B------:R-:W-:-:S07]  /*4c00*/  LEA R13, R155, R15, 0x1 ;  /* 0x0000000f9b0d7211 */ /* 0x000fce00078e08ff */
[----:B------:R-:W-:Y:S05]  /*4c10*/  @!P2 BRA `(.L_x_104) ;  /* 0x000000000038a947 */ /* 0x000fea0003800000 */
[----:B------:R-:W-:Y:S04]  /*4c20*/  BSSY B0, `(.L_x_105) ;  /* 0x000000a000007945 */ /* 0x000fe80003800000 */
[----:B------:R-:W-:Y:S05]  /*4c30*/  @P0 BRA `(.L_x_106) ;  /* 0x0000000000200947 */ /* 0x000fea0003800000 */
[----:B------:R-:W-:-:S06]  /*4c40*/  UISETP.NE.AND UP0, UPT, UR49, 0x3, UPT ;  /* 0x000000033100788c */ /* 0x000fcc000bf05270 */
[----:B------:R-:W-:-:S13]  /*4c50*/  PLOP3.LUT P2, PT, PT, PT, UP0, 0x80, 0x0 ;  /* 0x000000000000781c */ /* 0x000fda0003f4f008 */
[----:B------:R-:W-:Y:S05]  /*4c60*/  @!P2 BRA `(.L_x_107) ;  /* 0x000000000004a947 */ /* 0x000fea0003800000 */
[----:B------:R-:W-:Y:S01]  /*4c70*/  BPT.TRAP 0x1 ;  /* 0x000000040000795c */ /* 0x000fe20000300000 */
.L_x_107:
[----:B------:R-:W-:-:S04]  /*4c80*/  ULEA UR4, UR36, UR51, 0x3 ;  /* 0x0000003324047291 */ /* 0x000fc8000f8e183f */
[----:B------:R-:W-:-:S04]  /*4c90*/  UIADD3 UR4, UR4, 0x60, URZ ;  /* 0x0000006004047890 */ /* 0x000fc8000fffe03f */
[----:B------:R-:W-:-:S09]  /*4ca0*/  UPRMT UR4, UR54, 0x654, UR4 ;  /* 0x0000065436047896 */ /* 0x000fd20008000004 */
[----:B------:R-:W-:Y:S03]  /*4cb0*/  SYNCS.ARRIVE.TRANS64.RED.A1T0 RZ, [UR4], RZ ;  /* 0x000000ffffff79a7 */ /* 0x000fe60008100404 */
.L_x_106:
[----:B------:R-:W-:Y:S05]  /*4cc0*/  BSYNC B0 ;  /* 0x0000000000007941 */ /* 0x000fea0003800000 */
.L_x_105:
[----:B------:R-:W-:-:S04]  /*4cd0*/  UIADD3 UR36, UR36, 0x1, URZ ;  /* 0x0000000124247890 */ /* 0x000fc8000fffe03f */
[----:B------:R-:W-:-:S04]  /*4ce0*/  UISETP.NE.AND UP0, UPT, UR36, 0x4, UPT ;  /* 0x000000042400788c */ /* 0x000fc8000bf05270 */
[----:B------:R-:W-:-:S12]  /*4cf0*/  USEL UR36, UR36, URZ, UP0 ;  /* 0x0000003f24247287 */ /* 0x000fd80008000000 */
.L_x_104:
[----:B------:R-:W-:Y:S04]  /*4d00*/  BSSY B0, `(.L_x_108) ;  /* 0x0000012000007945 */ /* 0x000fe80003800000 */
[----:B------:R-:W-:Y:S05]  /*4d10*/  @P0 BRA `(.L_x_109) ;  /* 0x0000000000400947 */ /* 0x000fea0003800000 */
[----:B------:R-:W-:-:S06]  /*4d20*/  UISETP.NE.AND UP0, UPT, UR49, 0x3, UPT ;  /* 0x000000033100788c */ /* 0x000fcc000bf05270 */
[----:B------:R-:W-:-:S13]  /*4d30*/  PLOP3.LUT P2, PT, PT, PT, UP0, 0x80, 0x0 ;  /* 0x000000000000781c */ /* 0x000fda0003f4f008 */
[----:B------:R-:W-:Y:S05]  /*4d40*/  @!P2 BRA `(.L_x_110) ;  /* 0x000000000004a947 */ /* 0x000fea0003800000 */
[----:B------:R-:W-:Y:S01]  /*4d50*/  BPT.TRAP 0x1 ;  /* 0x000000040000795c */ /* 0x000fe20000300000 */
.L_x_110:
[C---:B------:R-:W-:Y:S01]  /*4d60*/  LEA R19, R12.reuse, UR51, 0x3 ;  /* 0x000000330c137c11 */ /* 0x040fe2000f8e18ff */
[----:B------:R-:W-:Y:S01]  /*4d70*/  BSSY B1, `(.L_x_111) ;  /* 0x0000006000017945 */ /* 0x000fe20003800000 */
[----:B------:R-:W-:Y:S02]  /*4d80*/  SHF.L.U32 R20, RZ, 0x1f, RZ ;  /* 0x0000001fff147819 */ /* 0x000fe400000006ff */
[----:B-1----:R-:W-:Y:S02]  /*4d90*/  @!P1 LEA R0, R12, R15, 0xd ;  /* 0x0000000f0c009211 */ /* 0x002fe400078e68ff */
[----:B------:R-:W1:Y:S02]  /*4da0*/  SYNCS.PHASECHK.TRANS64.TRYWAIT P2, [R19+URZ+0x40], R20 ;  /* 0x00004014130075a7 */ /* 0x000e64000804017f */
[----:B------:R-:W-:Y:S01]  /*4db0*/  @!P1 LEA R3, R155, R0, 0x1 ;  /* 0x000000009b039211 */ /* 0x000fe200078e08ff */
[----:B-1----:R-:W-:Y:S06]  /*4dc0*/  @!P2 BRA `(.L_x_112) ;  /* 0x0000011000e8a947 */ /* 0x002fec0003800000 */
.L_x_615:
[----:B------:R-:W-:Y:S05]  /*4dd0*/  BSYNC B1 ;  /* 0x0000000000017941 */ /* 0x000fea0003800000 */
.L_x_111:
[----:B------:R-:W-:Y:S05]  /*4de0*/  @!P1 WARPSYNC.ALL ;  /* 0x0000000000009948 */ /* 0x000fea0003800000 */
[----:B------:R2:W3:Y:S01]  /*4df0*/  @!P1 LDSM.16.M88.4 R4, [R0] ;  /* 0x000000000004983b */ /* 0x0004e20000000200 */
[----:B------:R-:W-:-:S03]  /*4e00*/  IADD3 R12, R12, 0x1, RZ ;  /* 0x000000010c0c7810 */ /* 0x000fc60007ffe0ff */
[----:B------:R2:W4:Y:S04]  /*4e10*/  @!P1 LDSM.16.M88.4 R8, [R3] ;  /* 0x000000000308983b */ /* 0x0005280000000200 */
.L_x_109:
[----:B------:R-:W-:Y:S05]  /*4e20*/  BSYNC B0 ;  /* 0x0000000000007941 */ /* 0x000fea0003800000 */
.L_x_108:
[--C-:B--23--:R-:W-:Y:S02]  /*4e30*/  HADD2.F32 R3, -RZ, R4.reuse.H1_H1 ;  /* 0x30000004ff037230 */ /* 0x10cfe40000004100 */
[C---:B-1----:R-:W-:Y:S01]  /*4e40*/  FMUL R20, R154.reuse, R25 ;  /* 0x000000199a147220 */ /* 0x042fe20000400000 */
[--C-:B------:R-:W-:Y:S02]  /*4e50*/  HADD2.F32 R21, -RZ, R5.reuse.H0_H0 ;  /* 0x20000005ff157230 */ /* 0x100fe40000004100 */
[C---:B------:R-:W-:Y:S01]  /*4e60*/  FMUL R26, R154.reuse, R26 ;  /* 0x0000001a9a1a7220 */ /* 0x040fe20000400000 */
[----:B------:R-:W-:Y:S02]  /*4e70*/  HADD2.F32 R19, -RZ, R4.H0_H0 ;  /* 0x20000004ff137230 */ /* 0x000fe40000004100 */
[C---:B------:R-:W-:Y:S01]  /*4e80*/  FMUL R24, R154.reuse, R24 ;  /* 0x000000189a187220 */ /* 0x040fe20000400000 */
[----:B------:R-:W-:Y:S02]  /*4e90*/  HADD2.F32 R25, -RZ, R5.H1_H1 ;  /* 0x30000005ff197230 */ /* 0x000fe40000004100 */
[C---:B------:R-:W-:Y:S01]  /*4ea0*/  FMUL R0, R154.reuse, R27 ;  /* 0x0000001b9a007220 */ /* 0x040fe20000400000 */
[C---:B------:R-:W-:Y:S01]  /*4eb0*/  FFMA R20, R153.reuse, R3, R20 ;  /* 0x0000000399147223 */ /* 0x040fe20000000014 */
[C---:B------:R-:W-:Y:S01]  /*4ec0*/  FFMA R21, R153.reuse, R21, R26 ;  /* 0x0000001599157223 */ /* 0x040fe2000000001a */
[----:B------:R-:W-:Y:S01]  /*4ed0*/  MOV R3, 0x3bbb989d ;  /* 0x3bbb989d00037802 */ /* 0x000fe20000000f00 */
[----:B------:R-:W-:Y:S01]  /*4ee0*/  FFMA R19, R153, R19, R24 ;  /* 0x0000001399137223 */ /* 0x000fe20000000018 */
[----:B------:R-:W-:Y:S01]  /*4ef0*/  FMUL R26, R154, R29 ;  /* 0x0000001d9a1a7220 */ /* 0x000fe20000400000 */
[----:B------:R-:W-:-:S02]  /*4f00*/  HADD2.F32 R27, -RZ, R6.H1_H1 ;  /* 0x30000006ff1b7230 */ /* 0x000fc40000004100 */
[----:B------:R-:W-:Y:S01]  /*4f10*/  FFMA R24, R153, R25, R0 ;  /* 0x0000001999187223 */ /* 0x000fe20000000000 */
[--C-:B------:R-:W-:Y:S02]  /*4f20*/  HADD2.F32 R29, -RZ, R7.reuse.H0_H0 ;  /* 0x20000007ff1d7230 */ /* 0x100fe40000004100 */
[C---:B------:R-:W-:Y:S01]  /*4f30*/  FMUL R30, R154.reuse, R30 ;  /* 0x0000001e9a1e7220 */ /* 0x040fe20000400000 */
[----:B------:R-:W-:Y:S02]  /*4f40*/  HADD2.F32 R25, -RZ, R6.H0_H0 ;  /* 0x20000006ff197230 */ /* 0x000fe40000004100 */
[----:B------:R-:W-:Y:S01]  /*4f50*/  FMUL R28, R154, R28 ;  /* 0x0000001c9a1c7220 */ /* 0x000fe20000400000 */
[----:B------:R-:W-:Y:S01]  /*4f60*/  MOV R0, 0x437c0000 ;  /* 0x437c000000007802 */ /* 0x000fe20000000f00 */
[----:B------:R-:W-:Y:S01]  /*4f70*/  FFMA.SAT R89, -R19, R3, 0.5 ;  /* 0x3f00000013597423 */ /* 0x000fe20000002103 */
[C---:B------:R-:W-:Y:S01]  /*4f80*/  FFMA R26, R153.reuse, R27, R26 ;  /* 0x0000001b991a7223 */ /* 0x040fe2000000001a */
[C---:B------:R-:W-:Y:S01]  /*4f90*/  FFMA R27, R153.reuse, R29, R30 ;  /* 0x0000001d991b7223 */ /* 0x040fe2000000001e */
[----:B------:R-:W-:Y:S01]  /*4fa0*/  FFMA R25, R153, R25, R28 ;  /* 0x0000001999197223 */ /* 0x000fe2000000001c */
[----:B------:R-:W-:-:S02]  /*4fb0*/  HADD2.F32 R29, -RZ, R7.H1_H1 ;  /* 0x30000007ff1d7230 */ /* 0x000fc40000004100 */
[C---:B------:R-:W-:Y:S01]  /*4fc0*/  FMUL R28, R154.reuse, R31 ;  /* 0x0000001f9a1c7220 */ /* 0x040fe20000400000 */
[--C-:B----4-:R-:W-:Y:S02]  /*4fd0*/  HADD2.F32 R91, -RZ, R8.reuse.H0_H0 ;  /* 0x20000008ff5b7230 */ /* 0x110fe40000004100 */
[----:B------:R-:W-:Y:S01]  /*4fe0*/  FFMA.RM R89, R89, R0, 12582913 ;  /* 0x4b40000159597423 */ /* 0x000fe20000004000 */
[----:B------:R-:W-:Y:S01]  /*4ff0*/  FMUL R32, R154, R32 ;  /* 0x000000209a207220 */ /* 0x000fe20000400000 */
[----:B------:R-:W-:Y:S01]  /*5000*/  FFMA R28, R153, R29, R28 ;  /* 0x0000001d991c7223 */ /* 0x000fe2000000001c */
[----:B------:R-:W-:Y:S01]  /*5010*/  FFMA.SAT R31, -R20, R3, 0.5 ;  /* 0x3f000000141f7423 */ /* 0x000fe20000002103 */
[----:B------:R-:W-:Y:S01]  /*5020*/  FADD R30, R89, -12583039 ;  /* 0xcb40007f591e7421 */ /* 0x000fe20000000000 */
[----:B------:R-:W-:Y:S01]  /*5030*/  FFMA R29, R153, R91, R32 ;  /* 0x0000005b991d7223 */ /* 0x000fe20000000020 */
[----:B------:R-:W-:Y:S01]  /*5040*/  FFMA.SAT R91, -R21, R3, 0.5 ;  /* 0x3f000000155b7423 */ /* 0x000fe20000002103 */
[----:B------:R-:W-:-:S02]  /*5050*/  HADD2.F32 R90, -RZ, R8.H1_H1 ;  /* 0x30000008ff5a7230 */ /* 0x000fc40000004100 */
[-C--:B------:R-:W-:Y:S01]  /*5060*/  FFMA.RM R88, R31, R0.reuse, 12582913 ;  /* 0x4b4000011f587423 */ /* 0x080fe20000004000 */
[----:B------:R-:W-:Y:S01]  /*5070*/  FFMA R32, -R19, 1.4426950216293334961, -R30 ;  /* 0x3fb8aa3b13207823 */ /* 0x000fe2000000091e */
[----:B------:R-:W-:Y:S01]  /*5080*/  FMUL R30, R154, R33 ;  /* 0x000000219a1e7220 */ /* 0x000fe20000400000 */
[----:B------:R-:W-:Y:S01]  /*5090*/  FFMA.RM R91, R91, R0, 12582913 ;  /* 0x4b4000015b5b7423 */ /* 0x000fe20000004000 */
[----:B------:R-:W-:Y:S01]  /*50a0*/  FFMA.SAT R33, -R24, R3, 0.5 ;  /* 0x3f00000018217423 */ /* 0x000fe20000002103 */
[----:B------:R-:W-:Y:S01]  /*50b0*/  FADD R31, R88, -12583039 ;  /* 0xcb40007f581f7421 */ /* 0x000fe20000000000 */
[----:B------:R-:W-:Y:S01]  /*50c0*/  FFMA R30, R153, R90, R30 ;  /* 0x0000005a991e7223 */ /* 0x000fe2000000001e */
[----:B------:R-:W-:Y:S01]  /*50d0*/  FFMA R32, -R19, 1.925963033500011079e-08, R32 ;  /* 0x32a5706013207823 */ /* 0x000fe20000000120 */
[----:B------:R-:W-:Y:S01]  /*50e0*/  FADD R90, R91, -12583039 ;  /* 0xcb40007f5b5a7421 */ /* 0x000fe20000000000 */
[----:B------:R-:W-:Y:S01]  /*50f0*/  FFMA.RM R92, R33, R0, 12582913 ;  /* 0x4b400001215c7423 */ /* 0x000fe20000004000 */
[----:B------:R-:W-:Y:S01]  /*5100*/  FFMA R31, -R20, 1.4426950216293334961, -R31 ;  /* 0x3fb8aa3b141f7823 */ /* 0x000fe2000000091f */
[----:B------:R-:W-:-:S02]  /*5110*/  HADD2.F32 R94, -RZ, R9.H0_H0 ;  /* 0x20000009ff5e7230 */ /* 0x000fc40000004100 */
[----:B------:R-:W-:Y:S01]  /*5120*/  FMUL R34, R154, R34 ;  /* 0x000000229a227220 */ /* 0x000fe20000400000 */
[----:B------:R1:W-:Y:S01]  /*5130*/  MUFU.EX2 R95, R32 ;  /* 0x00000020005f7308 */ /* 0x0003e20000000800 */
[----:B------:R-:W-:Y:S01]  /*5140*/  FFMA R90, -R21, 1.4426950216293334961, -R90 ;  /* 0x3fb8aa3b155a7823 */ /* 0x000fe2000000095a */
[----:B------:R-:W-:Y:S02]  /*5150*/  HADD2.F32 R96, -RZ, R9.H1_H1 ;  /* 0x30000009ff607230 */ /* 0x000fe40000004100 */
[----:B------:R-:W-:Y:S01]  /*5160*/  FFMA.SAT R97, -R25, R3, 0.5 ;  /* 0x3f00000019617423 */ /* 0x000fe20000002103 */
[----:B------:R-:W-:Y:S01]  /*5170*/  FADD R33, R92, -12583039 ;  /* 0xcb40007f5c217421 */ /* 0x000fe20000000000 */
[----:B------:R-:W-:Y:S01]  /*5180*/  FFMA R93, -R20, 1.925963033500011079e-08, R31 ;  /* 0x32a57060145d7823 */ /* 0x000fe2000000011f */
[----:B------:R-:W-:Y:S01]  /*5190*/  FFMA R31, R153, R94, R34 ;  /* 0x0000005e991f7223 */ /* 0x000fe20000000022 */
[----:B------:R-:W-:Y:S01]  /*51a0*/  FFMA R94, -R21, 1.925963033500011079e-08, R90 ;  /* 0x32a57060155e7823 */ /* 0x000fe2000000015a */
[----:B------:R-:W-:Y:S01]  /*51b0*/  FFMA.RM R90, R97, R0, 12582913 ;  /* 0x4b400001615a7423 */ /* 0x000fe20000004000 */
[----:B-1----:R-:W-:Y:S01]  /*51c0*/  FMUL R32, R154, R35 ;  /* 0x000000239a207220 */ /* 0x002fe20000400000 */
[-C--:B------:R-:W-:Y:S01]  /*51d0*/  FFMA.SAT R35, -R26, R3.reuse, 0.5 ;  /* 0x3f0000001a237423 */ /* 0x080fe20000002103 */
[----:B------:R-:W-:Y:S01]  /*51e0*/  FFMA R33, -R24, 1.4426950216293334961, -R33 ;  /* 0x3fb8aa3b18217823 */ /* 0x000fe20000000921 */
[----:B------:R-:W-:Y:S01]  /*51f0*/  FADD R98, R90, -12583039 ;  /* 0xcb40007f5a627421 */ /* 0x000fe20000000000 */
[----:B------:R-:W-:Y:S01]  /*5200*/  FFMA R32, R153, R96, R32 ;  /* 0x0000006099207223 */ /* 0x000fe20000000020 */
[----:B------:R-:W-:Y:S01]  /*5210*/  FFMA.RM R96, R35, R0, 12582913 ;  /* 0x4b40000123607423 */ /* 0x000fe20000004000 */
[----:B------:R-:W-:Y:S01]  /*5220*/  FFMA.SAT R35, -R27, R3, 0.5 ;  /* 0x3f0000001b237423 */ /* 0x000fe20000002103 */
[----:B------:R-:W-:Y:S01]  /*5230*/  FFMA R34, -R24, 1.925963033500011079e-08, R33 ;  /* 0x32a5706018227823 */ /* 0x000fe20000000121 */
[----:B------:R-:W-:-:S02]  /*5240*/  HADD2.F32 R101, -RZ, R10.H0_H0 ;  /* 0x2000000aff657230 */ /* 0x000fc40000004100 */
[----:B------:R-:W-:Y:S01]  /*5250*/  FADD R33, R96, -12583039 ;  /* 0xcb40007f60217421 */ /* 0x000fe20000000000 */
[----:B------:R-:W-:Y:S01]  /*5260*/  FMUL R36, R154, R36 ;  /* 0x000000249a247220 */ /* 0x000fe20000400000 */
[-C--:B------:R-:W-:Y:S01]  /*5270*/  FFMA.RM R99, R35, R0.reuse, 12582913 ;  /* 0x4b40000123637423 */ /* 0x080fe20000004000 */
[----:B------:R-:W-:Y:S01]  /*5280*/  FFMA R100, -R25, 1.4426950216293334961, -R98 ;  /* 0x3fb8aa3b19647823 */ /* 0x000fe20000000962 */
[----:B------:R-:W-:Y:S01]  /*5290*/  FFMA R35, -R26, 1.4426950216293334961, -R33 ;  /* 0x3fb8aa3b1a237823 */ /* 0x000fe20000000921 */
[----:B------:R1:W2:Y:S01]  /*52a0*/  MUFU.EX2 R98, R34 ;  /* 0x0000002200627308 */ /* 0x0002a20000000800 */
[----:B------:R-:W-:Y:S01]  /*52b0*/  FFMA R33, R153, R101, R36 ;  /* 0x0000006599217223 */ /* 0x000fe20000000024 */
[-C--:B------:R-:W-:Y:S01]  /*52c0*/  FFMA.SAT R101, -R28, R3.reuse, 0.5 ;  /* 0x3f0000001c657423 */ /* 0x080fe20000002103 */
[----:B------:R-:W-:Y:S02]  /*52d0*/  HADD2.F32 R156, -RZ, R10.H1_H1 ;  /* 0x3000000aff9c7230 */ /* 0x000fe40000004100 */
[-C--:B------:R-:W-:Y:S01]  /*52e0*/  FFMA.SAT R161, -R31, R3.reuse, 0.5 ;  /* 0x3f0000001fa17423 */ /* 0x080fe20000002103 */
[----:B------:R-:W-:Y:S01]  /*52f0*/  FFMA R35, -R26, 1.925963033500011079e-08, R35 ;  /* 0x32a570601a237823 */ /* 0x000fe20000000123 */
[----:B------:R-:W-:Y:S01]  /*5300*/  FFMA.RM R103, R101, R0, 12582913 ;  /* 0x4b40000165677423 */ /* 0x000fe20000004000 */
[----:B------:R-:W-:Y:S01]  /*5310*/  FFMA.SAT R101, -R29, R3, 0.5 ;  /* 0x3f0000001d657423 */ /* 0x000fe20000002103 */
[----:B------:R-:W-:-:S02]  /*5320*/  HADD2.F32 R160, -RZ, R11.H0_H0 ;  /* 0x2000000bffa07230 */ /* 0x000fc40000004100 */
[----:B-1----:R-:W-:Y:S01]  /*5330*/  FADD R34, R99, -12583039 ;  /* 0xcb40007f63227421 */ /* 0x002fe20000000000 */
[C---:B------:R-:W-:Y:S01]  /*5340*/  FMUL R38, R154.reuse, R38 ;  /* 0x000000269a267220 */ /* 0x040fe20000400000 */
[----:B------:R-:W-:Y:S01]  /*5350*/  FFMA R100, -R25, 1.925963033500011079e-08, R100 ;  /* 0x32a5706019647823 */ /* 0x000fe20000000164 */
[----:B------:R-:W-:Y:S01]  /*5360*/  FFMA.RM R162, R161, R0, 12582913 ;  /* 0x4b400001a1a27423 */ /* 0x000fe20000004000 */
[----:B------:R-:W-:Y:S01]  /*5370*/  FFMA R36, -R27, 1.4426950216293334961, -R34 ;  /* 0x3fb8aa3b1b247823 */ /* 0x000fe20000000922 */
[----:B------:R-:W-:Y:S01]  /*5380*/  FMUL R34, R154, R37 ;  /* 0x000000259a227220 */ /* 0x000fe20000400000 */
[----:B------:R-:W-:Y:S01]  /*5390*/  FADD R37, R103, -12583039 ;  /* 0xcb40007f67257421 */ /* 0x000fe20000000000 */
[----:B------:R1:W-:Y:S01]  /*53a0*/  MUFU.EX2 R102, R35 ;  /* 0x0000002300667308 */ /* 0x0003e20000000800 */
[----:B------:R-:W-:Y:S01]  /*53b0*/  FFMA R36, -R27, 1.925963033500011079e-08, R36 ;  /* 0x32a570601b247823 */ /* 0x000fe20000000124 */
[----:B------:R-:W-:Y:S01]  /*53c0*/  FFMA R34, R153, R156, R34 ;  /* 0x0000009c99227223 */ /* 0x000fe20000000022 */
[----:B------:R-:W-:Y:S01]  /*53d0*/  FFMA.RM R156, R101, R0, 12582913 ;  /* 0x4b400001659c7423 */ /* 0x000fe20000004000 */
[----:B------:R-:W-:Y:S01]  /*53e0*/  FFMA R37, -R28, 1.4426950216293334961, -R37 ;  /* 0x3fb8aa3b1c257823 */ /* 0x000fe20000000925 */
[-C--:B------:R-:W-:Y:S01]  /*53f0*/  FFMA.SAT R157, -R30, R3.reuse, 0.5 ;  /* 0x3f0000001e9d7423 */ /* 0x080fe20000002103 */
[-C--:B------:R-:W-:Y:S01]  /*5400*/  FFMA.SAT R167, -R34, R3.reuse, 0.5 ;  /* 0x3f00000022a77423 */ /* 0x080fe20000002103 */
[----:B------:R-:W-:Y:S01]  /*5410*/  FFMA.SAT R163, -R33, R3, 0.5 ;  /* 0x3f00000021a37423 */ /* 0x000fe20000002103 */
[----:B------:R3:W-:Y:S01]  /*5420*/  MUFU.EX2 R97, R100 ;  /* 0x0000006400617308 */ /* 0x0007e20000000800 */
[----:B-1----:R-:W-:Y:S01]  /*5430*/  FFMA R35, R153, R160, R38 ;  /* 0x000000a099237223 */ /* 0x002fe20000000026 */
[----:B------:R-:W-:Y:S01]  /*5440*/  FADD R38, R162, -12583039 ;  /* 0xcb40007fa2267421 */ /* 0x000fe20000000000 */
[----:B------:R-:W-:Y:S01]  /*5450*/  FFMA R37, -R28, 1.925963033500011079e-08, R37 ;  /* 0x32a570601c257823 */ /* 0x000fe20000000125 */
[----:B------:R-:W-:Y:S01]  /*5460*/  FFMA.RM R159, R157, R0, 12582913 ;  /* 0x4b4000019d9f7423 */ /* 0x000fe20000004000 */
[----:B------:R-:W-:-:S02]  /*5470*/  HADD2.F32 R160, -RZ, R11.H1_H1 ;  /* 0x3000000bffa07230 */ /* 0x000fc40000004100 */
[----:B------:R-:W-:Y:S01]  /*5480*/  FFMA R38, -R31, 1.4426950216293334961, -R38 ;  /* 0x3fb8aa3b1f267823 */ /* 0x000fe20000000926 */
[-C--:B------:R-:W-:Y:S01]  /*5490*/  FFMA.RM R167, R167, R0.reuse, 12582913 ;  /* 0x4b400001a7a77423 */ /* 0x080fe20000004000 */
[----:B------:R-:W1:Y:S01]  /*54a0*/  MUFU.EX2 R93, R93 ;  /* 0x0000005d005d7308 */ /* 0x000e620000000800 */
[----:B---3--:R-:W-:Y:S01]  /*54b0*/  FADD R100, R156, -12583039 ;  /* 0xcb40007f9c647421 */ /* 0x008fe20000000000 */
[----:B------:R-:W-:Y:S01]  /*54c0*/  FADD R157, R159, -12583039 ;  /* 0xcb40007f9f9d7421 */ /* 0x000fe20000000000 */
[----:B------:R-:W-:Y:S01]  /*54d0*/  FFMA.SAT R169, -R35, R3, 0.5 ;  /* 0x3f00000023a97423 */ /* 0x000fe20000002103 */
[-C--:B------:R-:W-:Y:S01]  /*54e0*/  FFMA.RM R165, R163, R0.reuse, 12582913 ;  /* 0x4b400001a3a57423 */ /* 0x080fe20000004000 */
[----:B------:R-:W-:Y:S01]  /*54f0*/  FFMA R158, -R29, 1.4426950216293334961, -R100 ;  /* 0x3fb8aa3b1d9e7823 */ /* 0x000fe20000000964 */
[----:B------:R-:W-:Y:S01]  /*5500*/  FFMA R161, -R30, 1.4426950216293334961, -R157 ;  /* 0x3fb8aa3b1ea17823 */ /* 0x000fe2000000099d */
[----:B------:R-:W-:Y:S01]  /*5510*/  SHF.L.U32 R88, R88, 0x17, RZ ;  /* 0x0000001758587819 */ /* 0x000fe200000006ff */
[----:B------:R3:W-:Y:S01]  /*5520*/  MUFU.EX2 R101, R36 ;  /* 0x0000002400657308 */ /* 0x0007e20000000800 */
[----:B------:R-:W-:Y:S01]  /*5530*/  FFMA.RM R169, R169, R0, 12582913 ;  /* 0x4b400001a9a97423 */ /* 0x000fe20000004000 */
[----:B------:R-:W-:Y:S01]  /*5540*/  FFMA R158, -R29, 1.925963033500011079e-08, R158 ;  /* 0x32a570601d9e7823 */ /* 0x000fe2000000019e */
[----:B------:R-:W-:Y:S01]  /*5550*/  FFMA R161, -R30, 1.925963033500011079e-08, R161 ;  /* 0x32a570601ea17823 */ /* 0x000fe200000001a1 */
[----:B------:R-:W-:Y:S01]  /*5560*/  SHF.L.U32 R91, R91, 0x17, RZ ;  /* 0x000000175b5b7819 */ /* 0x000fe200000006ff */
[----:B------:R-:W-:Y:S03]  /*5570*/  BSSY B1, `(.L_x_113) ;  /* 0x000004c000017945 */ /* 0x000fe60003800000 */
[----:B------:R-:W4:Y:S01]  /*5580*/  MUFU.EX2 R94, R94 ;  /* 0x0000005e005e7308 */ /* 0x000f220000000800 */
[----:B---3--:R-:W-:Y:S01]  /*5590*/  FMUL R36, R154, R39 ;  /* 0x000000279a247220 */ /* 0x008fe20000400000 */
[----:B------:R-:W-:-:S03]  /*55a0*/  FFMA.SAT R39, -R32, R3, 0.5 ;  /* 0x3f00000020277423 */ /* 0x000fc60000002103 */
[----:B------:R-:W-:Y:S01]  /*55b0*/  FFMA R36, R153, R160, R36 ;  /* 0x000000a099247223 */ /* 0x000fe20000000024 */
[----:B------:R-:W-:Y:S02]  /*55c0*/  FFMA.RM R164, R39, R0, 12582913 ;  /* 0x4b40000127a47423 */ /* 0x000fe40000004000 */
[----:B------:R3:W-:Y:S01]  /*55d0*/  MUFU.EX2 R100, R37 ;  /* 0x0000002500647308 */ /* 0x0007e20000000800 */
[----:B------:R-:W-:Y:S01]  /*55e0*/  FFMA.SAT R171, -R36, R3, 0.5 ;  /* 0x3f00000024ab7423 */ /* 0x000fe20000002103 */
[----:B------:R-:W-:-:S03]  /*55f0*/  FADD R39, R164, -12583039 ;  /* 0xcb40007fa4277421 */ /* 0x000fc60000000000 */
[----:B------:R-:W-:Y:S01]  /*5600*/  FFMA.RM R171, R171, R0, 12582913 ;  /* 0x4b400001abab7423 */ /* 0x000fe20000004000 */
[C---:B------:R-:W-:Y:S02]  /*5610*/  FFMA R39, -R32.reuse, 1.4426950216293334961, -R39 ;  /* 0x3fb8aa3b20277823 */ /* 0x040fe40000000927 */
[----:B------:R5:W4:Y:S01]  /*5620*/  MUFU.EX2 R157, R158 ;  /* 0x0000009e009d7308 */ /* 0x000b220000000800 */
[----:B---3--:R-:W-:Y:S01]  /*5630*/  FFMA R37, -R31, 1.925963033500011079e-08, R38 ;  /* 0x32a570601f257823 */ /* 0x008fe20000000126 */
[----:B------:R-:W-:Y:S01]  /*5640*/  SHF.L.U32 R38, R89, 0x17, RZ ;  /* 0x0000001759267819 */ /* 0x000fe200000006ff */
[----:B------:R-:W-:Y:S01]  /*5650*/  FFMA R3, -R32, 1.925963033500011079e-08, R39 ;  /* 0x32a5706020037823 */ /* 0x000fe20000000127 */
[----:B------:R-:W-:-:S04]  /*5660*/  SHF.L.U32 R39, R92, 0x17, RZ ;  /* 0x000000175c277819 */ /* 0x000fc800000006ff */
[----:B------:R3:W-:Y:S01]  /*5670*/  MUFU.EX2 R163, R37 ;  /* 0x0000002500a37308 */ /* 0x0007e20000000800 */
[----:B-----5:R-:W-:Y:S01]  /*5680*/  FADD R158, R165, -12583039 ;  /* 0xcb40007fa59e7421 */ /* 0x020fe20000000000 */
[----:B--2---:R-:W-:-:S03]  /*5690*/  FFMA R39, R39, R98, 1 ;  /* 0x3f80000027277423 */ /* 0x004fc60000000062 */
[----:B------:R-:W-:-:S03]  /*56a0*/  FFMA R166, -R33, 1.4426950216293334961, -R158 ;  /* 0x3fb8aa3b21a67823 */ /* 0x000fc6000000099e */
[----:B------:R2:W5:Y:S01]  /*56b0*/  MUFU.EX2 R160, R161 ;  /* 0x000000a100a07308 */ /* 0x0005620000000800 */
[----:B---3--:R-:W-:Y:S01]  /*56c0*/  FADD R37, R167, -12583039 ;  /* 0xcb40007fa7257421 */ /* 0x008fe20000000000 */
[----:B------:R-:W-:-:S03]  /*56d0*/  FFMA R166, -R33, 1.925963033500011079e-08, R166 ;  /* 0x32a5706021a67823 */ /* 0x000fc600000001a6 */
[----:B------:R-:W-:Y:S01]  /*56e0*/  FFMA R89, -R34, 1.4426950216293334961, -R37 ;  /* 0x3fb8aa3b22597823 */ /* 0x000fe20000000925 */
[----:B-1----:R-:W-:Y:S01]  /*56f0*/  FFMA R37, R88, R93, 1 ;  /* 0x3f80000058257423 */ /* 0x002fe2000000005d */
[----:B------:R-:W-:Y:S01]  /*5700*/  FADD R88, R169, -12583039 ;  /* 0xcb40007fa9587421 */ /* 0x000fe20000000000 */
[----:B------:R1:W3:Y:S01]  /*5710*/  MUFU.EX2 R158, R3 ;  /* 0x00000003009e7308 */ /* 0x0002e20000000800 */
[----:B--2---:R-:W-:Y:S01]  /*5720*/  FFMA R161, R38, R95, 1 ;  /* 0x3f80000026a17423 */ /* 0x004fe2000000005f */
[----:B----4-:R-:W-:Y:S01]  /*5730*/  FFMA R38, R91, R94, 1 ;  /* 0x3f8000005b267423 */ /* 0x010fe2000000005e */
[----:B------:R-:W-:Y:S01]  /*5740*/  FFMA R92, -R35, 1.4426950216293334961, -R88 ;  /* 0x3fb8aa3b235c7823 */ /* 0x000fe20000000958 */
[----:B------:R-:W-:Y:S01]  /*5750*/  SHF.L.U32 R88, R90, 0x17, RZ ;  /* 0x000000175a587819 */ /* 0x000fe200000006ff */
[----:B------:R-:W-:Y:S01]  /*5760*/  FADD R91, R171, -12583039 ;  /* 0xcb40007fab5b7421 */ /* 0x000fe20000000000 */
[----:B------:R-:W-:Y:S01]  /*5770*/  FFMA R0, -R34, 1.925963033500011079e-08, R89 ;  /* 0x32a5706022007823 */ /* 0x000fe20000000159 */
[----:B------:R-:W-:Y:S01]  /*5780*/  SHF.L.U32 R94, R156, 0x17, RZ ;  /* 0x000000179c5e7819 */ /* 0x000fe200000006ff */
[----:B------:R-:W2:Y:S01]  /*5790*/  MUFU.EX2 R166, R166 ;  /* 0x000000a600a67308 */ /* 0x000ea20000000800 */
[----:B------:R-:W-:Y:S01]  /*57a0*/  FFMA R91, -R36, 1.4426950216293334961, -R91 ;  /* 0x3fb8aa3b245b7823 */ /* 0x000fe2000000095b */
[----:B------:R-:W-:Y:S01]  /*57b0*/  FFMA R88, R88, R97, 1 ;  /* 0x3f80000058587423 */ /* 0x000fe20000000061 */
[----:B------:R-:W-:Y:S01]  /*57c0*/  IADD3 R97, R161, 0x1800000, RZ ;  /* 0x01800000a1617810 */ /* 0x000fe20007ffe0ff */
[----:B-1----:R-:W-:Y:S01]  /*57d0*/  FFMA R3, -R35, 1.925963033500011079e-08, R92 ;  /* 0x32a5706023037823 */ /* 0x002fe2000000015c */
[----:B------:R-:W-:Y:S01]  /*57e0*/  FFMA R91, -R36, 1.925963033500011079e-08, R91 ;  /* 0x32a57060245b7823 */ /* 0x000fe2000000015b */
[----:B------:R-:W-:Y:S01]  /*57f0*/  SHF.L.U32 R89, R96, 0x17, RZ ;  /* 0x0000001760597819 */ /* 0x000fe200000006ff */
[----:B------:R-:W-:Y:S01]  /*5800*/  FFMA R94, R94, R157, 1 ;  /* 0x3f8000005e5e7423 */ /* 0x000fe2000000009d */
[----:B------:R-:W-:Y:S01]  /*5810*/  LOP3.LUT R97, R97, 0x7f800000, RZ, 0xc0, !PT ;  /* 0x7f80000061617812 */ /* 0x000fe200078ec0ff */
[----:B------:R-:W1:Y:S01]  /*5820*/  MUFU.EX2 R0, R0 ;  /* 0x0000000000007308 */ /* 0x000e620000000800 */
[----:B------:R-:W-:Y:S01]  /*5830*/  SHF.L.U32 R93, R103, 0x17, RZ ;  /* 0x00000017675d7819 */ /* 0x000fe200000006ff */
[----:B------:R-:W-:Y:S01]  /*5840*/  FFMA R89, R89, R102, 1 ;  /* 0x3f80000059597423 */ /* 0x000fe20000000066 */
[----:B------:R-:W-:-:S02]  /*5850*/  ISETP.GT.U32.AND P2, PT, R97, 0x1ffffff, PT ;  /* 0x01ffffff6100780c */ /* 0x000fc40003f44070 */
[----:B------:R-:W-:Y:S01]  /*5860*/  SHF.L.U32 R95, R159, 0x17, RZ ;  /* 0x000000179f5f7819 */ /* 0x000fe200000006ff */
[----:B------:R-:W-:Y:S01]  /*5870*/  FFMA R93, R93, R100, 1 ;  /* 0x3f8000005d5d7423 */ /* 0x000fe20000000064 */
[----:B------:R-:W-:Y:S01]  /*5880*/  SHF.L.U32 R97, R164, 0x17, RZ ;  /* 0x00000017a4617819 */ /* 0x000fe200000006ff */
[----:B------:R-:W4:Y:S01]  /*5890*/  MUFU.EX2 R90, R3 ;  /* 0x00000003005a7308 */ /* 0x000f220000000800 */
[----:B------:R-:W-:Y:S01]  /*58a0*/  SHF.L.U32 R92, R99, 0x17, RZ ;  /* 0x00000017635c7819 */ /* 0x000fe200000006ff */
[----:B-----5:R-:W-:Y:S01]  /*58b0*/  FFMA R95, R95, R160, 1 ;  /* 0x3f8000005f5f7423 */ /* 0x020fe200000000a0 */
[----:B------:R-:W-:Y:S01]  /*58c0*/  SHF.L.U32 R96, R162, 0x17, RZ ;  /* 0x00000017a2607819 */ /* 0x000fe200000006ff */
[----:B---3--:R-:W-:Y:S01]  /*58d0*/  FFMA R97, R97, R158, 1 ;  /* 0x3f80000061617423 */ /* 0x008fe2000000009e */
[----:B------:R-:W-:Y:S01]  /*58e0*/  SHF.L.U32 R103, R165, 0x17, RZ ;  /* 0x00000017a5677819 */ /* 0x000fe200000006ff */
[----:B------:R-:W-:Y:S01]  /*58f0*/  FFMA R92, R92, R101, 1 ;  /* 0x3f8000005c5c7423 */ /* 0x000fe20000000065 */
[----:B------:R-:W-:Y:S01]  /*5900*/  SHF.L.U32 R157, R167, 0x17, RZ ;  /* 0x00000017a79d7819 */ /* 0x000fe200000006ff */
[----:B------:R-:W3:Y:S01]  /*5910*/  MUFU.EX2 R98, R91 ;  /* 0x0000005b00627308 */ /* 0x000ee20000000800 */
[----:B------:R-:W-:Y:S01]  /*5920*/  SHF.L.U32 R169, R169, 0x17, RZ ;  /* 0x00000017a9a97819 */ /* 0x000fe200000006ff */
[----:B------:R-:W-:Y:S01]  /*5930*/  FFMA R96, R96, R163, 1 ;  /* 0x3f80000060607423 */ /* 0x000fe200000000a3 */
[----:B------:R-:W-:Y:S01]  /*5940*/  SHF.L.U32 R159, R171, 0x17, RZ ;  /* 0x00000017ab9f7819 */ /* 0x000fe200000006ff */
[----:B--2---:R-:W-:Y:S01]  /*5950*/  FFMA R103, R103, R166, 1 ;  /* 0x3f80000067677423 */ /* 0x004fe200000000a6 */
[----:B-1----:R-:W-:Y:S01]  /*5960*/  FFMA R157, R157, R0, 1 ;  /* 0x3f8000009d9d7423 */ /* 0x002fe20000000000 */
[----:B----4-:R-:W-:-:S02]  /*5970*/  FFMA R158, R169, R90, 1 ;  /* 0x3f800000a99e7423 */ /* 0x010fc4000000005a */
[----:B---3--:R-:W-:Y:S01]  /*5980*/  FFMA R159, R159, R98, 1 ;  /* 0x3f8000009f9f7423 */ /* 0x008fe20000000062 */
[----:B------:R-:W-:Y:S06]  /*5990*/  @P2 BRA `(.L_x_114) ;  /* 0x0000000000142947 */ /* 0x000fec0003800000 */
[----:B------:R-:W-:Y:S02]  /*59a0*/  MOV R0, R161 ;  /* 0x000000a100007202 */ /* 0x000fe40000000f00 */
[----:B------:R-:W-:-:S07]  /*59b0*/  MOV R90, 0x59d0 ;  /* 0x000059d0005a7802 */ /* 0x000fce0000000f00 */
[----:B------:R-:W-:Y:S05]  /*59c0*/  CALL.REL.NOINC `($__internal_0_$__cuda_sm20_rcp_rn_f32_slowpath) ;  /* 0x0000011000187944 */ /* 0x000fea0003c00000 */
[----:B------:R-:W-:Y:S01]  /*59d0*/  MOV R160, R0 ;  /* 0x0000000000a07202 */ /* 0x000fe20000000f00 */
[----:B------:R-:W-:Y:S06]  /*59e0*/  BRA `(.L_x_115) ;  /* 0x0000000000107947 */ /* 0x000fec0003800000 */
.L_x_114:
[----:B------:R-:W1:Y:S02]  /*59f0*/  MUFU.RCP R160, R161 ;  /* 0x000000a100a07308 */ /* 0x000e640000001000 */
[----:B-1----:R-:W-:-:S04]  /*5a00*/  FFMA R0, R161, R160, -1 ;  /* 0xbf800000a1007423 */ /* 0x002fc800000000a0 */
[----:B------:R-:W-:-:S04]  /*5a10*/  FADD.FTZ R3, -R0, -RZ ;  /* 0x800000ff00037221 */ /* 0x000fc80000010100 */
[----:B------:R-:W-:-:S07]  /*5a20*/  FFMA R160, R160, R3, R160 ;  /* 0x00000003a0a07223 */ /* 0x000fce00000000a0 */
.L_x_115:
[----:B------:R-:W-:Y:S05]  /*5a30*/  BSYNC B1 ;  /* 0x0000000000017941 */ /* 0x000fea0003800000 */
.L_x_113:
        /* <DEDUP_REMOVED lines=10> */
.L_x_117:
[----:B------:R-:W1:Y:S02]  /*5ae0*/  MUFU.RCP R0, R37 ;  /* 0x0000002500007308 */ /* 0x000e640000001000 */
[----:B-1----:R-:W-:-:S04]  /*5af0*/  FFMA R3, R37, R0, -1 ;  /* 0xbf80000025037423 */ /* 0x002fc80000000000 */
[----:B------:R-:W-:-:S04]  /*5b00*/  FADD.FTZ R3, -R3, -RZ ;  /* 0x800000ff03037221 */ /* 0x000fc80000010100 */
[----:B------:R-:W-:-:S07]  /*5b10*/  FFMA R161, R0, R3, R0 ;  /* 0x0000000300a17223 */ /* 0x000fce0000000000 */
.L_x_118:
[----:B------:R-:W-:Y:S05]  /*5b20*/  BSYNC B1 ;  /* 0x0000000000017941 */ /* 0x000fea0003800000 */
.L_x_116:
        /* <DEDUP_REMOVED lines=10> */
.L_x_120:
[----:B------:R-:W1:Y:S02]  /*5bd0*/  MUFU.RCP R3, R38 ;  /* 0x0000002600037308 */ /* 0x000e640000001000 */
[----:B-1----:R-:W-:-:S04]  /*5be0*/  FFMA R0, R38, R3, -1 ;  /* 0xbf80000026007423 */ /* 0x002fc80000000003 */
[----:B------:R-:W-:-:S04]  /*5bf0*/  FADD.FTZ R0, -R0, -RZ ;  /* 0x800000ff00007221 */ /* 0x000fc80000010100 */
[----:B------:R-:W-:-:S07]  /*5c00*/  FFMA R162, R3, R0, R3 ;  /* 0x0000000003a27223 */ /* 0x000fce0000000003 */
.L_x_121:
[----:B------:R-:W-:Y:S05]  /*5c10*/  BSYNC B1 ;  /* 0x0000000000017941 */ /* 0x000fea0003800000 */
.L_x_119:
        /* <DEDUP_REMOVED lines=10> */
.L_x_123:
[----:B------:R-:W1:Y:S02]  /*5cc0*/  MUFU.RCP R0, R39 ;  /* 0x0000002700007308 */ /* 0x000e640000001000 */
[----:B-1----:R-:W-:-:S04]  /*5cd0*/  FFMA R3, R39, R0, -1 ;  /* 0xbf80000027037423 */ /* 0x002fc80000000000 */
[----:B------:R-:W-:-:S04]  /*5ce0*/  FADD.FTZ R3, -R3, -RZ ;  /* 0x800000ff03037221 */ /* 0x000fc80000010100 */
[----:B------:R-:W-:-:S07]  /*5cf0*/  FFMA R37, R0, R3, R0 ;  /* 0x0000000300257223 */ /* 0x000fce0000000000 */
.L_x_124:
[----:B------:R-:W-:Y:S05]  /*5d00*/  BSYNC B1 ;  /* 0x0000000000017941 */ /* 0x000fea0003800000 */
.L_x_122:
        /* <DEDUP_REMOVED lines=10> */
.L_x_126:
[----:B------:R-:W1:Y:S02]  /*5db0*/  MUFU.RCP R3, R88 ;  /* 0x0000005800037308 */ /* 0x000e640000001000 */
[----:B-1----:R-:W-:-:S04]  /*5dc0*/  FFMA R0, R88, R3, -1 ;  /* 0xbf80000058007423 */ /* 0x002fc80000000003 */
[----:B------:R-:W-:-:S04]  /*5dd0*/  FADD.FTZ R0, -R0, -RZ ;  /* 0x800000ff00007221 */ /* 0x000fc80000010100 */
[----:B------:R-:W-:-:S07]  /*5de0*/  FFMA R38, R3, R0, R3 ;  /* 0x0000000003267223 */ /* 0x000fce0000000003 */
.L_x_127:
[----:B------:R-:W-:Y:S05]  /*5df0*/  BSYNC B1 ;  /* 0x0000000000017941 */ /* 0x000fea0003800000 */
.L_x_125:
        /* <DEDUP_REMOVED lines=10> */
.L_x_129:
[----:B------:R-:W1:Y:S02]  /*5ea0*/  MUFU.RCP R0, R89 ;  /* 0x0000005900007308 */ /* 0x000e640000001000 */
[----:B-1----:R-:W-:-:S04]  /*5eb0*/  FFMA R3, R89, R0, -1 ;  /* 0xbf80000059037423 */ /* 0x002fc80000000000 */
[----:B------:R-:W-:-:S04]  /*5ec0*/  FADD.FTZ R3, -R3, -RZ ;  /* 0x800000ff03037221 */ /* 0x000fc80000010100 */
[----:B------:R-:W-:-:S07]  /*5ed0*/  FFMA R39, R0, R3, R0 ;  /* 0x0000000300277223 */ /* 0x000fce0000000000 */
.L_x_130:
[----:B------:R-:W-:Y:S05]  /*5ee0*/  BSYNC B1 ;  /* 0x0000000000017941 */ /* 0x000fea0003800000 */
.L_x_128:
        /* <DEDUP_REMOVED lines=10> */
.L_x_132:
[----:B------:R-:W1:Y:S02]  /*5f90*/  MUFU.RCP R3, R92 ;  /* 0x0000005c00037308 */ /* 0x000e640000001000 */
[----:B-1----:R-:W-:-:S04]  /*5fa0*/  FFMA R0, R92, R3, -1 ;  /* 0xbf8000005c007423 */ /* 0x002fc80000000003 */
[----:B------:R-:W-:-:S04]  /*5fb0*/  FADD.FTZ R0, -R0, -RZ ;  /* 0x800000ff00007221 */ /* 0x000fc80000010100 */
[----:B------:R-:W-:-:S07]  /*5fc0*/  FFMA R88, R3, R0, R3 ;  /* 0x0000000003587223 */ /* 0x000fce0000000003 */
.L_x_133:
[----:B------:R-:W-:Y:S05]  /*5fd0*/  BSYNC B1 ;  /* 0x0000000000017941 */ /* 0x000fea0003800000 */
.L_x_131:
        /* <DEDUP_REMOVED lines=10> */
.L_x_135:
[----:B------:R-:W1:Y:S02]  /*6080*/  MUFU.RCP R0, R93 ;  /* 0x0000005d00007308 */ /* 0x000e640000001000 */
[----:B-1----:R-:W-:-:S04]  /*6090*/  FFMA R3, R93, R0, -1 ;  /* 0xbf8000005d037423 */ /* 0x002fc80000000000 */
[----:B------:R-:W-:-:S04]  /*60a0*/  FADD.FTZ R3, -R3, -RZ ;  /* 0x800000ff03037221 */ /* 0x000fc80000010100 */
[----:B------:R-:W-:-:S07]  /*60b0*/  FFMA R89, R0, R3, R0 ;  /* 0x0000000300597223 */ /* 0x000fce0000000000 */
.L_x_136:
[----:B------:R-:W-:Y:S05]  /*60c0*/  BSYNC B1 ;  /* 0x0000000000017941 */ /* 0x000fea0003800000 */
.L_x_134:
        /* <DEDUP_REMOVED lines=10> */
.L_x_138:
[----:B------:R-:W1:Y:S02]  /*6170*/  MUFU.RCP R3, R94 ;  /* 0x0000005e00037308 */ /* 0x000e640000001000 */
[----:B-1----:R-:W-:-:S04]  /*6180*/  FFMA R0, R94, R3, -1 ;  /* 0xbf8000005e007423 */ /* 0x002fc80000000003 */
[----:B------:R-:W-:-:S04]  /*6190*/  FADD.FTZ R0, -R0, -RZ ;  /* 0x800000ff00007221 */ /* 0x000fc80000010100 */
[----:B------:R-:W-:-:S07]  /*61a0*/  FFMA R92, R3, R0, R3 ;  /* 0x00000000035c7223 */ /* 0x000fce0000000003 */
.L_x_139:
[----:B------:R-:W-:Y:S05]  /*61b0*/  BSYNC B1 ;  /* 0x0000000000017941 */ /* 0x000fea0003800000 */
.L_x_137:
        /* <DEDUP_REMOVED lines=10> */
.L_x_141:
[----:B------:R-:W1:Y:S02]  /*6260*/  MUFU.RCP R0, R95 ;  /* 0x0000005f00007308 */ /* 0x000e640000001000 */
[----:B-1----:R-:W-:-:S04]  /*6270*/  FFMA R3, R95, R0, -1 ;  /* 0xbf8000005f037423 */ /* 0x002fc80000000000 */
[----:B------:R-:W-:-:S04]  /*6280*/  FADD.FTZ R3, -R3, -RZ ;  /* 0x800000ff03037221 */ /* 0x000fc80000010100 */
[----:B------:R-:W-:-:S07]  /*6290*/  FFMA R93, R0, R3, R0 ;  /* 0x00000003005d7223 */ /* 0x000fce0000000000 */
.L_x_142:
[----:B------:R-:W-:Y:S05]  /*62a0*/  BSYNC B1 ;  /* 0x0000000000017941 */ /* 0x000fea0003800000 */
.L_x_140:
        /* <DEDUP_REMOVED lines=10> */
.L_x_144:
[----:B------:R-:W1:Y:S02]  /*6350*/  MUFU.RCP R3, R96 ;  /* 0x0000006000037308 */ /* 0x000e640000001000 */
[----:B-1----:R-:W-:-:S04]  /*6360*/  FFMA R0, R96, R3, -1 ;  /* 0xbf80000060007423 */ /* 0x002fc80000000003 */
[----:B------:R-:W-:-:S04]  /*6370*/  FADD.FTZ R0, -R0, -RZ ;  /* 0x800000ff00007221 */ /* 0x000fc80000010100 */
[----:B------:R-:W-:-:S07]  /*6380*/  FFMA R94, R3, R0, R3 ;  /* 0x00000000035e7223 */ /* 0x000fce0000000003 */
.L_x_145:
[----:B------:R-:W-:Y:S05]  /*6390*/  BSYNC B1 ;  /* 0x0000000000017941 */ /* 0x000fea0003800000 */
.L_x_143:
        /* <DEDUP_REMOVED lines=10> */
.L_x_147:
[----:B------:R-:W1:Y:S02]  /*6440*/  MUFU.RCP R0, R97 ;  /* 0x0000006100007308 */ /* 0x000e640000001000 */
[----:B-1----:R-:W-:-:S04]  /*6450*/  FFMA R3, R97, R0, -1 ;  /* 0xbf80000061037423 */ /* 0x002fc80000000000 */
[----:B------:R-:W-:-:S04]  /*6460*/  FADD.FTZ R3, -R3, -RZ ;  /* 0x800000ff03037221 */ /* 0x000fc80000010100 */
[----:B------:R-:W-:-:S07]  /*6470*/  FFMA R95, R0, R3, R0 ;  /* 0x00000003005f7223 */ /* 0x000fce0000000000 */
.L_x_148:
[----:B------:R-:W-:Y:S05]  /*6480*/  BSYNC B1 ;  /* 0x0000000000017941 */ /* 0x000fea0003800000 */
.L_x_146:
        /* <DEDUP_REMOVED lines=10> */
.L_x_150:
[----:B------:R-:W1:Y:S02]  /*6530*/  MUFU.RCP R96, R103 ;  /* 0x0000006700607308 */ /* 0x000e640000001000 */
[----:B-1----:R-:W-:-:S04]  /*6540*/  FFMA R0, R103, R96, -1 ;  /* 0xbf80000067007423 */ /* 0x002fc80000000060 */
[----:B------:R-:W-:-:S04]  /*6550*/  FADD.FTZ R3, -R0, -RZ ;  /* 0x800000ff00037221 */ /* 0x000fc80000010100 */
[----:B------:R-:W-:-:S07]  /*6560*/  FFMA R96, R96, R3, R96 ;  /* 0x0000000360607223 */ /* 0x000fce0000000060 */
.L_x_151:
[----:B------:R-:W-:Y:S05]  /*6570*/  BSYNC B1 ;  /* 0x0000000000017941 */ /* 0x000fea0003800000 */
.L_x_149:
        /* <DEDUP_REMOVED lines=10> */
.L_x_153:
[----:B------:R-:W1:Y:S02]  /*6620*/  MUFU.RCP R0, R157 ;  /* 0x0000009d00007308 */ /* 0x000e640000001000 */
[----:B-1----:R-:W-:-:S04]  /*6630*/  FFMA R3, R157, R0, -1 ;  /* 0xbf8000009d037423 */ /* 0x002fc80000000000 */
[----:B------:R-:W-:-:S04]  /*6640*/  FADD.FTZ R3, -R3, -RZ ;  /* 0x800000ff03037221 */ /* 0x000fc80000010100 */
[----:B------:R-:W-:-:S07]  /*6650*/  FFMA R97, R0, R3, R0 ;  /* 0x0000000300617223 */ /* 0x000fce0000000000 */
.L_x_154:
[----:B------:R-:W-:Y:S05]  /*6660*/  BSYNC B1 ;  /* 0x0000000000017941 */ /* 0x000fea0003800000 */
.L_x_152:
        /* <DEDUP_REMOVED lines=10> */
.L_x_156:
[----:B------:R-:W1:Y:S02]  /*6710*/  MUFU.RCP R3, R158 ;  /* 0x0000009e00037308 */ /* 0x000e640000001000 */
[----:B-1----:R-:W-:-:S04]  /*6720*/  FFMA R0, R158, R3, -1 ;  /* 0xbf8000009e007423 */ /* 0x002fc80000000003 */
[----:B------:R-:W-:-:S04]  /*6730*/  FADD.FTZ R0, -R0, -RZ ;  /* 0x800000ff00007221 */ /* 0x000fc80000010100 */
[----:B------:R-:W-:-:S07]  /*6740*/  FFMA R164, R3, R0, R3 ;  /* 0x0000000003a47223 */ /* 0x000fce0000000003 */
.L_x_157:
[----:B------:R-:W-:Y:S05]  /*6750*/  BSYNC B1 ;  /* 0x0000000000017941 */ /* 0x000fea0003800000 */
.L_x_155:
        /* <DEDUP_REMOVED lines=9> */
.L_x_159:
[----:B------:R-:W1:Y:S02]  /*67f0*/  MUFU.RCP R0, R159 ;  /* 0x0000009f00007308 */ /* 0x000e640000001000 */
[----:B-1----:R-:W-:-:S04]  /*6800*/  FFMA R3, R159, R0, -1 ;  /* 0xbf8000009f037423 */ /* 0x002fc80000000000 */
[----:B------:R-:W-:-:S04]  /*6810*/  FADD.FTZ R3, -R3, -RZ ;  /* 0x800000ff03037221 */ /* 0x000fc80000010100 */
[----:B------:R-:W-:-:S07]  /*6820*/  FFMA R0, R0, R3, R0 ;  /* 0x0000000300007223 */ /* 0x000fce0000000000 */
.L_x_160:
[----:B------:R-:W-:Y:S05]  /*6830*/  BSYNC B1 ;  /* 0x0000000000017941 */ /* 0x000fea0003800000 */
.L_x_158:
[----:B------:R-:W-:Y:S01]  /*6840*/  FMUL R92, R29, R92 ;  /* 0x0000005c1d5c7220 */ /* 0x000fe20000400000 */
        /* <DEDUP_REMOVED lines=15> */
[----:B------:R-:W-:Y:S01]  /*6940*/  F2FP.F16.F32.PACK_AB R92, R93, R92 ;  /* 0x0000005c5d5c723e */ /* 0x000fe200000000ff */
[----:B------:R-:W-:Y:S05]  /*6950*/  WARPSYNC.ALL ;  /* 0x0000000000007948 */ /* 0x000fea0003800000 */
[----:B------:R-:W-:Y:S01]  /*6960*/  F2FP.F16.F32.PACK_AB R24, R161, R160 ;  /* 0x000000a0a118723e */ /* 0x000fe200000000ff */
        /* <DEDUP_REMOVED lines=20> */
[----:B------:R-:W-:Y:S02]  /*6ab0*/  UIADD3 UR4, UR51, 0x2200, URZ ;  /* 0x0000220033047890 */ /* 0x000fe4000fffe03f */
[----:B------:R-:W-:Y:S01]  /*6ac0*/  UIADD3.X UR9, URZ, UR41, URZ, UP0, !UPT ;  /* 0x000000293f097290 */ /* 0x000fe200087fe43f */
[----:B------:R-:W-:Y:S01]  /*6ad0*/  UMOV UR5, UR45 ;  /* 0x0000002d00057c82 */ /* 0x000fe20008000000 */
[----:B------:R-:W-:-:S07]  /*6ae0*/  UMOV UR7, UR47 ;  /* 0x0000002f00077c82 */ /* 0x000fce0008000000 */
[----:B------:R2:W-:Y:S01]  /*6af0*/  UTMASTG.3D [UR4], [UR8] ;  /* 0x00000004080073b5 */ /* 0x0005e20008010000 */
[----:B------:R0:W-:Y:S01]  /*6b00*/  UTMACMDFLUSH ;  /* 0x00000000000079b7 */ /* 0x0001e20000000000 */
[----:B--2---:R-:W-:-:S04]  /*6b10*/  DEPBAR.LE SB0, 0x1 ;  /* 0x000080400000791a */ /* 0x004fc80000000000 */
.L_x_162:
[----:B------:R-:W-:Y:S05]  /*6b20*/  BSYNC B0 ;  /* 0x0000000000007941 */ /* 0x000fea0003800000 */
.L_x_161:
[----:B------:R-:W-:Y:S01]  /*6b30*/  IADD3 R20, R14, 0x2200, RZ ;  /* 0x000022000e147810 */ /* 0x000fe20007ffe0ff */
[----:B------:R-:W-:Y:S03]  /*6b40*/  BAR.SYNC.DEFER_BLOCKING 0x1, 0x100 ;  /* 0x0044000000007b1d */ /* 0x000fe60000010000 */
[----:B------:R-:W-:-:S03]  /*6b50*/  LEA R20, R155, R20, 0x1 ;  /* 0x000000149b147211 */ /* 0x000fc600078e08ff */
[----:B------:R-:W-:Y:S04]  /*6b60*/  BSSY B0, `(.L_x_163) ;  /* 0x000000a000007945 */ /* 0x000fe80003800000 */
[----:B------:R-:W-:Y:S05]  /*6b70*/  @P0 BRA `(.L_x_164) ;  /* 0x0000000000200947 */ /* 0x000fea0003800000 */
[----:B------:R-:W-:-:S06]  /*6b80*/  UISETP.NE.AND UP0, UPT, UR49, 0x3, UPT ;  /* 0x000000033100788c */ /* 0x000fcc000bf05270 */
[----:B------:R-:W-:-:S13]  /*6b90*/  PLOP3.LUT P2, PT, PT, PT, UP0, 0x80, 0x0 ;  /* 0x000000000000781c */ /* 0x000fda0003f4f008 */
[----:B------:R-:W-:Y:S05]  /*6ba0*/  @!P2 BRA `(.L_x_165) ;  /* 0x000000000004a947 */ /* 0x000fea0003800000 */
[----:B------:R-:W-:Y:S01]  /*6bb0*/  BPT.TRAP 0x1 ;  /* 0x000000040000795c */ /* 0x000fe20000300000 */
.L_x_165:
[----:B------:R-:W-:-:S04]  /*6bc0*/  ULEA UR4, UR36, UR51, 0x3 ;  /* 0x0000003324047291 */ /* 0x000fc8000f8e183f */
[----:B------:R-:W-:-:S04]  /*6bd0*/  UIADD3 UR4, UR4, 0x60, URZ ;  /* 0x0000006004047890 */ /* 0x000fc8000fffe03f */
[----:B------:R-:W-:-:S09]  /*6be0*/  UPRMT UR4, UR54, 0x654, UR4 ;  /* 0x0000065436047896 */ /* 0x000fd20008000004 */
[----:B------:R-:W-:Y:S03]  /*6bf0*/  SYNCS.ARRIVE.TRANS64.RED.A1T0 RZ, [UR4], RZ ;  /* 0x000000ffffff79a7 */ /* 0x000fe60008100404 */
.L_x_164:
[----:B------:R-:W-:Y:S05]  /*6c00*/  BSYNC B0 ;  /* 0x0000000000007941 */ /* 0x000fea0003800000 */
.L_x_163:
[----:B------:R-:W-:Y:S01]  /*6c10*/  UIADD3 UR36, UR36, 0x1, URZ ;  /* 0x0000000124247890 */ /* 0x000fe2000fffe03f */
[----:B------:R-:W-:Y:S01]  /*6c20*/  BSSY B0, `(.L_x_166) ;  /* 0x0000018000007945 */ /* 0x000fe20003800000 */
[----:B------:R-:W-:Y:S02]  /*6c30*/  MOV R19, RZ ;  /* 0x000000ff00137202 */ /* 0x000fe40000000f00 */
[----:B------:R-:W-:-:S04]  /*6c40*/  UISETP.NE.AND UP0, UPT, UR36, 0x4, UPT ;  /* 0x000000042400788c */ /* 0x000fc8000bf05270 */
[----:B------:R-:W-:Y:S01]  /*6c50*/  USEL UR36, UR36, URZ, UP0 ;  /* 0x0000003f24247287 */ /* 0x000fe20008000000 */
[----:B------:R-:W-:Y:S11]  /*6c60*/  @P0 BRA `(.L_x_167) ;  /* 0x00000000004c0947 */ /* 0x000ff60003800000 */
[----:B------:R-:W-:-:S06]  /*6c70*/  UISETP.NE.AND UP0, UPT, UR49, 0x3, UPT ;  /* 0x000000033100788c */ /* 0x000fcc000bf05270 */
[----:B------:R-:W-:-:S13]  /*6c80*/  PLOP3.LUT P2, PT, PT, PT, UP0, 0x80, 0x0 ;  /* 0x000000000000781c */ /* 0x000fda0003f4f008 */
[----:B------:R-:W-:Y:S05]  /*6c90*/  @!P2 BRA `(.L_x_168) ;  /* 0x000000000004a947 */ /* 0x000fea0003800000 */
[----:B------:R-:W-:Y:S01]  /*6ca0*/  BPT.TRAP 0x1 ;  /* 0x000000040000795c */ /* 0x000fe20000300000 */
.L_x_168:
[C---:B-1----:R-:W-:Y:S01]  /*6cb0*/  LEA R0, R12.reuse, UR51, 0x3 ;  /* 0x000000330c007c11 */ /* 0x042fe2000f8e18ff */
[----:B------:R-:W-:Y:S01]  /*6cc0*/  BSSY B1, `(.L_x_169) ;  /* 0x0000006000017945 */ /* 0x000fe20003800000 */
[----:B------:R-:W-:Y:S02]  /*6cd0*/  SHF.L.U32 R3, RZ, 0x1f, RZ ;  /* 0x0000001fff037819 */ /* 0x000fe400000006ff */
[----:B------:R-:W-:Y:S02]  /*6ce0*/  @!P1 LEA R24, R12, R15, 0xd ;  /* 0x0000000f0c189211 */ /* 0x000fe400078e68ff */
[----:B------:R-:W1:Y:S02]  /*6cf0*/  SYNCS.PHASECHK.TRANS64.TRYWAIT P2, [R0+URZ+0x40], R3 ;  /* 0x00004003000075a7 */ /* 0x000e64000804017f */
[----:B------:R-:W-:Y:S01]  /*6d00*/  @!P1 LEA R21, R155, R24, 0x1 ;  /* 0x000000189b159211 */ /* 0x000fe200078e08ff */
[----:B-1----:R-:W-:Y:S06]  /*6d10*/  @!P2 BRA `(.L_x_170) ;  /* 0x000000f40028a947 */ /* 0x002fec0003800000 */
.L_x_616:
[----:B------:R-:W-:Y:S05]  /*6d20*/  BSYNC B1 ;  /* 0x0000000000017941 */ /* 0x000fea0003800000 */
.L_x_169:
[----:B------:R-:W-:Y:S05]  /*6d30*/  @!P1 WARPSYNC.ALL ;  /* 0x0000000000009948 */ /* 0x000fea0003800000 */
[----:B------:R2:W3:Y:S01]  /*6d40*/  @!P1 LDSM.16.M88.4 R4, [R24] ;  /* 0x000000001804983b */ /* 0x0004e20000000200 */
[----:B------:R-:W-:-:S03]  /*6d50*/  IADD3 R12, R12, 0x1, RZ ;  /* 0x000000010c0c7810 */ /* 0x000fc60007ffe0ff */
[----:B------:R2:W4:Y:S01]  /*6d60*/  @!P1 LDSM.16.M88.4 R8, [R21] ;  /* 0x000000001508983b */ /* 0x0005220000000200 */
[----:B------:R-:W-:-:S04]  /*6d70*/  ISETP.NE.AND P2, PT, R12, 0x4, PT ;  /* 0x000000040c00780c */ /* 0x000fc80003f45270 */
[----:B------:R-:W-:Y:S02]  /*6d80*/  SEL R12, R12, RZ, P2 ;  /* 0x000000ff0c0c7207 */ /* 0x000fe40001000000 */
[----:B------:R-:W-:-:S07]  /*6d90*/  SEL R19, RZ, 0x1, P2 ;  /* 0x00000001ff137807 */ /* 0x000fce0001000000 */
.L_x_167:
[----:B------:R-:W-:Y:S05]  /*6da0*/  BSYNC B0 ;  /* 0x0000000000007941 */ /* 0x000fea0003800000 */
.L_x_166:
[--C-:B-1-3--:R-:W-:Y:S02]  /*6db0*/  HADD2.F32 R3, -RZ, R4.reuse.H1_H1 ;  /* 0x30000004ff037230 */ /* 0x10afe40000004100 */
[C---:B--2---:R-:W-:Y:S01]  /*6dc0*/  FMUL R24, R154.reuse, R105 ;  /* 0x000000699a187220 */ /* 0x044fe20000400000 */
[----:B------:R-:W-:Y:S02]  /*6dd0*/  HADD2.F32 R21, -RZ, R4.H0_H0 ;  /* 0x20000004ff157230 */ /* 0x000fe40000004100 */
[C---:B------:R-:W-:Y:S01]  /*6de0*/  FMUL R104, R154.reuse, R104 ;  /* 0x000000689a687220 */ /* 0x040fe20000400000 */
[----:B------:R-:W-:Y:S01]  /*6df0*/  FMUL R28, R154, R109 ;  /* 0x0000006d9a1c7220 */ /* 0x000fe20000400000 */
[C---:B------:R-:W-:Y:S01]  /*6e00*/  FFMA R24, R153.reuse, R3, R24 ;  /* 0x0000000399187223 */ /* 0x040fe20000000018 */
[----:B------:R-:W-:Y:S01]  /*6e10*/  HADD2.F32 R3, -RZ, R6.H1_H1 ;  /* 0x30000006ff037230 */ /* 0x000fe20000004100 */
[----:B------:R-:W-:Y:S01]  /*6e20*/  MOV R156, 0x3bbb989d ;  /* 0x3bbb989d009c7802 */ /* 0x000fe20000000f00 */
[----:B------:R-:W-:Y:S01]  /*6e30*/  FFMA R21, R153, R21, R104 ;  /* 0x0000001599157223 */ /* 0x000fe20000000068 */
[----:B------:R-:W-:Y:S01]  /*6e40*/  MOV R0, 0x437c0000 ;  /* 0x437c000000007802 */ /* 0x000fe20000000f00 */
[----:B------:R-:W-:-:S02]  /*6e50*/  HADD2.F32 R25, -RZ, R5.H0_H0 ;  /* 0x20000005ff197230 */ /* 0x000fc40000004100 */
[----:B------:R-:W-:Y:S01]  /*6e60*/  FFMA R28, R153, R3, R28 ;  /* 0x00000003991c7223 */ /* 0x000fe2000000001c */
[----:B------:R-:W-:Y:S01]  /*6e70*/  FFMA.SAT R3, -R21, R156, 0.5 ;  /* 0x3f00000015037423 */ /* 0x000fe2000000219c */
[C---:B------:R-:W-:Y:S01]  /*6e80*/  FMUL R106, R154.reuse, R106 ;  /* 0x0000006a9a6a7220 */ /* 0x040fe20000400000 */
[----:B------:R-:W-:Y:S02]  /*6e90*/  HADD2.F32 R31, -RZ, R7.H1_H1 ;  /* 0x30000007ff1f7230 */ /* 0x000fe40000004100 */
[C---:B------:R-:W-:Y:S01]  /*6ea0*/  FMUL R30, R154.reuse, R111 ;  /* 0x0000006f9a1e7220 */ /* 0x040fe20000400000 */
[----:B----4-:R-:W-:Y:S02]  /*6eb0*/  HADD2.F32 R35, -RZ, R8.H0_H0 ;  /* 0x20000008ff237230 */ /* 0x010fe40000004100 */
[----:B------:R-:W-:Y:S01]  /*6ec0*/  FFMA.RM R3, R3, R0, 12582913 ;  /* 0x4b40000103037423 */ /* 0x000fe20000004000 */
[----:B------:R-:W-:Y:S01]  /*6ed0*/  FMUL R112, R154, R112 ;  /* 0x000000709a707220 */ /* 0x000fe20000400000 */
[C---:B------:R-:W-:Y:S01]  /*6ee0*/  FFMA R25, R153.reuse, R25, R106 ;  /* 0x0000001999197223 */ /* 0x040fe2000000006a */
[----:B------:R-:W-:Y:S01]  /*6ef0*/  FFMA R30, R153, R31, R30 ;  /* 0x0000001f991e7223 */ /* 0x000fe2000000001e */
[----:B------:R-:W-:Y:S01]  /*6f00*/  FADD R32, R3, -12583039 ;  /* 0xcb40007f03207421 */ /* 0x000fe20000000000 */
[----:B------:R-:W-:-:S02]  /*6f10*/  HADD2.F32 R27, -RZ, R5.H1_H1 ;  /* 0x30000005ff1b7230 */ /* 0x000fc40000004100 */
[----:B------:R-:W-:Y:S01]  /*6f20*/  FFMA R31, R153, R35, R112 ;  /* 0x00000023991f7223 */ /* 0x000fe20000000070 */
[C---:B------:R-:W-:Y:S01]  /*6f30*/  FMUL R26, R154.reuse, R107 ;  /* 0x0000006b9a1a7220 */ /* 0x040fe20000400000 */
[-C--:B------:R-:W-:Y:S01]  /*6f40*/  FFMA.SAT R35, -R25, R156.reuse, 0.5 ;  /* 0x3f00000019237423 */ /* 0x080fe2000000219c */
[----:B------:R-:W-:Y:S02]  /*6f50*/  HADD2.F32 R36, -RZ, R8.H1_H1 ;  /* 0x30000008ff247230 */ /* 0x000fe40000004100 */
[----:B------:R-:W-:Y:S01]  /*6f60*/  FFMA R34, -R21, 1.4426950216293334961, -R32 ;  /* 0x3fb8aa3b15227823 */ /* 0x000fe20000000920 */
[----:B------:R-:W-:Y:S01]  /*6f70*/  FMUL R32, R154, R113 ;  /* 0x000000719a207220 */ /* 0x000fe20000400000 */
[----:B------:R-:W-:Y:S01]  /*6f80*/  FFMA R26, R153, R27, R26 ;  /* 0x0000001b991a7223 */ /* 0x000fe2000000001a */
[----:B------:R-:W-:Y:S02]  /*6f90*/  HADD2.F32 R29, -RZ, R7.H0_H0 ;  /* 0x20000007ff1d7230 */ /* 0x000fe40000004100 */
[----:B------:R-:W-:Y:S01]  /*6fa0*/  FFMA.SAT R33, -R24, R156, 0.5 ;  /* 0x3f00000018217423 */ /* 0x000fe2000000219c */
[----:B------:R-:W-:Y:S01]  /*6fb0*/  FFMA.RM R89, R35, R0, 12582913 ;  /* 0x4b40000123597423 */ /* 0x000fe20000004000 */
[----:B------:R-:W-:-:S02]  /*6fc0*/  HADD2.F32 R27, -RZ, R6.H0_H0 ;  /* 0x20000006ff1b7230 */ /* 0x000fc40000004100 */
[C---:B------:R-:W-:Y:S01]  /*6fd0*/  FMUL R110, R154.reuse, R110 ;  /* 0x0000006e9a6e7220 */ /* 0x040fe20000400000 */
[----:B------:R-:W-:Y:S01]  /*6fe0*/  FMUL R108, R154, R108 ;  /* 0x0000006c9a6c7220 */ /* 0x000fe20000400000 */
[----:B------:R-:W-:Y:S01]  /*6ff0*/  FFMA R32, R153, R36, R32 ;  /* 0x0000002499207223 */ /* 0x000fe20000000020 */
[----:B------:R-:W-:Y:S01]  /*7000*/  FFMA.RM R39, R33, R0, 12582913 ;  /* 0x4b40000121277423 */ /* 0x000fe20000004000 */
[----:B------:R-:W-:Y:S01]  /*7010*/  FADD R36, R89, -12583039 ;  /* 0xcb40007f59247421 */ /* 0x000fe20000000000 */
[C---:B------:R-:W-:Y:S01]  /*7020*/  FFMA R29, R153.reuse, R29, R110 ;  /* 0x0000001d991d7223 */ /* 0x040fe2000000006e */
[----:B------:R-:W-:Y:S01]  /*7030*/  FFMA R27, R153, R27, R108 ;  /* 0x0000001b991b7223 */ /* 0x000fe2000000006c */
[----:B------:R-:W-:Y:S01]  /*7040*/  FADD R33, R39, -12583039 ;  /* 0xcb40007f27217421 */ /* 0x000fe20000000000 */
[----:B------:R-:W-:Y:S01]  /*7050*/  FFMA R36, -R25, 1.4426950216293334961, -R36 ;  /* 0x3fb8aa3b19247823 */ /* 0x000fe20000000924 */
[----:B------:R-:W-:Y:S01]  /*7060*/  FFMA R34, -R21, 1.925963033500011079e-08, R34 ;  /* 0x32a5706015227823 */ /* 0x000fe20000000122 */
[-C--:B------:R-:W-:Y:S01]  /*7070*/  FFMA.SAT R97, -R29, R156.reuse, 0.5 ;  /* 0x3f0000001d617423 */ /* 0x080fe2000000219c */
[----:B------:R-:W-:Y:S01]  /*7080*/  FFMA.SAT R93, -R27, R156, 0.5 ;  /* 0x3f0000001b5d7423 */ /* 0x000fe2000000219c */
[----:B------:R-:W-:Y:S01]  /*7090*/  FFMA R33, -R24, 1.4426950216293334961, -R33 ;  /* 0x3fb8aa3b18217823 */ /* 0x000fe20000000921 */
[----:B------:R-:W-:-:S02]  /*70a0*/  HADD2.F32 R38, -RZ, R9.H0_H0 ;  /* 0x20000009ff267230 */ /* 0x000fc40000004100 */
[----:B------:R-:W-:Y:S01]  /*70b0*/  FFMA R36, -R25, 1.925963033500011079e-08, R36 ;  /* 0x32a5706019247823 */ /* 0x000fe20000000124 */
[----:B------:R1:W2:Y:S01]  /*70c0*/  MUFU.EX2 R88, R34 ;  /* 0x0000002200587308 */ /* 0x0002a20000000800 */
[----:B------:R-:W-:Y:S01]  /*70d0*/  FMUL R114, R154, R114 ;  /* 0x000000729a727220 */ /* 0x000fe20000400000 */
[----:B------:R-:W-:Y:S02]  /*70e0*/  HADD2.F32 R95, -RZ, R9.H1_H1 ;  /* 0x30000009ff5f7230 */ /* 0x000fe40000004100 */
[-C--:B------:R-:W-:Y:S01]  /*70f0*/  FFMA.RM R98, R97, R0.reuse, 12582913 ;  /* 0x4b40000161627423 */ /* 0x080fe20000004000 */
[----:B------:R-:W-:Y:S01]  /*7100*/  FFMA.RM R94, R93, R0, 12582913 ;  /* 0x4b4000015d5e7423 */ /* 0x000fe20000004000 */
[-C--:B------:R-:W-:Y:S01]  /*7110*/  FFMA.SAT R93, -R28, R156.reuse, 0.5 ;  /* 0x3f0000001c5d7423 */ /* 0x080fe2000000219c */
[----:B------:R-:W-:Y:S01]  /*7120*/  FFMA.SAT R37, -R26, R156, 0.5 ;  /* 0x3f0000001a257423 */ /* 0x000fe2000000219c */
[----:B------:R-:W-:Y:S01]  /*7130*/  FFMA R35, -R24, 1.925963033500011079e-08, R33 ;  /* 0x32a5706018237823 */ /* 0x000fe20000000121 */
[----:B------:R3:W-:Y:S01]  /*7140*/  MUFU.EX2 R92, R36 ;  /* 0x00000024005c7308 */ /* 0x0007e20000000800 */
[----:B-1----:R-:W-:Y:S01]  /*7150*/  FMUL R34, R154, R115 ;  /* 0x000000739a227220 */ /* 0x002fe20000400000 */
[----:B------:R-:W-:Y:S01]  /*7160*/  FFMA R33, R153, R38, R114 ;  /* 0x0000002699217223 */ /* 0x000fe20000000072 */
[----:B------:R-:W-:Y:S01]  /*7170*/  FADD R38, R94, -12583039 ;  /* 0xcb40007f5e267421 */ /* 0x000fe20000000000 */
[-C--:B------:R-:W-:Y:S01]  /*7180*/  FFMA.RM R91, R37, R0.reuse, 12582913 ;  /* 0x4b400001255b7423 */ /* 0x080fe20000004000 */
[----:B------:R-:W-:Y:S01]  /*7190*/  FFMA R34, R153, R95, R34 ;  /* 0x0000005f99227223 */ /* 0x000fe20000000022 */
[----:B------:R-:W-:Y:S01]  /*71a0*/  FFMA.RM R95, R93, R0, 12582913 ;  /* 0x4b4000015d5f7423 */ /* 0x000fe20000004000 */
[--C-:B------:R-:W-:Y:S01]  /*71b0*/  HADD2.F32 R102, -RZ, R10.reuse.H1_H1 ;  /* 0x3000000aff667230 */ /* 0x100fe20000004100 */
[----:B------:R1:W4:Y:S01]  /*71c0*/  MUFU.EX2 R90, R35 ;  /* 0x00000023005a7308 */ /* 0x0003220000000800 */
[----:B---3--:R-:W-:Y:S01]  /*71d0*/  FADD R36, R98, -12583039 ;  /* 0xcb40007f62247421 */ /* 0x008fe20000000000 */
[----:B------:R-:W-:Y:S01]  /*71e0*/  FFMA R38, -R27, 1.4426950216293334961, -R38 ;  /* 0x3fb8aa3b1b267823 */ /* 0x000fe20000000926 */
[----:B------:R-:W-:-:S02]  /*71f0*/  HADD2.F32 R99, -RZ, R10.H0_H0 ;  /* 0x2000000aff637230 */ /* 0x000fc40000004100 */
[----:B------:R-:W-:Y:S01]  /*7200*/  FFMA.SAT R101, -R31, R156, 0.5 ;  /* 0x3f0000001f657423 */ /* 0x000fe2000000219c */
[----:B------:R-:W-:Y:S01]  /*7210*/  FFMA R100, -R29, 1.4426950216293334961, -R36 ;  /* 0x3fb8aa3b1d647823 */ /* 0x000fe20000000924 */
[C---:B------:R-:W-:Y:S01]  /*7220*/  FMUL R36, R154.reuse, R117 ;  /* 0x000000759a247220 */ /* 0x040fe20000400000 */
[----:B------:R-:W-:Y:S01]  /*7230*/  FADD R37, R91, -12583039 ;  /* 0xcb40007f5b257421 */ /* 0x000fe20000000000 */
[----:B------:R-:W-:Y:S01]  /*7240*/  FMUL R116, R154, R116 ;  /* 0x000000749a747220 */ /* 0x000fe20000400000 */
[----:B-1----:R-:W-:Y:S01]  /*7250*/  FADD R35, R95, -12583039 ;  /* 0xcb40007f5f237421 */ /* 0x002fe20000000000 */
[----:B------:R-:W-:Y:S01]  /*7260*/  FFMA R38, -R27, 1.925963033500011079e-08, R38 ;  /* 0x32a570601b267823 */ /* 0x000fe20000000126 */
[----:B------:R-:W-:Y:S01]  /*7270*/  FFMA R36, R153, R102, R36 ;  /* 0x0000006699247223 */ /* 0x000fe20000000024 */
[----:B------:R-:W-:Y:S01]  /*7280*/  FFMA.RM R102, R101, R0, 12582913 ;  /* 0x4b40000165667423 */ /* 0x000fe20000004000 */
[----:B------:R-:W-:Y:S01]  /*7290*/  FFMA R97, -R28, 1.4426950216293334961, -R35 ;  /* 0x3fb8aa3b1c617823 */ /* 0x000fe20000000923 */
[----:B------:R-:W-:Y:S01]  /*72a0*/  FFMA R37, -R26, 1.4426950216293334961, -R37 ;  /* 0x3fb8aa3b1a257823 */ /* 0x000fe20000000925 */
[----:B------:R-:W-:Y:S01]  /*72b0*/  FFMA R35, R153, R99, R116 ;  /* 0x0000006399237223 */ /* 0x000fe20000000074 */
[-C--:B------:R-:W-:Y:S01]  /*72c0*/  FFMA.SAT R99, -R30, R156.reuse, 0.5 ;  /* 0x3f0000001e637423 */ /* 0x080fe2000000219c */
[----:B------:R1:W-:Y:S01]  /*72d0*/  MUFU.EX2 R96, R38 ;  /* 0x0000002600607308 */ /* 0x0003e20000000800 */
[----:B------:R-:W-:Y:S01]  /*72e0*/  FFMA R37, -R26, 1.925963033500011079e-08, R37 ;  /* 0x32a570601a257823 */ /* 0x000fe20000000125 */
[----:B------:R-:W-:Y:S01]  /*72f0*/  FFMA.SAT R103, -R32, R156, 0.5 ;  /* 0x3f00000020677423 */ /* 0x000fe2000000219c */
[----:B------:R-:W-:Y:S01]  /*7300*/  FFMA.RM R99, R99, R0, 12582913 ;  /* 0x4b40000163637423 */ /* 0x000fe20000004000 */
[----:B------:R-:W-:-:S02]  /*7310*/  HADD2.F32 R108, -RZ, R11.H1_H1 ;  /* 0x3000000bff6c7230 */ /* 0x000fc40000004100 */
[----:B------:R-:W-:Y:S01]  /*7320*/  FMUL R118, R154, R118 ;  /* 0x000000769a767220 */ /* 0x000fe20000400000 */
[----:B------:R-:W-:Y:S01]  /*7330*/  FFMA.RM R105, R103, R0, 12582913 ;  /* 0x4b40000167697423 */ /* 0x000fe20000004000 */
[----:B------:R-:W-:Y:S01]  /*7340*/  HADD2.F32 R104, -RZ, R11.H0_H0 ;  /* 0x2000000bff687230 */ /* 0x000fe20000004100 */
[----:B------:R3:W5:Y:S01]  /*7350*/  MUFU.EX2 R93, R37 ;  /* 0x00000025005d7308 */ /* 0x0007620000000800 */
[----:B-1----:R-:W-:Y:S01]  /*7360*/  FADD R38, R102, -12583039 ;  /* 0xcb40007f66267421 */ /* 0x002fe20000000000 */
[----:B------:R-:W-:Y:S01]  /*7370*/  FFMA.SAT R109, -R33, R156, 0.5 ;  /* 0x3f000000216d7423 */ /* 0x000fe2000000219c */
[----:B------:R-:W-:Y:S01]  /*7380*/  SHF.L.U32 R3, R3, 0x17, RZ ;  /* 0x0000001703037819 */ /* 0x000fe200000006ff */
[----:B------:R-:W-:Y:S01]  /*7390*/  FADD R107, R105, -12583039 ;  /* 0xcb40007f696b7421 */ /* 0x000fe20000000000 */
[----:B------:R-:W-:Y:S01]  /*73a0*/  FFMA R38, -R31, 1.4426950216293334961, -R38 ;  /* 0x3fb8aa3b1f267823 */ /* 0x000fe20000000926 */
[----:B------:R-:W-:Y:S01]  /*73b0*/  FFMA.RM R109, R109, R0, 12582913 ;  /* 0x4b4000016d6d7423 */ /* 0x000fe20000004000 */
[-C--:B------:R-:W-:Y:S01]  /*73c0*/  FFMA.SAT R111, -R34, R156.reuse, 0.5 ;  /* 0x3f000000226f7423 */ /* 0x080fe2000000219c */
[-C--:B------:R-:W-:Y:S01]  /*73d0*/  FFMA.SAT R113, -R35, R156.reuse, 0.5 ;  /* 0x3f00000023717423 */ /* 0x080fe2000000219c */
[----:B---3--:R-:W-:Y:S01]  /*73e0*/  FADD R37, R99, -12583039 ;  /* 0xcb40007f63257421 */ /* 0x008fe20000000000 */
[----:B------:R-:W-:Y:S01]  /*73f0*/  FFMA R103, -R31, 1.925963033500011079e-08, R38 ;  /* 0x32a570601f677823 */ /* 0x000fe20000000126 */
[----:B------:R-:W-:Y:S01]  /*7400*/  FMUL R38, R154, R119 ;  /* 0x000000779a267220 */ /* 0x000fe20000400000 */
[----:B------:R-:W-:Y:S01]  /*7410*/  FADD R106, R109, -12583039 ;  /* 0xcb40007f6d6a7421 */ /* 0x000fe20000000000 */
[----:B------:R-:W-:Y:S01]  /*7420*/  FFMA R37, -R30, 1.4426950216293334961, -R37 ;  /* 0x3fb8aa3b1e257823 */ /* 0x000fe20000000925 */
[----:B------:R-:W-:Y:S01]  /*7430*/  FFMA.SAT R115, -R36, R156, 0.5 ;  /* 0x3f00000024737423 */ /* 0x000fe2000000219c */
[C---:B------:R-:W-:Y:S01]  /*7440*/  FFMA R38, R153.reuse, R108, R38 ;  /* 0x0000006c99267223 */ /* 0x040fe20000000026 */
[----:B------:R-:W-:Y:S01]  /*7450*/  FFMA R97, -R28, 1.925963033500011079e-08, R97 ;  /* 0x32a570601c617823 */ /* 0x000fe20000000161 */
[----:B------:R-:W-:Y:S01]  /*7460*/  FFMA R101, -R30, 1.925963033500011079e-08, R37 ;  /* 0x32a570601e657823 */ /* 0x000fe20000000125 */
[----:B------:R-:W-:Y:S01]  /*7470*/  FFMA R37, R153, R104, R118 ;  /* 0x0000006899257223 */ /* 0x000fe20000000076 */
[-C--:B------:R-:W-:Y:S01]  /*7480*/  FFMA.SAT R119, -R38, R156.reuse, 0.5 ;  /* 0x3f00000026777423 */ /* 0x080fe2000000219c */
[----:B------:R-:W-:Y:S01]  /*7490*/  SHF.L.U32 R39, R39, 0x17, RZ ;  /* 0x0000001727277819 */ /* 0x000fe200000006ff */
[C---:B------:R-:W-:Y:S01]  /*74a0*/  FFMA R107, -R32.reuse, 1.4426950216293334961, -R107 ;  /* 0x3fb8aa3b206b7823 */ /* 0x040fe2000000096b */
[----:B------:R-:W-:Y:S01]  /*74b0*/  FFMA.SAT R117, -R37, R156, 0.5 ;  /* 0x3f00000025757423 */ /* 0x000fe2000000219c */
[-C--:B------:R-:W-:Y:S01]  /*74c0*/  FFMA.RM R119, R119, R0.reuse, 12582913 ;  /* 0x4b40000177777423 */ /* 0x080fe20000004000 */
[----:B------:R-:W-:Y:S01]  /*74d0*/  SHF.L.U32 R89, R89, 0x17, RZ ;  /* 0x0000001759597819 */ /* 0x000fe200000006ff */
[-C--:B------:R-:W-:Y:S01]  /*74e0*/  FFMA.RM R111, R111, R0.reuse, 12582913 ;  /* 0x4b4000016f6f7423 */ /* 0x080fe20000004000 */
[----:B------:R-:W-:Y:S01]  /*74f0*/  FFMA R106, -R33, 1.4426950216293334961, -R106 ;  /* 0x3fb8aa3b216a7823 */ /* 0x000fe2000000096a */
[-C--:B------:R-:W-:Y:S01]  /*7500*/  FFMA.RM R113, R113, R0.reuse, 12582913 ;  /* 0x4b40000171717423 */ /* 0x080fe20000004000 */
[-C--:B------:R-:W-:Y:S01]  /*7510*/  FFMA.RM R115, R115, R0.reuse, 12582913 ;  /* 0x4b40000173737423 */ /* 0x080fe20000004000 */
[----:B------:R-:W-:Y:S01]  /*7520*/  FFMA.RM R112, R117, R0, 12582913 ;  /* 0x4b40000175707423 */ /* 0x000fe20000004000 */
[----:B--2---:R-:W-:Y:S01]  /*7530*/  FFMA R157, R3, R88, 1 ;  /* 0x3f800000039d7423 */ /* 0x004fe20000000058 */
[----:B------:R-:W-:Y:S01]  /*7540*/  SHF.L.U32 R88, R91, 0x17, RZ ;  /* 0x000000175b587819 */ /* 0x000fe200000006ff */
[----:B------:R-:W-:Y:S01]  /*7550*/  FADD R91, R119, -12583039 ;  /* 0xcb40007f775b7421 */ /* 0x000fe20000000000 */
[----:B------:R1:W-:Y:S01]  /*7560*/  MUFU.EX2 R104, R103 ;  /* 0x0000006700687308 */ /* 0x0003e20000000800 */
[----:B----4-:R-:W-:Y:S01]  /*7570*/  FFMA R114, R39, R90, 1 ;  /* 0x3f80000027727423 */ /* 0x010fe2000000005a */
[----:B------:R-:W-:Y:S01]  /*7580*/  FFMA R107, -R32, 1.925963033500011079e-08, R107 ;  /* 0x32a57060206b7823 */ /* 0x000fe2000000016b */
[----:B------:R-:W-:Y:S01]  /*7590*/  FFMA R106, -R33, 1.925963033500011079e-08, R106 ;  /* 0x32a57060216a7823 */ /* 0x000fe2000000016a */
[----:B------:R-:W-:Y:S01]  /*75a0*/  FADD R108, R113, -12583039 ;  /* 0xcb40007f716c7421 */ /* 0x000fe20000000000 */
[----:B------:R-:W-:Y:S01]  /*75b0*/  FADD R3, R115, -12583039 ;  /* 0xcb40007f73037421 */ /* 0x000fe20000000000 */
[----:B------:R-:W-:Y:S01]  /*75c0*/  FADD R0, R112, -12583039 ;  /* 0xcb40007f70007421 */ /* 0x000fe20000000000 */
[----:B------:R-:W-:Y:S01]  /*75d0*/  FFMA R39, R89, R92, 1 ;  /* 0x3f80000059277423 */ /* 0x000fe2000000005c */
[----:B------:R-:W2:Y:S01]  /*75e0*/  MUFU.EX2 R97, R97 ;  /* 0x0000006100617308 */ /* 0x000ea20000000800 */
[----:B-1----:R-:W-:Y:S01]  /*75f0*/  FADD R103, R111, -12583039 ;  /* 0xcb40007f6f677421 */ /* 0x002fe20000000000 */
[----:B------:R-:W-:Y:S01]  /*7600*/  SHF.L.U32 R92, R95, 0x17, RZ ;  /* 0x000000175f5c7819 */ /* 0x000fe200000006ff */
[----:B------:R-:W-:Y:S01]  /*7610*/  FFMA R95, -R38, 1.4426950216293334961, -R91 ;  /* 0x3fb8aa3b265f7823 */ /* 0x000fe2000000095b */
[----:B------:R-:W-:Y:S01]  /*7620*/  FFMA R110, -R35, 1.4426950216293334961, -R108 ;  /* 0x3fb8aa3b236e7823 */ /* 0x000fe2000000096c */
[----:B------:R-:W-:Y:S01]  /*7630*/  FFMA R103, -R34, 1.4426950216293334961, -R103 ;  /* 0x3fb8aa3b22677823 */ /* 0x000fe20000000967 */
[----:B------:R-:W-:Y:S01]  /*7640*/  FFMA R117, -R36, 1.4426950216293334961, -R3 ;  /* 0x3fb8aa3b24757823 */ /* 0x000fe20000000903 */
[----:B-----5:R-:W-:Y:S01]  /*7650*/  FFMA R88, R88, R93, 1 ;  /* 0x3f80000058587423 */ /* 0x020fe2000000005d */
[----:B------:R-:W-:Y:S01]  /*7660*/  FFMA R90, -R37, 1.4426950216293334961, -R0 ;  /* 0x3fb8aa3b255a7823 */ /* 0x000fe20000000900 */
[----:B------:R-:W-:Y:S01]  /*7670*/  SHF.L.U32 R89, R94, 0x17, RZ ;  /* 0x000000175e597819 */ /* 0x000fe200000006ff */
[----:B------:R-:W-:Y:S01]  /*7680*/  FFMA R100, -R29, 1.925963033500011079e-08, R100 ;  /* 0x32a570601d647823 */ /* 0x000fe20000000164 */
[----:B------:R-:W-:Y:S01]  /*7690*/  SHF.L.U32 R93, R98, 0x17, RZ ;  /* 0x00000017625d7819 */ /* 0x000fe200000006ff */
[----:B------:R-:W1:Y:S01]  /*76a0*/  MUFU.EX2 R107, R107 ;  /* 0x0000006b006b7308 */ /* 0x000e620000000800 */
[----:B------:R-:W-:Y:S01]  /*76b0*/  SHF.L.U32 R94, R99, 0x17, RZ ;  /* 0x00000017635e7819 */ /* 0x000fe200000006ff */
[----:B------:R-:W-:Y:S01]  /*76c0*/  FFMA R98, -R38, 1.925963033500011079e-08, R95 ;  /* 0x32a5706026627823 */ /* 0x000fe2000000015f */
[----:B------:R-:W-:Y:S01]  /*76d0*/  IADD3 R99, R157, 0x1800000, RZ ;  /* 0x018000009d637810 */ /* 0x000fe20007ffe0ff */
[----:B------:R-:W-:Y:S01]  /*76e0*/  FFMA R103, -R34, 1.925963033500011079e-08, R103 ;  /* 0x32a5706022677823 */ /* 0x000fe20000000167 */
[----:B------:R-:W-:Y:S01]  /*76f0*/  FFMA R110, -R35, 1.925963033500011079e-08, R110 ;  /* 0x32a57060236e7823 */ /* 0x000fe2000000016e */
[----:B------:R-:W-:Y:S01]  /*7700*/  FFMA R117, -R36, 1.925963033500011079e-08, R117 ;  /* 0x32a5706024757823 */ /* 0x000fe20000000175 */
[----:B------:R-:W-:Y:S01]  /*7710*/  FFMA R90, -R37, 1.925963033500011079e-08, R90 ;  /* 0x32a57060255a7823 */ /* 0x000fe2000000015a */
[----:B------:R-:W3:Y:S01]  /*7720*/  MUFU.EX2 R106, R106 ;  /* 0x0000006a006a7308 */ /* 0x000ee20000000800 */
[----:B------:R-:W-:Y:S01]  /*7730*/  LOP3.LUT R99, R99, 0x7f800000, RZ, 0xc0, !PT ;  /* 0x7f80000063637812 */ /* 0x000fe200078ec0ff */
[----:B------:R-:W-:Y:S01]  /*7740*/  FFMA R89, R89, R96, 1 ;  /* 0x3f80000059597423 */ /* 0x000fe20000000060 */
[----:B--2---:R-:W-:Y:S01]  /*7750*/  FFMA R92, R92, R97, 1 ;  /* 0x3f8000005c5c7423 */ /* 0x004fe20000000061 */
[----:B------:R-:W-:Y:S01]  /*7760*/  SHF.L.U32 R95, R102, 0x17, RZ ;  /* 0x00000017665f7819 */ /* 0x000fe200000006ff */
[----:B------:R-:W-:Y:S01]  /*7770*/  BSSY B1, `(.L_x_171) ;  /* 0x0000024000017945 */ /* 0x000fe20003800000 */
[----:B------:R-:W-:-:S02]  /*7780*/  ISETP.GT.U32.AND P2, PT, R99, 0x1ffffff, PT ;  /* 0x01ffffff6300780c */ /* 0x000fc40003f44070 */
[----:B------:R-:W2:Y:S01]  /*7790*/  MUFU.EX2 R100, R100 ;  /* 0x0000006400647308 */ /* 0x000ea20000000800 */
[----:B------:R-:W-:Y:S01]  /*77a0*/  SHF.L.U32 R96, R105, 0x17, RZ ;  /* 0x0000001769607819 */ /* 0x000fe200000006ff */
[----:B------:R-:W-:Y:S01]  /*77b0*/  FFMA R95, R95, R104, 1 ;  /* 0x3f8000005f5f7423 */ /* 0x000fe20000000068 */
[----:B------:R-:W-:Y:S02]  /*77c0*/  SHF.L.U32 R97, R109, 0x17, RZ ;  /* 0x000000176d617819 */ /* 0x000fe400000006ff */
[----:B------:R-:W-:Y:S01]  /*77d0*/  SHF.L.U32 R104, R113, 0x17, RZ ;  /* 0x0000001771687819 */ /* 0x000fe200000006ff */
[----:B-1----:R-:W-:Y:S01]  /*77e0*/  FFMA R96, R96, R107, 1 ;  /* 0x3f80000060607423 */ /* 0x002fe2000000006b */
[----:B------:R-:W-:Y:S01]  /*77f0*/  SHF.L.U32 R105, R115, 0x17, RZ ;  /* 0x0000001773697819 */ /* 0x000fe200000006ff */
[----:B------:R-:W1:Y:S01]  /*7800*/  MUFU.EX2 R101, R101 ;  /* 0x0000006500657308 */ /* 0x000e620000000800 */
[----:B---3--:R-:W-:Y:S01]  /*7810*/  FFMA R97, R97, R106, 1 ;  /* 0x3f80000061617423 */ /* 0x008fe2000000006a */
[----:B------:R-:W-:-:S02]  /*7820*/  SHF.L.U32 R106, R112, 0x17, RZ ;  /* 0x00000017706a7819 */ /* 0x000fc400000006ff */
[----:B------:R-:W-:-:S04]  /*7830*/  SHF.L.U32 R107, R119, 0x17, RZ ;  /* 0x00000017776b7819 */ /* 0x000fc800000006ff */
[----:B------:R3:W4:Y:S01]  /*7840*/  MUFU.EX2 R108, R103 ;  /* 0x00000067006c7308 */ /* 0x0007220000000800 */
[----:B--2---:R-:W-:-:S07]  /*7850*/  FFMA R93, R93, R100, 1 ;  /* 0x3f8000005d5d7423 */ /* 0x004fce0000000064 */
[----:B------:R-:W2:Y:S01]  /*7860*/  MUFU.EX2 R3, R110 ;  /* 0x0000006e00037308 */ /* 0x000ea20000000800 */
[----:B---3--:R-:W-:Y:S01]  /*7870*/  SHF.L.U32 R103, R111, 0x17, RZ ;  /* 0x000000176f677819 */ /* 0x008fe200000006ff */
[----:B-1----:R-:W-:-:S06]  /*7880*/  FFMA R94, R94, R101, 1 ;  /* 0x3f8000005e5e7423 */ /* 0x002fcc0000000065 */
[----:B------:R-:W1:Y:S01]  /*7890*/  MUFU.EX2 R0, R117 ;  /* 0x0000007500007308 */ /* 0x000e620000000800 */
[----:B----4-:R-:W-:-:S07]  /*78a0*/  FFMA R103, R103, R108, 1 ;  /* 0x3f80000067677423 */ /* 0x010fce000000006c */
[----:B------:R-:W3:Y:S01]  /*78b0*/  MUFU.EX2 R91, R90 ;  /* 0x0000005a005b7308 */ /* 0x000ee20000000800 */
[----:B--2---:R-:W-:-:S07]  /*78c0*/  FFMA R104, R104, R3, 1 ;  /* 0x3f80000068687423 */ /* 0x004fce0000000003 */
[----:B------:R-:W2:Y:S01]  /*78d0*/  MUFU.EX2 R98, R98 ;  /* 0x0000006200627308 */ /* 0x000ea20000000800 */
[----:B-1----:R-:W-:Y:S01]  /*78e0*/  FFMA R105, R105, R0, 1 ;  /* 0x3f80000069697423 */ /* 0x002fe20000000000 */
[----:B---3--:R-:W-:Y:S01]  /*78f0*/  FFMA R106, R106, R91, 1 ;  /* 0x3f8000006a6a7423 */ /* 0x008fe2000000005b */
[----:B--2---:R-:W-:Y:S01]  /*7900*/  FFMA R107, R107, R98, 1 ;  /* 0x3f8000006b6b7423 */ /* 0x004fe20000000062 */
[----:B------:R-:W-:Y:S06]  /*7910*/  @P2 BRA `(.L_x_172) ;  /* 0x0000000000142947 */ /* 0x000fec0003800000 */
[----:B------:R-:W-:Y:S02]  /*7920*/  MOV R0, R157 ;  /* 0x0000009d00007202 */ /* 0x000fe40000000f00 */
[----:B------:R-:W-:-:S07]  /*7930*/  MOV R90, 0x7950 ;  /* 0x00007950005a7802 */ /* 0x000fce0000000f00 */
[----:B------:R-:W-:Y:S05]  /*7940*/  CALL.REL.NOINC `($__internal_0_$__cuda_sm20_rcp_rn_f32_slowpath) ;  /* 0x000000f000387944 */ /* 0x000fea0003c00000 */
[----:B------:R-:W-:Y:S01]  /*7950*/  MOV R108, R0 ;  /* 0x00000000006c7202 */ /* 0x000fe20000000f00 */
[----:B------:R-:W-:Y:S06]  /*7960*/  BRA `(.L_x_173) ;  /* 0x0000000000107947 */ /* 0x000fec0003800000 */
.L_x_172:
[----:B------:R-:W1:Y:S02]  /*7970*/  MUFU.RCP R108, R157 ;  /* 0x0000009d006c7308 */ /* 0x000e640000001000 */
[----:B-1----:R-:W-:-:S04]  /*7980*/  FFMA R0, R157, R108, -1 ;  /* 0xbf8000009d007423 */ /* 0x002fc8000000006c */
[----:B------:R-:W-:-:S04]  /*7990*/  FADD.FTZ R3, -R0, -RZ ;  /* 0x800000ff00037221 */ /* 0x000fc80000010100 */
[----:B------:R-:W-:-:S07]  /*79a0*/  FFMA R108, R108, R3, R108 ;  /* 0x000000036c6c7223 */ /* 0x000fce000000006c */
.L_x_173:
[----:B------:R-:W-:Y:S05]  /*79b0*/  BSYNC B1 ;  /* 0x0000000000017941 */ /* 0x000fea0003800000 */
.L_x_171:
        /* <DEDUP_REMOVED lines=10> */
.L_x_175:
[----:B------:R-:W1:Y:S02]  /*7a60*/  MUFU.RCP R109, R114 ;  /* 0x00000072006d7308 */ /* 0x000e640000001000 */
[----:B-1----:R-:W-:-:S04]  /*7a70*/  FFMA R0, R114, R109, -1 ;  /* 0xbf80000072007423 */ /* 0x002fc8000000006d */
[----:B------:R-:W-:-:S04]  /*7a80*/  FADD.FTZ R0, -R0, -RZ ;  /* 0x800000ff00007221 */ /* 0x000fc80000010100 */
[----:B------:R-:W-:-:S07]  /*7a90*/  FFMA R109, R109, R0, R109 ;  /* 0x000000006d6d7223 */ /* 0x000fce000000006d */
.L_x_176:
[----:B------:R-:W-:Y:S05]  /*7aa0*/  BSYNC B1 ;  /* 0x0000000000017941 */ /* 0x000fea0003800000 */
.L_x_174:
        /* <DEDUP_REMOVED lines=10> */
.L_x_178:
[----:B------:R-:W1:Y:S02]  /*7b50*/  MUFU.RCP R110, R39 ;  /* 0x00000027006e7308 */ /* 0x000e640000001000 */
[----:B-1----:R-:W-:-:S04]  /*7b60*/  FFMA R0, R39, R110, -1 ;  /* 0xbf80000027007423 */ /* 0x002fc8000000006e */
[----:B------:R-:W-:-:S04]  /*7b70*/  FADD.FTZ R3, -R0, -RZ ;  /* 0x800000ff00037221 */ /* 0x000fc80000010100 */
[----:B------:R-:W-:-:S07]  /*7b80*/  FFMA R110, R110, R3, R110 ;  /* 0x000000036e6e7223 */ /* 0x000fce000000006e */
.L_x_179:
[----:B------:R-:W-:Y:S05]  /*7b90*/  BSYNC B1 ;  /* 0x0000000000017941 */ /* 0x000fea0003800000 */
.L_x_177:
        /* <DEDUP_REMOVED lines=10> */
.L_x_181:
[----:B------:R-:W1:Y:S02]  /*7c40*/  MUFU.RCP R39, R88 ;  /* 0x0000005800277308 */ /* 0x000e640000001000 */
[----:B-1----:R-:W-:-:S04]  /*7c50*/  FFMA R0, R88, R39, -1 ;  /* 0xbf80000058007423 */ /* 0x002fc80000000027 */
[----:B------:R-:W-:-:S04]  /*7c60*/  FADD.FTZ R0, -R0, -RZ ;  /* 0x800000ff00007221 */ /* 0x000fc80000010100 */
[----:B------:R-:W-:-:S07]  /*7c70*/  FFMA R39, R39, R0, R39 ;  /* 0x0000000027277223 */ /* 0x000fce0000000027 */
.L_x_182:
[----:B------:R-:W-:Y:S05]  /*7c80*/  BSYNC B1 ;  /* 0x0000000000017941 */ /* 0x000fea0003800000 */
.L_x_180:
        /* <DEDUP_REMOVED lines=10> */
.L_x_184:
[----:B------:R-:W1:Y:S02]  /*7d30*/  MUFU.RCP R88, R89 ;  /* 0x0000005900587308 */ /* 0x000e640000001000 */
[----:B-1----:R-:W-:-:S04]  /*7d40*/  FFMA R0, R89, R88, -1 ;  /* 0xbf80000059007423 */ /* 0x002fc80000000058 */
[----:B------:R-:W-:-:S04]  /*7d50*/  FADD.FTZ R3, -R0, -RZ ;  /* 0x800000ff00037221 */ /* 0x000fc80000010100 */
[----:B------:R-:W-:-:S07]  /*7d60*/  FFMA R88, R88, R3, R88 ;  /* 0x0000000358587223 */ /* 0x000fce0000000058 */
.L_x_185:
[----:B------:R-:W-:Y:S05]  /*7d70*/  BSYNC B1 ;  /* 0x0000000000017941 */ /* 0x000fea0003800000 */
.L_x_183:
        /* <DEDUP_REMOVED lines=10> */
.L_x_187:
[----:B------:R-:W1:Y:S02]  /*7e20*/  MUFU.RCP R89, R92 ;  /* 0x0000005c00597308 */ /* 0x000e640000001000 */
[----:B-1----:R-:W-:-:S04]  /*7e30*/  FFMA R0, R92, R89, -1 ;  /* 0xbf8000005c007423 */ /* 0x002fc80000000059 */
[----:B------:R-:W-:-:S04]  /*7e40*/  FADD.FTZ R0, -R0, -RZ ;  /* 0x800000ff00007221 */ /* 0x000fc80000010100 */
[----:B------:R-:W-:-:S07]  /*7e50*/  FFMA R89, R89, R0, R89 ;  /* 0x0000000059597223 */ /* 0x000fce0000000059 */
.L_x_188:
[----:B------:R-:W-:Y:S05]  /*7e60*/  BSYNC B1 ;  /* 0x0000000000017941 */ /* 0x000fea0003800000 */
.L_x_186:
        /* <DEDUP_REMOVED lines=10> */
.L_x_190:
[----:B------:R-:W1:Y:S02]  /*7f10*/  MUFU.RCP R92, R93 ;  /* 0x0000005d005c7308 */ /* 0x000e640000001000 */
[----:B-1----:R-:W-:-:S04]  /*7f20*/  FFMA R0, R93, R92, -1 ;  /* 0xbf8000005d007423 */ /* 0x002fc8000000005c */
[----:B------:R-:W-:-:S04]  /*7f30*/  FADD.FTZ R3, -R0, -RZ ;  /* 0x800000ff00037221 */ /* 0x000fc80000010100 */
[----:B------:R-:W-:-:S07]  /*7f40*/  FFMA R92, R92, R3, R92 ;  /* 0x000000035c5c7223 */ /* 0x000fce000000005c */
.L_x_191:
[----:B------:R-:W-:Y:S05]  /*7f50*/  BSYNC B1 ;  /* 0x0000000000017941 */ /* 0x000fea0003800000 */
.L_x_189:
        /* <DEDUP_REMOVED lines=10> */
.L_x_193:
[----:B------:R-:W1:Y:S02]  /*8000*/  MUFU.RCP R93, R94 ;  /* 0x0000005e005d7308 */ /* 0x000e640000001000 */
[----:B-1----:R-:W-:-:S04]  /*8010*/  FFMA R0, R94, R93, -1 ;  /* 0xbf8000005e007423 */ /* 0x002fc8000000005d */
[----:B------:R-:W-:-:S04]  /*8020*/  FADD.FTZ R0, -R0, -RZ ;  /* 0x800000ff00007221 */ /* 0x000fc80000010100 */
[----:B------:R-:W-:-:S07]  /*8030*/  FFMA R93, R93, R0, R93 ;  /* 0x000000005d5d7223 */ /* 0x000fce000000005d */
.L_x_194:
[----:B------:R-:W-:Y:S05]  /*8040*/  BSYNC B1 ;  /* 0x0000000000017941 */ /* 0x000fea0003800000 */
.L_x_192:
        /* <DEDUP_REMOVED lines=10> */
.L_x_196:
[----:B------:R-:W1:Y:S02]  /*80f0*/  MUFU.RCP R94, R95 ;  /* 0x0000005f005e7308 */ /* 0x000e640000001000 */
[----:B-1----:R-:W-:-:S04]  /*8100*/  FFMA R0, R95, R94, -1 ;  /* 0xbf8000005f007423 */ /* 0x002fc8000000005e */
[----:B------:R-:W-:-:S04]  /*8110*/  FADD.FTZ R3, -R0, -RZ ;  /* 0x800000ff00037221 */ /* 0x000fc80000010100 */
[----:B------:R-:W-:-:S07]  /*8120*/  FFMA R94, R94, R3, R94 ;  /* 0x000000035e5e7223 */ /* 0x000fce000000005e */
.L_x_197:
[----:B------:R-:W-:Y:S05]  /*8130*/  BSYNC B1 ;  /* 0x0000000000017941 */ /* 0x000fea0003800000 */
.L_x_195:
        /* <DEDUP_REMOVED lines=10> */
.L_x_199:
[----:B------:R-:W1:Y:S02]  /*81e0*/  MUFU.RCP R95, R96 ;  /* 0x00000060005f7308 */ /* 0x000e640000001000 */
[----:B-1----:R-:W-:-:S04]  /*81f0*/  FFMA R0, R96, R95, -1 ;  /* 0xbf80000060007423 */ /* 0x002fc8000000005f */
[----:B------:R-:W-:-:S04]  /*8200*/  FADD.FTZ R0, -R0, -RZ ;  /* 0x800000ff00007221 */ /* 0x000fc80000010100 */
[----:B------:R-:W-:-:S07]  /*8210*/  FFMA R95, R95, R0, R95 ;  /* 0x000000005f5f7223 */ /* 0x000fce000000005f */
.L_x_200:
[----:B------:R-:W-:Y:S05]  /*8220*/  BSYNC B1 ;  /* 0x0000000000017941 */ /* 0x000fea0003800000 */
.L_x_198:
        /* <DEDUP_REMOVED lines=10> */
.L_x_202:
[----:B------:R-:W1:Y:S02]  /*82d0*/  MUFU.RCP R96, R97 ;  /* 0x0000006100607308 */ /* 0x000e640000001000 */
[----:B-1----:R-:W-:-:S04]  /*82e0*/  FFMA R0, R97, R96, -1 ;  /* 0xbf80000061007423 */ /* 0x002fc80000000060 */
[----:B------:R-:W-:-:S04]  /*82f0*/  FADD.FTZ R3, -R0, -RZ ;  /* 0x800000ff00037221 */ /* 0x000fc80000010100 */
[----:B------:R-:W-:-:S07]  /*8300*/  FFMA R96, R96, R3, R96 ;  /* 0x0000000360607223 */ /* 0x000fce0000000060 */
.L_x_203:
[----:B------:R-:W-:Y:S05]  /*8310*/  BSYNC B1 ;  /* 0x0000000000017941 */ /* 0x000fea0003800000 */
.L_x_201:
        /* <DEDUP_REMOVED lines=10> */
.L_x_205:
[----:B------:R-:W1:Y:S02]  /*83c0*/  MUFU.RCP R0, R103 ;  /* 0x0000006700007308 */ /* 0x000e640000001000 */
[----:B-1----:R-:W-:-:S04]  /*83d0*/  FFMA R3, R103, R0, -1 ;  /* 0xbf80000067037423 */ /* 0x002fc80000000000 */
[----:B------:R-:W-:-:S04]  /*83e0*/  FADD.FTZ R3, -R3, -RZ ;  /* 0x800000ff03037221 */ /* 0x000fc80000010100 */
[----:B------:R-:W-:-:S07]  /*83f0*/  FFMA R97, R0, R3, R0 ;  /* 0x0000000300617223 */ /* 0x000fce0000000000 */
.L_x_206:
[----:B------:R-:W-:Y:S05]  /*8400*/  BSYNC B1 ;  /* 0x0000000000017941 */ /* 0x000fea0003800000 */
.L_x_204:
        /* <DEDUP_REMOVED lines=10> */
.L_x_208:
[----:B------:R-:W1:Y:S02]  /*84b0*/  MUFU.RCP R3, R104 ;  /* 0x0000006800037308 */ /* 0x000e640000001000 */
[----:B-1----:R-:W-:-:S04]  /*84c0*/  FFMA R0, R104, R3, -1 ;  /* 0xbf80000068007423 */ /* 0x002fc80000000003 */
[----:B------:R-:W-:-:S04]  /*84d0*/  FADD.FTZ R0, -R0, -RZ ;  /* 0x800000ff00007221 */ /* 0x000fc80000010100 */
[----:B------:R-:W-:-:S07]  /*84e0*/  FFMA R112, R3, R0, R3 ;  /* 0x0000000003707223 */ /* 0x000fce0000000003 */
.L_x_209:
[----:B------:R-:W-:Y:S05]  /*84f0*/  BSYNC B1 ;  /* 0x0000000000017941 */ /* 0x000fea0003800000 */
.L_x_207:
        /* <DEDUP_REMOVED lines=10> */
.L_x_211:
[----:B------:R-:W1:Y:S02]  /*85a0*/  MUFU.RCP R0, R105 ;  /* 0x0000006900007308 */ /* 0x000e640000001000 */
[----:B-1----:R-:W-:-:S04]  /*85b0*/  FFMA R3, R105, R0, -1 ;  /* 0xbf80000069037423 */ /* 0x002fc80000000000 */
[----:B------:R-:W-:-:S04]  /*85c0*/  FADD.FTZ R3, -R3, -RZ ;  /* 0x800000ff03037221 */ /* 0x000fc80000010100 */
[----:B------:R-:W-:-:S07]  /*85d0*/  FFMA R103, R0, R3, R0 ;  /* 0x0000000300677223 */ /* 0x000fce0000000000 */
.L_x_212:
[----:B------:R-:W-:Y:S05]  /*85e0*/  BSYNC B1 ;  /* 0x0000000000017941 */ /* 0x000fea0003800000 */
.L_x_210:
        /* <DEDUP_REMOVED lines=10> */
.L_x_214:
[----:B------:R-:W1:Y:S02]  /*8690*/  MUFU.RCP R3, R106 ;  /* 0x0000006a00037308 */ /* 0x000e640000001000 */
[----:B-1----:R-:W-:-:S04]  /*86a0*/  FFMA R0, R106, R3, -1 ;  /* 0xbf8000006a007423 */ /* 0x002fc80000000003 */
[----:B------:R-:W-:-:S04]  /*86b0*/  FADD.FTZ R0, -R0, -RZ ;  /* 0x800000ff00007221 */ /* 0x000fc80000010100 */
[----:B------:R-:W-:-:S07]  /*86c0*/  FFMA R104, R3, R0, R3 ;  /* 0x0000000003687223 */ /* 0x000fce0000000003 */
.L_x_215:
[----:B------:R-:W-:Y:S05]  /*86d0*/  BSYNC B1 ;  /* 0x0000000000017941 */ /* 0x000fea0003800000 */
.L_x_213:
        /* <DEDUP_REMOVED lines=9> */
.L_x_217:
[----:B------:R-:W1:Y:S02]  /*8770*/  MUFU.RCP R0, R107 ;  /* 0x0000006b00007308 */ /* 0x000e640000001000 */
[----:B-1----:R-:W-:-:S04]  /*8780*/  FFMA R3, R107, R0, -1 ;  /* 0xbf8000006b037423 */ /* 0x002fc80000000000 */
[----:B------:R-:W-:-:S04]  /*8790*/  FADD.FTZ R3, -R3, -RZ ;  /* 0x800000ff03037221 */ /* 0x000fc80000010100 */
[----:B------:R-:W-:-:S07]  /*87a0*/  FFMA R0, R0, R3, R0 ;  /* 0x0000000300007223 */ /* 0x000fce0000000000 */
.L_x_218:
[----:B------:R-:W-:Y:S05]  /*87b0*/  BSYNC B1 ;  /* 0x0000000000017941 */ /* 0x000fea0003800000 */
.L_x_216:
        /* <DEDUP_REMOVED lines=23> */
[----:B------:R-:W-:Y:S01]  /*8930*/  F2FP.F16.F32.PACK_AB R25, R97, R96 ;  /* 0x000000606119723e */ /* 0x000fe200000000ff */
[----:B------:R1:W-:Y:S01]  /*8940*/  STSM.16.M88.4 [R14+0x4200], R108 ;  /* 0x0042006c0e007844 */ /* 0x0003e20000000200 */
[----:B------:R-:W-:Y:S02]  /*8950*/  F2FP.F16.F32.PACK_AB R26, R103, R112 ;  /* 0x00000070671a723e */ /* 0x000fe400000000ff */
        /* <DEDUP_REMOVED lines=20> */
.L_x_220:
[----:B------:R-:W-:Y:S05]  /*8aa0*/  BSYNC B0 ;  /* 0x0000000000007941 */ /* 0x000fea0003800000 */
.L_x_219:
[----:B-1----:R-:W-:Y:S01]  /*8ab0*/  IADD3 R0, R14, 0x4200, RZ ;  /* 0x000042000e007810 */ /* 0x002fe20007ffe0ff */
        /* <DEDUP_REMOVED lines=8> */
.L_x_223:
[----:B------:R-:W-:-:S04]  /*8b40*/  ULEA UR4, UR36, UR51, 0x3 ;  /* 0x0000003324047291 */ /* 0x000fc8000f8e183f */
[----:B------:R-:W-:-:S04]  /*8b50*/  UIADD3 UR4, UR4, 0x60, URZ ;  /* 0x0000006004047890 */ /* 0x000fc8000fffe03f */
[----:B------:R-:W-:-:S09]  /*8b60*/  UPRMT UR4, UR54, 0x654, UR4 ;  /* 0x0000065436047896 */ /* 0x000fd20008000004 */
[----:B------:R-:W-:Y:S03]  /*8b70*/  SYNCS.ARRIVE.TRANS64.RED.A1T0 RZ, [UR4], RZ ;  /* 0x000000ffffff79a7 */ /* 0x000fe60008100404 */
.L_x_222:
[----:B------:R-:W-:Y:S05]  /*8b80*/  BSYNC B0 ;  /* 0x0000000000007941 */ /* 0x000fea0003800000 */
.L_x_221:
[----:B------:R-:W-:Y:S01]  /*8b90*/  UIADD3 UR4, UR36, 0x1, URZ ;  /* 0x0000000124047890 */ /* 0x000fe2000fffe03f */
[----:B------:R-:W-:Y:S03]  /*8ba0*/  BSSY B0, `(.L_x_224) ;  /* 0x0000018000007945 */ /* 0x000fe60003800000 */
[----:B------:R-:W-:-:S04]  /*8bb0*/  UISETP.NE.AND UP0, UPT, UR4, 0x4, UPT ;  /* 0x000000040400788c */ /* 0x000fc8000bf05270 */
[----:B------:R-:W-:Y:S01]  /*8bc0*/  USEL UR8, UR4, URZ, UP0 ;  /* 0x0000003f04087287 */ /* 0x000fe20008000000 */
[----:B------:R-:W-:Y:S11]  /*8bd0*/  @P0 BRA `(.L_x_225) ;  /* 0x0000000000500947 */ /* 0x000ff60003800000 */
[----:B------:R-:W-:-:S06]  /*8be0*/  UISETP.NE.AND UP0, UPT, UR49, 0x3, UPT ;  /* 0x000000033100788c */ /* 0x000fcc000bf05270 */
[----:B------:R-:W-:-:S13]  /*8bf0*/  PLOP3.LUT P2, PT, PT, PT, UP0, 0x80, 0x0 ;  /* 0x000000000000781c */ /* 0x000fda0003f4f008 */
[----:B------:R-:W-:Y:S05]  /*8c00*/  @!P2 BRA `(.L_x_226) ;  /* 0x000000000004a947 */ /* 0x000fea0003800000 */
[----:B------:R-:W-:Y:S01]  /*8c10*/  BPT.TRAP 0x1 ;  /* 0x000000040000795c */ /* 0x000fe20000300000 */
.L_x_226:
[C---:B------:R-:W-:Y:S01]  /*8c20*/  LEA R3, R12.reuse, UR51, 0x3 ;  /* 0x000000330c037c11 */ /* 0x040fe2000f8e18ff */
[----:B------:R-:W-:Y:S01]  /*8c30*/  BSSY B1, `(.L_x_227) ;  /* 0x0000006000017945 */ /* 0x000fe20003800000 */
[----:B------:R-:W-:Y:S02]  /*8c40*/  SHF.L.U32 R0, R19, 0x1f, RZ ;  /* 0x0000001f13007819 */ /* 0x000fe400000006ff */
[----:B------:R-:W-:Y:S02]  /*8c50*/  @!P1 LEA R24, R12, R15, 0xd ;  /* 0x0000000f0c189211 */ /* 0x000fe400078e68ff */
[----:B------:R-:W1:Y:S02]  /*8c60*/  SYNCS.PHASECHK.TRANS64.TRYWAIT P2, [R3+URZ+0x40], R0 ;  /* 0x00004000030075a7 */ /* 0x000e64000804017f */
[----:B------:R-:W-:Y:S01]  /*8c70*/  @!P1 LEA R25, R155, R24, 0x1 ;  /* 0x000000189b199211 */ /* 0x000fe200078e08ff */
[----:B-1----:R-:W-:Y:S06]  /*8c80*/  @!P2 BRA `(.L_x_228) ;  /* 0x000000d40060a947 */ /* 0x002fec0003800000 */
.L_x_617:
[----:B------:R-:W-:Y:S05]  /*8c90*/  BSYNC B1 ;  /* 0x0000000000017941 */ /* 0x000fea0003800000 */
.L_x_227:
[----:B------:R-:W-:Y:S05]  /*8ca0*/  @!P1 WARPSYNC.ALL ;  /* 0x0000000000009948 */ /* 0x000fea0003800000 */
[----:B------:R2:W3:Y:S01]  /*8cb0*/  @!P1 LDSM.16.M88.4 R4, [R24] ;  /* 0x000000001804983b */ /* 0x0004e20000000200 */
[----:B------:R-:W-:-:S03]  /*8cc0*/  IADD3 R12, R12, 0x1, RZ ;  /* 0x000000010c0c7810 */ /* 0x000fc60007ffe0ff */
[----:B------:R2:W4:Y:S01]  /*8cd0*/  @!P1 LDSM.16.M88.4 R8, [R25] ;  /* 0x000000001908983b */ /* 0x0005220000000200 */
[----:B------:R-:W-:-:S04]  /*8ce0*/  ISETP.NE.AND P2, PT, R12, 0x4, PT ;  /* 0x000000040c00780c */ /* 0x000fc80003f45270 */
[----:B-1----:R-:W-:Y:S02]  /*8cf0*/  SEL R0, RZ, 0x1, P2 ;  /* 0x00000001ff007807 */ /* 0x002fe40001000000 */
[----:B------:R-:W-:Y:S02]  /*8d00*/  SEL R12, R12, RZ, P2 ;  /* 0x000000ff0c0c7207 */ /* 0x000fe40001000000 */
[----:B--2---:R-:W-:-:S07]  /*8d10*/  LOP3.LUT R19, R19, R0, RZ, 0x3c, !PT ;  /* 0x0000000013137212 */ /* 0x004fce00078e3cff */
.L_x_225:
[----:B------:R-:W-:Y:S05]  /*8d20*/  BSYNC B0 ;  /* 0x0000000000007941 */ /* 0x000fea0003800000 */
.L_x_224:
[--C-:B---3--:R-:W-:Y:S02]  /*8d30*/  HADD2.F32 R27, -RZ, R5.reuse.H0_H0 ;  /* 0x20000005ff1b7230 */ /* 0x108fe40000004100 */
[C---:B------:R-:W-:Y:S01]  /*8d40*/  FMUL R26, R154.reuse, R42 ;  /* 0x0000002a9a1a7220 */ /* 0x040fe20000400000 */
[----:B------:R-:W-:Y:S02]  /*8d50*/  HADD2.F32 R29, -RZ, R5.H1_H1 ;  /* 0x30000005ff1d7230 */ /* 0x000fe40000004100 */
[C---:B------:R-:W-:Y:S01]  /*8d60*/  FMUL R28, R154.reuse, R43 ;  /* 0x0000002b9a1c7220 */ /* 0x040fe20000400000 */
[--C-:B------:R-:W-:Y:S02]  /*8d70*/  HADD2.F32 R25, -RZ, R4.reuse.H1_H1 ;  /* 0x30000004ff197230 */ /* 0x100fe40000004100 */
[C---:B------:R-:W-:Y:S01]  /*8d80*/  FMUL R0, R154.reuse, R41 ;  /* 0x000000299a007220 */ /* 0x040fe20000400000 */
[----:B------:R-:W-:Y:S02]  /*8d90*/  HADD2.F32 R3, -RZ, R4.H0_H0 ;  /* 0x20000004ff037230 */ /* 0x000fe40000004100 */
[----:B------:R-:W-:Y:S01]  /*8da0*/  FMUL R24, R154, R40 ;  /* 0x000000289a187220 */ /* 0x000fe20000400000 */
[C---:B------:R-:W-:Y:S01]  /*8db0*/  FFMA R26, R153.reuse, R27, R26 ;  /* 0x0000001b991a7223 */ /* 0x040fe2000000001a */
[----:B------:R-:W-:Y:S01]  /*8dc0*/  FFMA R27, R153, R29, R28 ;  /* 0x0000001d991b7223 */ /* 0x000fe2000000001c */
[----:B------:R-:W-:-:S02]  /*8dd0*/  HADD2.F32 R31, -RZ, R7.H0_H0 ;  /* 0x20000007ff1f7230 */ /* 0x000fc40000004100 */
[C---:B------:R-:W-:Y:S01]  /*8de0*/  FFMA R25, R153.reuse, R25, R0 ;  /* 0x0000001999197223 */ /* 0x040fe20000000000 */
[--C-:B------:R-:W-:Y:S02]  /*8df0*/  HADD2.F32 R29, -RZ, R6.reuse.H1_H1 ;  /* 0x30000006ff1d7230 */ /* 0x100fe40000004100 */
[C---:B------:R-:W-:Y:S01]  /*8e00*/  FMUL R30, R154.reuse, R46 ;  /* 0x0000002e9a1e7220 */ /* 0x040fe20000400000 */
[C---:B------:R-:W-:Y:S01]  /*8e10*/  FFMA R24, R153.reuse, R3, R24 ;  /* 0x0000000399187223 */ /* 0x040fe20000000018 */
[C---:B------:R-:W-:Y:S01]  /*8e20*/  FMUL R0, R154.reuse, R45 ;  /* 0x0000002d9a007220 */ /* 0x040fe20000400000 */
[----:B------:R-:W-:Y:S02]  /*8e30*/  HADD2.F32 R3, -RZ, R6.H0_H0 ;  /* 0x20000006ff037230 */ /* 0x000fe40000004100 */
[----:B------:R-:W-:Y:S01]  /*8e40*/  FMUL R28, R154, R44 ;  /* 0x0000002c9a1c7220 */ /* 0x000fe20000400000 */
[----:B------:R-:W-:Y:S01]  /*8e50*/  MOV R100, 0x3bbb989d ;  /* 0x3bbb989d00647802 */ /* 0x000fe20000000f00 */
[C---:B------:R-:W-:Y:S01]  /*8e60*/  FFMA R30, R153.reuse, R31, R30 ;  /* 0x0000001f991e7223 */ /* 0x040fe2000000001e */
[----:B------:R-:W-:Y:S01]  /*8e70*/  FFMA R29, R153, R29, R0 ;  /* 0x0000001d991d7223 */ /* 0x000fe20000000000 */
[----:B------:R-:W-:-:S02]  /*8e80*/  HADD2.F32 R31, -RZ, R7.H1_H1 ;  /* 0x30000007ff1f7230 */ /* 0x000fc40000004100 */
[----:B------:R-:W-:Y:S01]  /*8e90*/  FMUL R0, R154, R47 ;  /* 0x0000002f9a007220 */ /* 0x000fe20000400000 */
[C---:B------:R-:W-:Y:S01]  /*8ea0*/  FFMA R28, R153.reuse, R3, R28 ;  /* 0x00000003991c7223 */ /* 0x040fe2000000001c */
[----:B------:R-:W-:Y:S01]  /*8eb0*/  MOV R101, 0x437c0000 ;  /* 0x437c000000657802 */ /* 0x000fe20000000f00 */
[-C--:B------:R-:W-:Y:S01]  /*8ec0*/  FFMA.SAT R3, -R24, R100.reuse, 0.5 ;  /* 0x3f00000018037423 */ /* 0x080fe20000002164 */
[----:B------:R-:W-:Y:S01]  /*8ed0*/  FFMA R31, R153, R31, R0 ;  /* 0x0000001f991f7223 */ /* 0x000fe20000000000 */
[----:B------:R-:W-:Y:S01]  /*8ee0*/  FFMA.SAT R0, -R25, R100, 0.5 ;  /* 0x3f00000019007423 */ /* 0x000fe20000002164 */
[--C-:B----4-:R-:W-:Y:S02]  /*8ef0*/  HADD2.F32 R35, -RZ, R8.reuse.H0_H0 ;  /* 0x20000008ff237230 */ /* 0x110fe40000004100 */
[-C--:B------:R-:W-:Y:S01]  /*8f00*/  FFMA.RM R3, R3, R101.reuse, 12582913 ;  /* 0x4b40000103037423 */ /* 0x080fe20000004065 */
[----:B------:R-:W-:Y:S01]  /*8f10*/  FMUL R32, R154, R48 ;  /* 0x000000309a207220 */ /* 0x000fe20000400000 */
[----:B------:R-:W-:Y:S01]  /*8f20*/  FFMA.RM R41, R0, R101, 12582913 ;  /* 0x4b40000100297423 */ /* 0x000fe20000004065 */
[----:B------:R-:W-:-:S02]  /*8f30*/  HADD2.F32 R37, -RZ, R8.H1_H1 ;  /* 0x30000008ff257230 */ /* 0x000fc40000004100 */
[----:B------:R-:W-:Y:S01]  /*8f40*/  FADD R33, R3, -12583039 ;  /* 0xcb40007f03217421 */ /* 0x000fe20000000000 */
[----:B------:R-:W-:Y:S01]  /*8f50*/  FMUL R0, R154, R49 ;  /* 0x000000319a007220 */ /* 0x000fe20000400000 */
[----:B------:R-:W-:Y:S01]  /*8f60*/  FADD R34, R41, -12583039 ;  /* 0xcb40007f29227421 */ /* 0x000fe20000000000 */
[-C--:B------:R-:W-:Y:S01]  /*8f70*/  FFMA.SAT R36, -R26, R100.reuse, 0.5 ;  /* 0x3f0000001a247423 */ /* 0x080fe20000002164 */
[----:B------:R-:W-:Y:S01]  /*8f80*/  FFMA R33, -R24, 1.4426950216293334961, -R33 ;  /* 0x3fb8aa3b18217823 */ /* 0x000fe20000000921 */
[----:B------:R-:W-:Y:S01]  /*8f90*/  FFMA R32, R153, R35, R32 ;  /* 0x0000002399207223 */ /* 0x000fe20000000020 */
[----:B------:R-:W-:Y:S01]  /*8fa0*/  FFMA R34, -R25, 1.4426950216293334961, -R34 ;  /* 0x3fb8aa3b19227823 */ /* 0x000fe20000000922 */
[----:B------:R-:W-:Y:S01]  /*8fb0*/  FFMA.RM R43, R36, R101, 12582913 ;  /* 0x4b400001242b7423 */ /* 0x000fe20000004065 */
[----:B------:R-:W-:Y:S01]  /*8fc0*/  FFMA R35, -R24, 1.925963033500011079e-08, R33 ;  /* 0x32a5706018237823 */ /* 0x000fe20000000121 */
[----:B------:R-:W-:Y:S01]  /*8fd0*/  FFMA R33, R153, R37, R0 ;  /* 0x0000002599217223 */ /* 0x000fe20000000000 */
[----:B------:R-:W-:Y:S01]  /*8fe0*/  FFMA.SAT R0, -R27, R100, 0.5 ;  /* 0x3f0000001b007423 */ /* 0x000fe20000002164 */
[----:B------:R-:W-:-:S02]  /*8ff0*/  HADD2.F32 R38, -RZ, R9.H0_H0 ;  /* 0x20000009ff267230 */ /* 0x000fc40000004100 */
[----:B------:R-:W-:Y:S01]  /*9000*/  FFMA R36, -R25, 1.925963033500011079e-08, R34 ;  /* 0x32a5706019247823 */ /* 0x000fe20000000122 */
[----:B------:R-:W-:Y:S01]  /*9010*/  FMUL R34, R154, R50 ;  /* 0x000000329a227220 */ /* 0x000fe20000400000 */
[-C--:B------:R-:W-:Y:S01]  /*9020*/  FFMA.RM R45, R0, R101.reuse, 12582913 ;  /* 0x4b400001002d7423 */ /* 0x080fe20000004065 */
[----:B------:R-:W-:Y:S01]  /*9030*/  FADD R37, R43, -12583039 ;  /* 0xcb40007f2b257421 */ /* 0x000fe20000000000 */
[----:B------:R-:W-:Y:S01]  /*9040*/  FFMA.SAT R46, -R29, R100, 0.5 ;  /* 0x3f0000001d2e7423 */ /* 0x000fe20000002164 */
[----:B------:R-:W-:Y:S01]  /*9050*/  FFMA R34, R153, R38, R34 ;  /* 0x0000002699227223 */ /* 0x000fe20000000022 */
[----:B------:R-:W-:Y:S01]  /*9060*/  FFMA.SAT R38, -R28, R100, 0.5 ;  /* 0x3f0000001c267423 */ /* 0x000fe20000002164 */
[----:B------:R-:W-:Y:S01]  /*9070*/  FADD R0, R45, -12583039 ;  /* 0xcb40007f2d007421 */ /* 0x000fe20000000000 */
[----:B------:R1:W2:Y:S01]  /*9080*/  MUFU.EX2 R40, R35 ;  /* 0x0000002300287308 */ /* 0x0002a20000000800 */
[----:B------:R-:W-:Y:S01]  /*9090*/  FFMA R37, -R26, 1.4426950216293334961, -R37 ;  /* 0x3fb8aa3b1a257823 */ /* 0x000fe20000000925 */
[----:B------:R-:W-:Y:S01]  /*90a0*/  FFMA.RM R47, R38, R101, 12582913 ;  /* 0x4b400001262f7423 */ /* 0x000fe20000004065 */
[----:B------:R-:W-:Y:S01]  /*90b0*/  FFMA R38, -R27, 1.4426950216293334961, -R0 ;  /* 0x3fb8aa3b1b267823 */ /* 0x000fe20000000900 */
[----:B------:R-:W-:Y:S01]  /*90c0*/  FMUL R0, R154, R51 ;  /* 0x000000339a007220 */ /* 0x000fe20000400000 */
[----:B------:R-:W-:Y:S01]  /*90d0*/  FFMA.RM R49, R46, R101, 12582913 ;  /* 0x4b4000012e317423 */ /* 0x000fe20000004065 */
[----:B------:R-:W-:-:S02]  /*90e0*/  HADD2.F32 R50, -RZ, R10.H0_H0 ;  /* 0x2000000aff327230 */ /* 0x000fc40000004100 */
[----:B------:R-:W-:Y:S01]  /*90f0*/  FFMA.SAT R48, -R30, R100, 0.5 ;  /* 0x3f0000001e307423 */ /* 0x000fe20000002164 */
[----:B------:R3:W4:Y:S01]  /*9100*/  MUFU.EX2 R42, R36 ;  /* 0x00000024002a7308 */ /* 0x0007220000000800 */
[----:B-1----:R-:W-:Y:S02]  /*9110*/  HADD2.F32 R35, -RZ, R9.H1_H1 ;  /* 0x30000009ff237230 */ /* 0x002fe40000004100 */
[----:B------:R-:W-:Y:S01]  /*9120*/  FFMA R37, -R26, 1.925963033500011079e-08, R37 ;  /* 0x32a570601a257823 */ /* 0x000fe20000000125 */
[----:B------:R-:W-:Y:S01]  /*9130*/  FADD R39, R47, -12583039 ;  /* 0xcb40007f2f277421 */ /* 0x000fe20000000000 */
[----:B------:R-:W-:Y:S01]  /*9140*/  FFMA.RM R51, R48, R101, 12582913 ;  /* 0x4b40000130337423 */ /* 0x000fe20000004065 */
[----:B------:R-:W-:Y:S01]  /*9150*/  FFMA R38, -R27, 1.925963033500011079e-08, R38 ;  /* 0x32a570601b267823 */ /* 0x000fe20000000126 */
[----:B------:R-:W-:Y:S01]  /*9160*/  FFMA R35, R153, R35, R0 ;  /* 0x0000002399237223 */ /* 0x000fe20000000000 */
[----:B------:R-:W-:Y:S01]  /*9170*/  FADD R0, R49, -12583039 ;  /* 0xcb40007f31007421 */ /* 0x000fe20000000000 */
[----:B------:R1:W-:Y:S01]  /*9180*/  MUFU.EX2 R44, R37 ;  /* 0x00000025002c7308 */ /* 0x0003e20000000800 */
[----:B---3--:R-:W-:Y:S01]  /*9190*/  FMUL R36, R154, R52 ;  /* 0x000000349a247220 */ /* 0x008fe20000400000 */
[----:B------:R-:W-:Y:S01]  /*91a0*/  FFMA R39, -R28, 1.4426950216293334961, -R39 ;  /* 0x3fb8aa3b1c277823 */ /* 0x000fe20000000927 */
[----:B------:R-:W-:Y:S01]  /*91b0*/  FFMA R0, -R29, 1.4426950216293334961, -R0 ;  /* 0x3fb8aa3b1d007823 */ /* 0x000fe20000000900 */
[----:B------:R-:W-:-:S02]  /*91c0*/  HADD2.F32 R89, -RZ, R10.H1_H1 ;  /* 0x3000000aff597230 */ /* 0x000fc40000004100 */
[----:B------:R-:W-:Y:S01]  /*91d0*/  FFMA R36, R153, R50, R36 ;  /* 0x0000003299247223 */ /* 0x000fe20000000024 */
[-C--:B------:R-:W-:Y:S01]  /*91e0*/  FFMA.SAT R50, -R31, R100.reuse, 0.5 ;  /* 0x3f0000001f327423 */ /* 0x080fe20000002164 */
[----:B------:R-:W-:Y:S01]  /*91f0*/  FFMA R39, -R28, 1.925963033500011079e-08, R39 ;  /* 0x32a570601c277823 */ /* 0x000fe20000000127 */
[----:B------:R3:W5:Y:S01]  /*9200*/  MUFU.EX2 R46, R38 ;  /* 0x00000026002e7308 */ /* 0x0007620000000800 */
[----:B-1----:R-:W-:Y:S01]  /*9210*/  FADD R37, R51, -12583039 ;  /* 0xcb40007f33257421 */ /* 0x002fe20000000000 */
[-C--:B------:R-:W-:Y:S01]  /*9220*/  FFMA.RM R88, R50, R101.reuse, 12582913 ;  /* 0x4b40000132587423 */ /* 0x080fe20000004065 */
[-C--:B------:R-:W-:Y:S01]  /*9230*/  FFMA.SAT R90, -R33, R100.reuse, 0.5 ;  /* 0x3f000000215a7423 */ /* 0x080fe20000002164 */
[--C-:B------:R-:W-:Y:S02]  /*9240*/  HADD2.F32 R92, -RZ, R11.reuse.H0_H0 ;  /* 0x2000000bff5c7230 */ /* 0x100fe40000004100 */
[----:B------:R-:W-:Y:S01]  /*9250*/  FFMA R37, -R30, 1.4426950216293334961, -R37 ;  /* 0x3fb8aa3b1e257823 */ /* 0x000fe20000000925 */
[----:B------:R-:W-:Y:S01]  /*9260*/  FADD R52, R88, -12583039 ;  /* 0xcb40007f58347421 */ /* 0x000fe20000000000 */
[----:B------:R-:W-:Y:S01]  /*9270*/  FFMA.RM R90, R90, R101, 12582913 ;  /* 0x4b4000015a5a7423 */ /* 0x000fe20000004065 */
[----:B------:R1:W5:Y:S01]  /*9280*/  MUFU.EX2 R48, R39 ;  /* 0x0000002700307308 */ /* 0x0003620000000800 */
[----:B---3--:R-:W-:Y:S01]  /*9290*/  FFMA R38, -R29, 1.925963033500011079e-08, R0 ;  /* 0x32a570601d267823 */ /* 0x008fe20000000100 */
[----:B------:R-:W-:Y:S01]  /*92a0*/  FMUL R0, R154, R53 ;  /* 0x000000359a007220 */ /* 0x000fe20000400000 */
[-C--:B------:R-:W-:Y:S01]  /*92b0*/  FFMA.SAT R53, -R32, R100.reuse, 0.5 ;  /* 0x3f00000020357423 */ /* 0x080fe20000002164 */
[-C--:B------:R-:W-:Y:S01]  /*92c0*/  FFMA.SAT R94, -R35, R100.reuse, 0.5 ;  /* 0x3f000000235e7423 */ /* 0x080fe20000002164 */
[----:B------:R-:W-:Y:S01]  /*92d0*/  SHF.L.U32 R3, R3, 0x17, RZ ;  /* 0x0000001703037819 */ /* 0x000fe200000006ff */
[-C--:B------:R-:W-:Y:S01]  /*92e0*/  FFMA.SAT R95, -R36, R100.reuse, 0.5 ;  /* 0x3f000000245f7423 */ /* 0x080fe20000002164 */
[----:B------:R-:W-:Y:S01]  /*92f0*/  SHF.L.U32 R41, R41, 0x17, RZ ;  /* 0x0000001729297819 */ /* 0x000fe200000006ff */
[----:B------:R3:W5:Y:S01]  /*9300*/  MUFU.EX2 R50, R38 ;  /* 0x0000002600327308 */ /* 0x0007620000000800 */
[----:B-1----:R-:W-:Y:S01]  /*9310*/  FFMA R39, -R30, 1.925963033500011079e-08, R37 ;  /* 0x32a570601e277823 */ /* 0x002fe20000000125 */
[----:B------:R-:W-:Y:S01]  /*9320*/  FFMA R37, R153, R89, R0 ;  /* 0x0000005999257223 */ /* 0x000fe20000000000 */
[----:B------:R-:W-:Y:S01]  /*9330*/  FFMA R0, -R31, 1.4426950216293334961, -R52 ;  /* 0x3fb8aa3b1f007823 */ /* 0x000fe20000000934 */
[-C--:B------:R-:W-:Y:S01]  /*9340*/  FFMA.RM R89, R53, R101.reuse, 12582913 ;  /* 0x4b40000135597423 */ /* 0x080fe20000004065 */
[-C--:B------:R-:W-:Y:S01]  /*9350*/  FFMA.RM R94, R94, R101.reuse, 12582913 ;  /* 0x4b4000015e5e7423 */ /* 0x080fe20000004065 */
[----:B------:R-:W-:Y:S01]  /*9360*/  FFMA.SAT R97, -R37, R100, 0.5 ;  /* 0x3f00000025617423 */ /* 0x000fe20000002164 */
[----:B------:R-:W-:Y:S01]  /*9370*/  FFMA R53, -R31, 1.925963033500011079e-08, R0 ;  /* 0x32a570601f357823 */ /* 0x000fe20000000100 */
[----:B------:R-:W-:Y:S01]  /*9380*/  FADD R0, R90, -12583039 ;  /* 0xcb40007f5a007421 */ /* 0x000fe20000000000 */
[----:B---3--:R-:W-:Y:S01]  /*9390*/  FMUL R38, R154, R54 ;  /* 0x000000369a267220 */ /* 0x008fe20000400000 */
[----:B------:R-:W-:Y:S01]  /*93a0*/  FFMA.SAT R54, -R34, R100, 0.5 ;  /* 0x3f00000022367423 */ /* 0x000fe20000002164 */
[----:B------:R1:W3:Y:S01]  /*93b0*/  MUFU.EX2 R52, R39 ;  /* 0x0000002700347308 */ /* 0x0002e20000000800 */
[----:B------:R-:W-:Y:S01]  /*93c0*/  FADD R91, R89, -12583039 ;  /* 0xcb40007f595b7421 */ /* 0x000fe20000000000 */
[----:B------:R-:W-:Y:S01]  /*93d0*/  FFMA R38, R153, R92, R38 ;  /* 0x0000005c99267223 */ /* 0x000fe20000000026 */
[----:B------:R-:W-:Y:S01]  /*93e0*/  FFMA.RM R93, R54, R101, 12582913 ;  /* 0x4b400001365d7423 */ /* 0x000fe20000004065 */
[----:B------:R-:W-:Y:S01]  /*93f0*/  FFMA R92, -R33, 1.4426950216293334961, -R0 ;  /* 0x3fb8aa3b215c7823 */ /* 0x000fe20000000900 */
[----:B------:R-:W-:Y:S01]  /*9400*/  FMUL R0, R154, R55 ;  /* 0x000000379a007220 */ /* 0x000fe20000400000 */
[----:B------:R-:W-:Y:S01]  /*9410*/  FFMA R91, -R32, 1.4426950216293334961, -R91 ;  /* 0x3fb8aa3b205b7823 */ /* 0x000fe2000000095b */
[----:B------:R-:W-:Y:S01]  /*9420*/  FADD R55, R93, -12583039 ;  /* 0xcb40007f5d377421 */ /* 0x000fe20000000000 */
[----:B------:R-:W-:Y:S01]  /*9430*/  FFMA.RM R98, R97, R101, 12582913 ;  /* 0x4b40000161627423 */ /* 0x000fe20000004065 */
[----:B-1----:R-:W-:-:S02]  /*9440*/  HADD2.F32 R39, -RZ, R11.H1_H1 ;  /* 0x3000000bff277230 */ /* 0x002fc40000004100 */
[----:B------:R-:W-:Y:S01]  /*9450*/  FFMA R91, -R32, 1.925963033500011079e-08, R91 ;  /* 0x32a57060205b7823 */ /* 0x000fe2000000015b */
[----:B------:R-:W-:Y:S01]  /*9460*/  FFMA R55, -R34, 1.4426950216293334961, -R55 ;  /* 0x3fb8aa3b22377823 */ /* 0x000fe20000000937 */
[----:B------:R-:W-:Y:S01]  /*9470*/  FFMA.SAT R99, -R38, R100, 0.5 ;  /* 0x3f00000026637423 */ /* 0x000fe20000002164 */
[----:B------:R-:W-:Y:S01]  /*9480*/  FFMA.RM R95, R95, R101, 12582913 ;  /* 0x4b4000015f5f7423 */ /* 0x000fe20000004065 */
[----:B------:R-:W-:Y:S01]  /*9490*/  FFMA R39, R153, R39, R0 ;  /* 0x0000002799277223 */ /* 0x000fe20000000000 */
[----:B------:R-:W-:Y:S01]  /*94a0*/  FADD R0, R94, -12583039 ;  /* 0xcb40007f5e007421 */ /* 0x000fe20000000000 */
[----:B--2---:R-:W-:Y:S01]  /*94b0*/  FFMA R102, R3, R40, 1 ;  /* 0x3f80000003667423 */ /* 0x004fe20000000028 */
[----:B------:R-:W-:Y:S01]  /*94c0*/  FADD R40, R98, -12583039 ;  /* 0xcb40007f62287421 */ /* 0x000fe20000000000 */
[----:B------:R-:W-:Y:S01]  /*94d0*/  FFMA.SAT R100, -R39, R100, 0.5 ;  /* 0x3f00000027647423 */ /* 0x000fe20000002164 */
[----:B------:R-:W-:Y:S01]  /*94e0*/  FFMA R55, -R34, 1.925963033500011079e-08, R55 ;  /* 0x32a5706022377823 */ /* 0x000fe20000000137 */
[----:B------:R-:W-:Y:S01]  /*94f0*/  FFMA R96, -R35, 1.4426950216293334961, -R0 ;  /* 0x3fb8aa3b23607823 */ /* 0x000fe20000000900 */
[----:B------:R1:W-:Y:S01]  /*9500*/  MUFU.EX2 R54, R91 ;  /* 0x0000005b00367308 */ /* 0x0003e20000000800 */
[-C--:B------:R-:W-:Y:S01]  /*9510*/  FFMA.RM R99, R99, R101.reuse, 12582913 ;  /* 0x4b40000163637423 */ /* 0x080fe20000004065 */
[----:B------:R-:W-:Y:S01]  /*9520*/  FFMA.RM R100, R100, R101, 12582913 ;  /* 0x4b40000164647423 */ /* 0x000fe20000004065 */
[----:B------:R-:W-:Y:S01]  /*9530*/  FFMA R40, -R37, 1.4426950216293334961, -R40 ;  /* 0x3fb8aa3b25287823 */ /* 0x000fe20000000928 */
[----:B------:R-:W-:Y:S01]  /*9540*/  FFMA R96, -R35, 1.925963033500011079e-08, R96 ;  /* 0x32a5706023607823 */ /* 0x000fe20000000160 */
[----:B------:R-:W-:Y:S01]  /*9550*/  SHF.L.U32 R43, R43, 0x17, RZ ;  /* 0x000000172b2b7819 */ /* 0x000fe200000006ff */
[----:B------:R-:W-:Y:S01]  /*9560*/  FADD R3, R99, -12583039 ;  /* 0xcb40007f63037421 */ /* 0x000fe20000000000 */
[----:B------:R-:W-:Y:S01]  /*9570*/  FFMA R40, -R37, 1.925963033500011079e-08, R40 ;  /* 0x32a5706025287823 */ /* 0x000fe20000000128 */
[----:B------:R4:W-:Y:S01]  /*9580*/  MUFU.EX2 R0, R55 ;  /* 0x0000003700007308 */ /* 0x0009e20000000800 */
[----:B-1----:R-:W-:Y:S01]  /*9590*/  FADD R91, R95, -12583039 ;  /* 0xcb40007f5f5b7421 */ /* 0x002fe20000000000 */
[----:B------:R-:W-:Y:S01]  /*95a0*/  FFMA R92, -R33, 1.925963033500011079e-08, R92 ;  /* 0x32a57060215c7823 */ /* 0x000fe2000000015c */
[----:B------:R-:W-:Y:S01]  /*95b0*/  SHF.L.U32 R45, R45, 0x17, RZ ;  /* 0x000000172d2d7819 */ /* 0x000fe200000006ff */
[----:B------:R-:W-:Y:S01]  /*95c0*/  BSSY B1, `(.L_x_229) ;  /* 0x0000037000017945 */ /* 0x000fe20003800000 */
[----:B------:R-:W-:Y:S01]  /*95d0*/  FFMA R97, -R36, 1.4426950216293334961, -R91 ;  /* 0x3fb8aa3b24617823 */ /* 0x000fe2000000095b */
[----:B------:R-:W-:-:S02]  /*95e0*/  SHF.L.U32 R47, R47, 0x17, RZ ;  /* 0x000000172f2f7819 */ /* 0x000fc400000006ff */
[----:B------:R1:W-:Y:S01]  /*95f0*/  MUFU.EX2 R91, R96 ;  /* 0x00000060005b7308 */ /* 0x0003e20000000800 */
[----:B----4-:R-:W-:Y:S01]  /*9600*/  FFMA R55, R41, R42, 1 ;  /* 0x3f80000029377423 */ /* 0x010fe2000000002a */
[----:B------:R-:W-:Y:S01]  /*9610*/  FADD R42, R100, -12583039 ;  /* 0xcb40007f642a7421 */ /* 0x000fe20000000000 */
[----:B------:R-:W-:Y:S01]  /*9620*/  FFMA R41, -R38, 1.4426950216293334961, -R3 ;  /* 0x3fb8aa3b26297823 */ /* 0x000fe20000000903 */
[----:B------:R-:W-:Y:S01]  /*9630*/  FFMA R97, -R36, 1.925963033500011079e-08, R97 ;  /* 0x32a5706024617823 */ /* 0x000fe20000000161 */
[----:B------:R-:W-:Y:S01]  /*9640*/  SHF.L.U32 R49, R49, 0x17, RZ ;  /* 0x0000001731317819 */ /* 0x000fe200000006ff */
[----:B-----5:R-:W-:Y:S01]  /*9650*/  FFMA R103, R45, R46, 1 ;  /* 0x3f8000002d677423 */ /* 0x020fe2000000002e */
[----:B------:R-:W-:Y:S01]  /*9660*/  FFMA R41, -R38, 1.925963033500011079e-08, R41 ;  /* 0x32a5706026297823 */ /* 0x000fe20000000129 */
[----:B------:R2:W-:Y:S01]  /*9670*/  MUFU.EX2 R3, R40 ;  /* 0x0000002800037308 */ /* 0x0005e20000000800 */
[----:B-1----:R-:W-:Y:S01]  /*9680*/  FFMA R96, R43, R44, 1 ;  /* 0x3f8000002b607423 */ /* 0x002fe2000000002c */
[----:B------:R-:W-:Y:S01]  /*9690*/  FFMA R44, -R39, 1.4426950216293334961, -R42 ;  /* 0x3fb8aa3b272c7823 */ /* 0x000fe2000000092a */
[----:B------:R-:W-:Y:S01]  /*96a0*/  FFMA R104, R47, R48, 1 ;  /* 0x3f8000002f687423 */ /* 0x000fe20000000030 */
[----:B------:R-:W-:Y:S01]  /*96b0*/  FFMA R105, R49, R50, 1 ;  /* 0x3f80000031697423 */ /* 0x000fe20000000032 */
[----:B------:R-:W-:Y:S01]  /*96c0*/  SHF.L.U32 R88, R88, 0x17, RZ ;  /* 0x0000001758587819 */ /* 0x000fe200000006ff */
[----:B------:R-:W-:Y:S01]  /*96d0*/  FFMA R44, -R39, 1.925963033500011079e-08, R44 ;  /* 0x32a57060272c7823 */ /* 0x000fe2000000012c */
[----:B------:R-:W-:Y:S01]  /*96e0*/  SHF.L.U32 R51, R51, 0x17, RZ ;  /* 0x0000001733337819 */ /* 0x000fe200000006ff */
[----:B------:R-:W1:Y:S01]  /*96f0*/  MUFU.EX2 R53, R53 ;  /* 0x0000003500357308 */ /* 0x000e620000000800 */
[----:B--2---:R-:W-:-:S02]  /*9700*/  IADD3 R40, R102, 0x1800000, RZ ;  /* 0x0180000066287810 */ /* 0x004fc40007ffe0ff */
[----:B------:R-:W-:Y:S01]  /*9710*/  SHF.L.U32 R89, R89, 0x17, RZ ;  /* 0x0000001759597819 */ /* 0x000fe200000006ff */
[----:B---3--:R-:W-:Y:S01]  /*9720*/  FFMA R106, R51, R52, 1 ;  /* 0x3f800000336a7423 */ /* 0x008fe20000000034 */
[----:B------:R-:W-:Y:S02]  /*9730*/  LOP3.LUT R40, R40, 0x7f800000, RZ, 0xc0, !PT ;  /* 0x7f80000028287812 */ /* 0x000fe400078ec0ff */
[----:B------:R-:W-:Y:S01]  /*9740*/  SHF.L.U32 R49, R90, 0x17, RZ ;  /* 0x000000175a317819 */ /* 0x000fe200000006ff */
[----:B------:R2:W3:Y:S01]  /*9750*/  MUFU.EX2 R42, R41 ;  /* 0x00000029002a7308 */ /* 0x0004e20000000800 */
[----:B------:R-:W-:Y:S02]  /*9760*/  ISETP.GT.U32.AND P2, PT, R40, 0x1ffffff, PT ;  /* 0x01ffffff2800780c */ /* 0x000fe40003f44070 */
[----:B------:R-:W-:Y:S02]  /*9770*/  SHF.L.U32 R47, R93, 0x17, RZ ;  /* 0x000000175d2f7819 */ /* 0x000fe400000006ff */
[----:B------:R-:W-:-:S02]  /*9780*/  SHF.L.U32 R48, R94, 0x17, RZ ;  /* 0x000000175e307819 */ /* 0x000fc400000006ff */
[----:B------:R-:W-:Y:S01]  /*9790*/  SHF.L.U32 R46, R95, 0x17, RZ ;  /* 0x000000175f2e7819 */ /* 0x000fe200000006ff */
[----:B------:R-:W4:Y:S01]  /*97a0*/  MUFU.EX2 R92, R92 ;  /* 0x0000005c005c7308 */ /* 0x000f220000000800 */
[----:B--2---:R-:W-:Y:S01]  /*97b0*/  SHF.L.U32 R41, R99, 0x17, RZ ;  /* 0x0000001763297819 */ /* 0x004fe200000006ff */
[----:B-1----:R-:W-:Y:S01]  /*97c0*/  FFMA R93, R88, R53, 1 ;  /* 0x3f800000585d7423 */ /* 0x002fe20000000035 */
[----:B------:R-:W-:Y:S01]  /*97d0*/  SHF.L.U32 R40, R98, 0x17, RZ ;  /* 0x0000001762287819 */ /* 0x000fe200000006ff */
[----:B------:R-:W-:Y:S01]  /*97e0*/  FFMA R88, R89, R54, 1 ;  /* 0x3f80000059587423 */ /* 0x000fe20000000036 */
[----:B------:R-:W-:Y:S01]  /*97f0*/  SHF.L.U32 R100, R100, 0x17, RZ ;  /* 0x0000001764647819 */ /* 0x000fe200000006ff */
[----:B------:R-:W-:Y:S01]  /*9800*/  FFMA R47, R47, R0, 1 ;  /* 0x3f8000002f2f7423 */ /* 0x000fe20000000000 */
[----:B------:R-:W-:Y:S01]  /*9810*/  FFMA R48, R48, R91, 1 ;  /* 0x3f80000030307423 */ /* 0x000fe2000000005b */
[----:B------:R-:W1:Y:S01]  /*9820*/  MUFU.EX2 R97, R97 ;  /* 0x0000006100617308 */ /* 0x000e620000000800 */
[----:B---3--:R-:W-:Y:S01]  /*9830*/  FFMA R41, R41, R42, 1 ;  /* 0x3f80000029297423 */ /* 0x008fe2000000002a */
[----:B------:R-:W-:-:S06]  /*9840*/  FFMA R40, R40, R3, 1 ;  /* 0x3f80000028287423 */ /* 0x000fcc0000000003 */
[----:B------:R-:W2:Y:S01]  /*9850*/  MUFU.EX2 R43, R44 ;  /* 0x0000002c002b7308 */ /* 0x000ea20000000800 */
[----:B----4-:R-:W-:Y:S01]  /*9860*/  FFMA R49, R49, R92, 1 ;  /* 0x3f80000031317423 */ /* 0x010fe2000000005c */
[----:B-1----:R-:W-:Y:S01]  /*9870*/  FFMA R46, R46, R97, 1 ;  /* 0x3f8000002e2e7423 */ /* 0x002fe20000000061 */
[----:B--2---:R-:W-:Y:S01]  /*9880*/  FFMA R42, R100, R43, 1 ;  /* 0x3f800000642a7423 */ /* 0x004fe2000000002b */
[----:B------:R-:W-:Y:S06]  /*9890*/  @P2 BRA `(.L_x_230) ;  /* 0x0000000000142947 */ /* 0x000fec0003800000 */
[----:B------:R-:W-:Y:S02]  /*98a0*/  MOV R0, R102 ;  /* 0x0000006600007202 */ /* 0x000fe40000000f00 */
[----:B------:R-:W-:-:S07]  /*98b0*/  MOV R90, 0x98d0 ;  /* 0x000098d0005a7802 */ /* 0x000fce0000000f00 */
[----:B------:R-:W-:Y:S05]  /*98c0*/  CALL.REL.NOINC `($__internal_0_$__cuda_sm20_rcp_rn_f32_slowpath) ;  /* 0x000000d000587944 */ /* 0x000fea0003c00000 */
[----:B------:R-:W-:Y:S01]  /*98d0*/  MOV R43, R0 ;  /* 0x00000000002b7202 */ /* 0x000fe20000000f00 */
[----:B------:R-:W-:Y:S06]  /*98e0*/  BRA `(.L_x_231) ;  /* 0x0000000000107947 */ /* 0x000fec0003800000 */
.L_x_230:
[----:B------:R-:W1:Y:S02]  /*98f0*/  MUFU.RCP R43, R102 ;  /* 0x00000066002b7308 */ /* 0x000e640000001000 */
[----:B-1----:R-:W-:-:S04]  /*9900*/  FFMA R0, R102, R43, -1 ;  /* 0xbf80000066007423 */ /* 0x002fc8000000002b */
[----:B------:R-:W-:-:S04]  /*9910*/  FADD.FTZ R0, -R0, -RZ ;  /* 0x800000ff00007221 */ /* 0x000fc80000010100 */
[----:B------:R-:W-:-:S07]  /*9920*/  FFMA R43, R43, R0, R43 ;  /* 0x000000002b2b7223 */ /* 0x000fce000000002b */
.L_x_231:
[----:B------:R-:W-:Y:S05]  /*9930*/  BSYNC B1 ;  /* 0x0000000000017941 */ /* 0x000fea0003800000 */
.L_x_229:
        /* <DEDUP_REMOVED lines=10> */
.L_x_233:
[----:B------:R-:W1:Y:S02]  /*99e0*/  MUFU.RCP R44, R55 ;  /* 0x00000037002c7308 */ /* 0x000e640000001000 */
[----:B-1----:R-:W-:-:S04]  /*99f0*/  FFMA R0, R55, R44, -1 ;  /* 0xbf80000037007423 */ /* 0x002fc8000000002c */
[----:B------:R-:W-:-:S04]  /*9a00*/  FADD.FTZ R3, -R0, -RZ ;  /* 0x800000ff00037221 */ /* 0x000fc80000010100 */
[----:B------:R-:W-:-:S07]  /*9a10*/  FFMA R44, R44, R3, R44 ;  /* 0x000000032c2c7223 */ /* 0x000fce000000002c */
.L_x_234:
[----:B------:R-:W-:Y:S05]  /*9a20*/  BSYNC B1 ;  /* 0x0000000000017941 */ /* 0x000fea0003800000 */
.L_x_232:
        /* <DEDUP_REMOVED lines=10> */
.L_x_236:
[----:B------:R-:W1:Y:S02]  /*9ad0*/  MUFU.RCP R45, R96 ;  /* 0x00000060002d7308 */ /* 0x000e640000001000 */
[----:B-1----:R-:W-:-:S04]  /*9ae0*/  FFMA R0, R96, R45, -1 ;  /* 0xbf80000060007423 */ /* 0x002fc8000000002d */
[----:B------:R-:W-:-:S04]  /*9af0*/  FADD.FTZ R0, -R0, -RZ ;  /* 0x800000ff00007221 */ /* 0x000fc80000010100 */
[----:B------:R-:W-:-:S07]  /*9b00*/  FFMA R45, R45, R0, R45 ;  /* 0x000000002d2d7223 */ /* 0x000fce000000002d */
.L_x_237:
[----:B------:R-:W-:Y:S05]  /*9b10*/  BSYNC B1 ;  /* 0x0000000000017941 */ /* 0x000fea0003800000 */
.L_x_235:
        /* <DEDUP_REMOVED lines=10> */
.L_x_239:
[----:B------:R-:W1:Y:S02]  /*9bc0*/  MUFU.RCP R50, R103 ;  /* 0x0000006700327308 */ /* 0x000e640000001000 */
[----:B-1----:R-:W-:-:S04]  /*9bd0*/  FFMA R0, R103, R50, -1 ;  /* 0xbf80000067007423 */ /* 0x002fc80000000032 */
[----:B------:R-:W-:-:S04]  /*9be0*/  FADD.FTZ R3, -R0, -RZ ;  /* 0x800000ff00037221 */ /* 0x000fc80000010100 */
[----:B------:R-:W-:-:S07]  /*9bf0*/  FFMA R50, R50, R3, R50 ;  /* 0x0000000332327223 */ /* 0x000fce0000000032 */
.L_x_240:
[----:B------:R-:W-:Y:S05]  /*9c00*/  BSYNC B1 ;  /* 0x0000000000017941 */ /* 0x000fea0003800000 */
.L_x_238:
        /* <DEDUP_REMOVED lines=10> */
.L_x_242:
[----:B------:R-:W1:Y:S02]  /*9cb0*/  MUFU.RCP R51, R104 ;  /* 0x0000006800337308 */ /* 0x000e640000001000 */
[----:B-1----:R-:W-:-:S04]  /*9cc0*/  FFMA R0, R104, R51, -1 ;  /* 0xbf80000068007423 */ /* 0x002fc80000000033 */
[----:B------:R-:W-:-:S04]  /*9cd0*/  FADD.FTZ R0, -R0, -RZ ;  /* 0x800000ff00007221 */ /* 0x000fc80000010100 */
[----:B------:R-:W-:-:S07]  /*9ce0*/  FFMA R51, R51, R0, R51 ;  /* 0x0000000033337223 */ /* 0x000fce0000000033 */
.L_x_243:
[----:B------:R-:W-:Y:S05]  /*9cf0*/  BSYNC B1 ;  /* 0x0000000000017941 */ /* 0x000fea0003800000 */
.L_x_241:
        /* <DEDUP_REMOVED lines=10> */
.L_x_245:
[----:B------:R-:W1:Y:S02]  /*9da0*/  MUFU.RCP R52, R105 ;  /* 0x0000006900347308 */ /* 0x000e640000001000 */
[----:B-1----:R-:W-:-:S04]  /*9db0*/  FFMA R0, R105, R52, -1 ;  /* 0xbf80000069007423 */ /* 0x002fc80000000034 */
[----:B------:R-:W-:-:S04]  /*9dc0*/  FADD.FTZ R3, -R0, -RZ ;  /* 0x800000ff00037221 */ /* 0x000fc80000010100 */
[----:B------:R-:W-:-:S07]  /*9dd0*/  FFMA R52, R52, R3, R52 ;  /* 0x0000000334347223 */ /* 0x000fce0000000034 */
.L_x_246:
[----:B------:R-:W-:Y:S05]  /*9de0*/  BSYNC B1 ;  /* 0x0000000000017941 */ /* 0x000fea0003800000 */
.L_x_244:
        /* <DEDUP_REMOVED lines=10> */
.L_x_248:
[----:B------:R-:W1:Y:S02]  /*9e90*/  MUFU.RCP R53, R106 ;  /* 0x0000006a00357308 */ /* 0x000e640000001000 */
[----:B-1----:R-:W-:-:S04]  /*9ea0*/  FFMA R0, R106, R53, -1 ;  /* 0xbf8000006a007423 */ /* 0x002fc80000000035 */
[----:B------:R-:W-:-:S04]  /*9eb0*/  FADD.FTZ R0, -R0, -RZ ;  /* 0x800000ff00007221 */ /* 0x000fc80000010100 */
[----:B------:R-:W-:-:S07]  /*9ec0*/  FFMA R53, R53, R0, R53 ;  /* 0x0000000035357223 */ /* 0x000fce0000000035 */
.L_x_249:
[----:B------:R-:W-:Y:S05]  /*9ed0*/  BSYNC B1 ;  /* 0x0000000000017941 */ /* 0x000fea0003800000 */
.L_x_247:
        /* <DEDUP_REMOVED lines=10> */
.L_x_251:
[----:B------:R-:W1:Y:S02]  /*9f80*/  MUFU.RCP R54, R93 ;  /* 0x0000005d00367308 */ /* 0x000e640000001000 */
[----:B-1----:R-:W-:-:S04]  /*9f90*/  FFMA R0, R93, R54, -1 ;  /* 0xbf8000005d007423 */ /* 0x002fc80000000036 */
[----:B------:R-:W-:-:S04]  /*9fa0*/  FADD.FTZ R3, -R0, -RZ ;  /* 0x800000ff00037221 */ /* 0x000fc80000010100 */
[----:B------:R-:W-:-:S07]  /*9fb0*/  FFMA R54, R54, R3, R54 ;  /* 0x0000000336367223 */ /* 0x000fce0000000036 */
.L_x_252:
[----:B------:R-:W-:Y:S05]  /*9fc0*/  BSYNC B1 ;  /* 0x0000000000017941 */ /* 0x000fea0003800000 */
.L_x_250:
        /* <DEDUP_REMOVED lines=10> */
.L_x_254:
[----:B------:R-:W1:Y:S02]  /*a070*/  MUFU.RCP R55, R88 ;  /* 0x0000005800377308 */ /* 0x000e640000001000 */
[----:B-1----:R-:W-:-:S04]  /*a080*/  FFMA R0, R88, R55, -1 ;  /* 0xbf80000058007423 */ /* 0x002fc80000000037 */
[----:B------:R-:W-:-:S04]  /*a090*/  FADD.FTZ R0, -R0, -RZ ;  /* 0x800000ff00007221 */ /* 0x000fc80000010100 */
[----:B------:R-:W-:-:S07]  /*a0a0*/  FFMA R55, R55, R0, R55 ;  /* 0x0000000037377223 */ /* 0x000fce0000000037 */
.L_x_255:
[----:B------:R-:W-:Y:S05]  /*a0b0*/  BSYNC B1 ;  /* 0x0000000000017941 */ /* 0x000fea0003800000 */
.L_x_253:
        /* <DEDUP_REMOVED lines=10> */
.L_x_257:
[----:B------:R-:W1:Y:S02]  /*a160*/  MUFU.RCP R88, R49 ;  /* 0x0000003100587308 */ /* 0x000e640000001000 */
[----:B-1----:R-:W-:-:S04]  /*a170*/  FFMA R0, R49, R88, -1 ;  /* 0xbf80000031007423 */ /* 0x002fc80000000058 */
[----:B------:R-:W-:-:S04]  /*a180*/  FADD.FTZ R3, -R0, -RZ ;  /* 0x800000ff00037221 */ /* 0x000fc80000010100 */
[----:B------:R-:W-:-:S07]  /*a190*/  FFMA R88, R88, R3, R88 ;  /* 0x0000000358587223 */ /* 0x000fce0000000058 */
.L_x_258:
[----:B------:R-:W-:Y:S05]  /*a1a0*/  BSYNC B1 ;  /* 0x0000000000017941 */ /* 0x000fea0003800000 */
.L_x_256:
        /* <DEDUP_REMOVED lines=10> */
.L_x_260:
[----:B------:R-:W1:Y:S02]  /*a250*/  MUFU.RCP R0, R47 ;  /* 0x0000002f00007308 */ /* 0x000e640000001000 */
[----:B-1----:R-:W-:-:S04]  /*a260*/  FFMA R3, R47, R0, -1 ;  /* 0xbf8000002f037423 */ /* 0x002fc80000000000 */
[----:B------:R-:W-:-:S04]  /*a270*/  FADD.FTZ R3, -R3, -RZ ;  /* 0x800000ff03037221 */ /* 0x000fc80000010100 */
[----:B------:R-:W-:-:S07]  /*a280*/  FFMA R49, R0, R3, R0 ;  /* 0x0000000300317223 */ /* 0x000fce0000000000 */
.L_x_261:
[----:B------:R-:W-:Y:S05]  /*a290*/  BSYNC B1 ;  /* 0x0000000000017941 */ /* 0x000fea0003800000 */
.L_x_259:
        /* <DEDUP_REMOVED lines=10> */
.L_x_263:
[----:B------:R-:W1:Y:S02]  /*a340*/  MUFU.RCP R3, R48 ;  /* 0x0000003000037308 */ /* 0x000e640000001000 */
[----:B-1----:R-:W-:-:S04]  /*a350*/  FFMA R0, R48, R3, -1 ;  /* 0xbf80000030007423 */ /* 0x002fc80000000003 */
[----:B------:R-:W-:-:S04]  /*a360*/  FADD.FTZ R0, -R0, -RZ ;  /* 0x800000ff00007221 */ /* 0x000fc80000010100 */
[----:B------:R-:W-:-:S07]  /*a370*/  FFMA R92, R3, R0, R3 ;  /* 0x00000000035c7223 */ /* 0x000fce0000000003 */
.L_x_264:
[----:B------:R-:W-:Y:S05]  /*a380*/  BSYNC B1 ;  /* 0x0000000000017941 */ /* 0x000fea0003800000 */
.L_x_262:
        /* <DEDUP_REMOVED lines=10> */
.L_x_266:
[----:B------:R-:W1:Y:S02]  /*a430*/  MUFU.RCP R47, R46 ;  /* 0x0000002e002f7308 */ /* 0x000e640000001000 */
[----:B-1----:R-:W-:-:S04]  /*a440*/  FFMA R0, R46, R47, -1 ;  /* 0xbf8000002e007423 */ /* 0x002fc8000000002f */
[----:B------:R-:W-:-:S04]  /*a450*/  FADD.FTZ R0, -R0, -RZ ;  /* 0x800000ff00007221 */ /* 0x000fc80000010100 */
[----:B------:R-:W-:-:S07]  /*a460*/  FFMA R47, R47, R0, R47 ;  /* 0x000000002f2f7223 */ /* 0x000fce000000002f */
.L_x_267:
[----:B------:R-:W-:Y:S05]  /*a470*/  BSYNC B1 ;  /* 0x0000000000017941 */ /* 0x000fea0003800000 */
.L_x_265:
        /* <DEDUP_REMOVED lines=10> */
.L_x_269:
[----:B------:R-:W1:Y:S02]  /*a520*/  MUFU.RCP R3, R40 ;  /* 0x0000002800037308 */ /* 0x000e640000001000 */
[----:B-1----:R-:W-:-:S04]  /*a530*/  FFMA R0, R40, R3, -1 ;  /* 0xbf80000028007423 */ /* 0x002fc80000000003 */
[----:B------:R-:W-:-:S04]  /*a540*/  FADD.FTZ R0, -R0, -RZ ;  /* 0x800000ff00007221 */ /* 0x000fc80000010100 */
[----:B------:R-:W-:-:S07]  /*a550*/  FFMA R46, R3, R0, R3 ;  /* 0x00000000032e7223 */ /* 0x000fce0000000003 */
.L_x_270:
[----:B------:R-:W-:Y:S05]  /*a560*/  BSYNC B1 ;  /* 0x0000000000017941 */ /* 0x000fea0003800000 */
.L_x_268:
        /* <DEDUP_REMOVED lines=10> */
.L_x_272:
[----:B------:R-:W1:Y:S02]  /*a610*/  MUFU.RCP R0, R41 ;  /* 0x0000002900007308 */ /* 0x000e640000001000 */
[----:B-1----:R-:W-:-:S04]  /*a620*/  FFMA R3, R41, R0, -1 ;  /* 0xbf80000029037423 */ /* 0x002fc80000000000 */
[----:B------:R-:W-:-:S04]  /*a630*/  FADD.FTZ R3, -R3, -RZ ;  /* 0x800000ff03037221 */ /* 0x000fc80000010100 */
[----:B------:R-:W-:-:S07]  /*a640*/  FFMA R89, R0, R3, R0 ;  /* 0x0000000300597223 */ /* 0x000fce0000000000 */
.L_x_273:
[----:B------:R-:W-:Y:S05]  /*a650*/  BSYNC B1 ;  /* 0x0000000000017941 */ /* 0x000fea0003800000 */
.L_x_271:
        /* <DEDUP_REMOVED lines=9> */
.L_x_275:
[----:B------:R-:W1:Y:S02]  /*a6f0*/  MUFU.RCP R3, R42 ;  /* 0x0000002a00037308 */ /* 0x000e640000001000 */
[----:B-1----:R-:W-:-:S04]  /*a700*/  FFMA R0, R42, R3, -1 ;  /* 0xbf8000002a007423 */ /* 0x002fc80000000003 */
[----:B------:R-:W-:-:S04]  /*a710*/  FADD.FTZ R0, -R0, -RZ ;  /* 0x800000ff00007221 */ /* 0x000fc80000010100 */
[----:B------:R-:W-:-:S07]  /*a720*/  FFMA R0, R3, R0, R3 ;  /* 0x0000000003007223 */ /* 0x000fce0000000003 */
.L_x_276:
[----:B------:R-:W-:Y:S05]  /*a730*/  BSYNC B1 ;  /* 0x0000000000017941 */ /* 0x000fea0003800000 */
.L_x_274:
        /* <DEDUP_REMOVED lines=40> */
[----:B------:R-:W-:Y:S02]  /*a9c0*/  UIADD3 UR4, UR51, 0x6200, URZ ;  /* 0x0000620033047890 */ /* 0x000fe4000fffe03f */
[----:B------:R-:W-:Y:S01]  /*a9d0*/  UIADD3.X UR11, URZ, UR41, URZ, UP0, !UPT ;  /* 0x000000293f0b7290 */ /* 0x000fe200087fe43f */
[----:B------:R-:W-:-:S08]  /*a9e0*/  UMOV UR7, UR47 ;  /* 0x0000002f00077c82 */ /* 0x000fd00008000000 */
[----:B------:R2:W-:Y:S01]  /*a9f0*/  UTMASTG.3D [UR4], [UR10] ;  /* 0x000000040a0073b5 */ /* 0x0005e20008010000 */
[----:B------:R0:W-:Y:S01]  /*aa00*/  UTMACMDFLUSH ;  /* 0x00000000000079b7 */ /* 0x0001e20000000000 */
[----:B--2---:R-:W-:-:S04]  /*aa10*/  DEPBAR.LE SB0, 0x1 ;  /* 0x000080400000791a */ /* 0x004fc80000000000 */
.L_x_278:
[----:B------:R-:W-:Y:S05]  /*aa20*/  BSYNC B0 ;  /* 0x0000000000007941 */ /* 0x000fea0003800000 */
.L_x_277:
        /* <DEDUP_REMOVED lines=9> */
.L_x_281:
[----:B------:R-:W-:-:S04]  /*aac0*/  ULEA UR4, UR8, UR51, 0x3 ;  /* 0x0000003308047291 */ /* 0x000fc8000f8e183f */
[----:B------:R-:W-:-:S04]  /*aad0*/  UIADD3 UR4, UR4, 0x60, URZ ;  /* 0x0000006004047890 */ /* 0x000fc8000fffe03f */
[----:B------:R-:W-:-:S09]  /*aae0*/  UPRMT UR4, UR54, 0x654, UR4 ;  /* 0x0000065436047896 */ /* 0x000fd20008000004 */
[----:B------:R-:W-:Y:S03]  /*aaf0*/  SYNCS.ARRIVE.TRANS64.RED.A1T0 RZ, [UR4], RZ ;  /* 0x000000ffffff79a7 */ /* 0x000fe60008100404 */
.L_x_280:
[----:B------:R-:W-:Y:S05]  /*ab00*/  BSYNC B0 ;  /* 0x0000000000007941 */ /* 0x000fea0003800000 */
.L_x_279:
        /* <DEDUP_REMOVED lines=9> */
.L_x_284:
[C---:B------:R-:W-:Y:S01]  /*aba0*/  LEA R0, R12.reuse, UR51, 0x3 ;  /* 0x000000330c007c11 */ /* 0x040fe2000f8e18ff */
[----:B------:R-:W-:Y:S01]  /*abb0*/  BSSY B1, `(.L_x_285) ;  /* 0x0000006000017945 */ /* 0x000fe20003800000 */
[----:B------:R-:W-:Y:S02]  /*abc0*/  SHF.L.U32 R3, R19, 0x1f, RZ ;  /* 0x0000001f13037819 */ /* 0x000fe400000006ff */
[----:B------:R-:W-:Y:S02]  /*abd0*/  @!P1 LEA R26, R12, R15, 0xd ;  /* 0x0000000f0c1a9211 */ /* 0x000fe400078e68ff */
[----:B------:R-:W1:Y:S02]  /*abe0*/  SYNCS.PHASECHK.TRANS64.TRYWAIT P2, [R0+URZ+0x40], R3 ;  /* 0x00004003000075a7 */ /* 0x000e64000804017f */
[----:B------:R-:W-:Y:S01]  /*abf0*/  @!P1 LEA R25, R155, R26, 0x1 ;  /* 0x0000001a9b199211 */ /* 0x000fe200078e08ff */
[----:B-1----:R-:W-:Y:S06]  /*ac00*/  @!P2 BRA `(.L_x_286) ;  /* 0x000000b40094a947 */ /* 0x002fec0003800000 */
.L_x_618:
[----:B------:R-:W-:Y:S05]  /*ac10*/  BSYNC B1 ;  /* 0x0000000000017941 */ /* 0x000fea0003800000 */
.L_x_285:
        /* <DEDUP_REMOVED lines=8> */
.L_x_283:
[----:B------:R-:W-:Y:S05]  /*aca0*/  BSYNC B0 ;  /* 0x0000000000007941 */ /* 0x000fea0003800000 */
.L_x_282:
[--C-:B---3--:R-:W-:Y:S02]  /*acb0*/  HADD2.F32 R3, -RZ, R4.reuse.H1_H1 ;  /* 0x30000004ff037230 */ /* 0x108fe40000004100 */
[C---:B------:R-:W-:Y:S01]  /*acc0*/  FMUL R26, R154.reuse, R121 ;  /* 0x000000799a1a7220 */ /* 0x040fe20000400000 */
[----:B------:R-:W-:Y:S02]  /*acd0*/  HADD2.F32 R25, -RZ, R4.H0_H0 ;  /* 0x20000004ff197230 */ /* 0x000fe40000004100 */
[C---:B------:R-:W-:Y:S01]  /*ace0*/  FMUL R30, R154.reuse, R125 ;  /* 0x0000007d9a1e7220 */ /* 0x040fe20000400000 */
[C---:B------:R-:W-:Y:S01]  /*acf0*/  FMUL R120, R154.reuse, R120 ;  /* 0x000000789a787220 */ /* 0x040fe20000400000 */
[C---:B------:R-:W-:Y:S01]  /*ad00*/  FFMA R26, R153.reuse, R3, R26 ;  /* 0x00000003991a7223 */ /* 0x040fe2000000001a */
[----:B------:R-:W-:Y:S01]  /*ad10*/  HADD2.F32 R3, -RZ, R6.H1_H1 ;  /* 0x30000006ff037230 */ /* 0x000fe20000004100 */
[----:B------:R-:W-:Y:S01]  /*ad20*/  MOV R101, 0x3bbb989d ;  /* 0x3bbb989d00657802 */ /* 0x000fe20000000f00 */
[C---:B------:R-:W-:Y:S01]  /*ad30*/  FFMA R25, R153.reuse, R25, R120 ;  /* 0x0000001999197223 */ /* 0x040fe20000000078 */
[----:B------:R-:W-:Y:S01]  /*ad40*/  FMUL R32, R154, R127 ;  /* 0x0000007f9a207220 */ /* 0x000fe20000400000 */
[----:B------:R-:W-:Y:S01]  /*ad50*/  MOV R103, 0x437c0000 ;  /* 0x437c000000677802 */ /* 0x000fe20000000f00 */
[----:B------:R-:W-:Y:S01]  /*ad60*/  FFMA R30, R153, R3, R30 ;  /* 0x00000003991e7223 */ /* 0x000fe2000000001e */
[----:B------:R-:W-:-:S02]  /*ad70*/  HADD2.F32 R3, -RZ, R7.H1_H1 ;  /* 0x30000007ff037230 */ /* 0x000fc40000004100 */
[----:B------:R-:W-:Y:S01]  /*ad80*/  FFMA.SAT R0, -R25, R101, 0.5 ;  /* 0x3f00000019007423 */ /* 0x000fe20000002165 */
[--C-:B------:R-:W-:Y:S02]  /*ad90*/  HADD2.F32 R27, -RZ, R5.reuse.H0_H0 ;  /* 0x20000005ff1b7230 */ /* 0x100fe40000004100 */
[----:B------:R-:W-:Y:S01]  /*ada0*/  FMUL R122, R154, R122 ;  /* 0x0000007a9a7a7220 */ /* 0x000fe20000400000 */
[----:B------:R-:W-:Y:S02]  /*adb0*/  HADD2.F32 R29, -RZ, R5.H1_H1 ;  /* 0x30000005ff1d7230 */ /* 0x000fe40000004100 */
[C---:B------:R-:W-:Y:S01]  /*adc0*/  FFMA R32, R153.reuse, R3, R32 ;  /* 0x0000000399207223 */ /* 0x040fe20000000020 */
[----:B------:R-:W-:Y:S01]  /*add0*/  FFMA.SAT R3, -R26, R101, 0.5 ;  /* 0x3f0000001a037423 */ /* 0x000fe20000002165 */
[----:B------:R-:W-:Y:S01]  /*ade0*/  FFMA.RM R0, R0, R103, 12582913 ;  /* 0x4b40000100007423 */ /* 0x000fe20000004067 */
[----:B------:R-:W-:Y:S01]  /*adf0*/  FFMA R27, R153, R27, R122 ;  /* 0x0000001b991b7223 */ /* 0x000fe2000000007a */
[----:B------:R-:W-:Y:S01]  /*ae00*/  FMUL R28, R154, R123 ;  /* 0x0000007b9a1c7220 */ /* 0x000fe20000400000 */
[----:B------:R-:W-:Y:S01]  /*ae10*/  FFMA.RM R41, R3, R103, 12582913 ;  /* 0x4b40000103297423 */ /* 0x000fe20000004067 */
[----:B------:R-:W-:Y:S01]  /*ae20*/  FADD R34, R0, -12583039 ;  /* 0xcb40007f00227421 */ /* 0x000fe20000000000 */
[----:B------:R-:W-:Y:S01]  /*ae30*/  FFMA.SAT R35, -R27, R101, 0.5 ;  /* 0x3f0000001b237423 */ /* 0x000fe20000002165 */
[----:B------:R-:W-:Y:S01]  /*ae40*/  FFMA R28, R153, R29, R28 ;  /* 0x0000001d991c7223 */ /* 0x000fe2000000001c */
[----:B------:R-:W-:Y:S01]  /*ae50*/  FADD R3, R41, -12583039 ;  /* 0xcb40007f29037421 */ /* 0x000fe20000000000 */
[----:B------:R-:W-:-:S02]  /*ae60*/  HADD2.F32 R29, -RZ, R6.H0_H0 ;  /* 0x20000006ff1d7230 */ /* 0x000fc40000004100 */
[C---:B------:R-:W-:Y:S01]  /*ae70*/  FMUL R124, R154.reuse, R124 ;  /* 0x0000007c9a7c7220 */ /* 0x040fe20000400000 */
[----:B----4-:R-:W-:Y:S02]  /*ae80*/  HADD2.F32 R37, -RZ, R8.H1_H1 ;  /* 0x30000008ff257230 */ /* 0x010fe40000004100 */
[----:B------:R-:W-:Y:S01]  /*ae90*/  FFMA R36, -R25, 1.4426950216293334961, -R34 ;  /* 0x3fb8aa3b19247823 */ /* 0x000fe20000000922 */
[----:B------:R-:W-:Y:S01]  /*aea0*/  FMUL R34, R154, R129 ;  /* 0x000000819a227220 */ /* 0x000fe20000400000 */
[----:B------:R-:W-:Y:S01]  /*aeb0*/  FFMA.RM R43, R35, R103, 12582913 ;  /* 0x4b400001232b7423 */ /* 0x000fe20000004067 */
[----:B------:R-:W-:Y:S01]  /*aec0*/  FFMA R35, -R26, 1.4426950216293334961, -R3 ;  /* 0x3fb8aa3b1a237823 */ /* 0x000fe20000000903 */
[----:B------:R-:W-:Y:S02]  /*aed0*/  HADD2.F32 R40, -RZ, R9.H0_H0 ;  /* 0x20000009ff287230 */ /* 0x000fe40000004100 */
[----:B------:R-:W-:Y:S01]  /*aee0*/  FMUL R130, R154, R130 ;  /* 0x000000829a827220 */ /* 0x000fe20000400000 */
[C---:B------:R-:W-:Y:S01]  /*aef0*/  FFMA R29, R153.reuse, R29, R124 ;  /* 0x0000001d991d7223 */ /* 0x040fe2000000007c */
[----:B------:R-:W-:Y:S01]  /*af00*/  FFMA R34, R153, R37, R34 ;  /* 0x0000002599227223 */ /* 0x000fe20000000022 */
[----:B------:R-:W-:Y:S01]  /*af10*/  FFMA R36, -R25, 1.925963033500011079e-08, R36 ;  /* 0x32a5706019247823 */ /* 0x000fe20000000124 */
[----:B------:R-:W-:Y:S01]  /*af20*/  FFMA R37, -R26, 1.925963033500011079e-08, R35 ;  /* 0x32a570601a257823 */ /* 0x000fe20000000123 */
[----:B------:R-:W-:-:S02]  /*af30*/  HADD2.F32 R31, -RZ, R7.H0_H0 ;  /* 0x20000007ff1f7230 */ /* 0x000fc40000004100 */
[----:B------:R-:W-:Y:S01]  /*af40*/  FFMA R35, R153, R40, R130 ;  /* 0x0000002899237223 */ /* 0x000fe20000000082 */
[----:B------:R-:W-:Y:S01]  /*af50*/  FMUL R126, R154, R126 ;  /* 0x0000007e9a7e7220 */ /* 0x000fe20000400000 */
[-C--:B------:R-:W-:Y:S01]  /*af60*/  FFMA.SAT R40, -R29, R101.reuse, 0.5 ;  /* 0x3f0000001d287423 */ /* 0x080fe20000002165 */
[----:B------:R1:W2:Y:S01]  /*af70*/  MUFU.EX2 R3, R36 ;  /* 0x0000002400037308 */ /* 0x0002a20000000800 */
[----:B------:R-:W-:Y:S02]  /*af80*/  HADD2.F32 R48, -RZ, R9.H1_H1 ;  /* 0x30000009ff307230 */ /* 0x000fe40000004100 */
[-C--:B------:R-:W-:Y:S01]  /*af90*/  FFMA.SAT R46, -R30, R101.reuse, 0.5 ;  /* 0x3f0000001e2e7423 */ /* 0x080fe20000002165 */
[----:B------:R-:W-:Y:S01]  /*afa0*/  FFMA.SAT R39, -R28, R101, 0.5 ;  /* 0x3f0000001c277423 */ /* 0x000fe20000002165 */
[----:B------:R-:W-:Y:S01]  /*afb0*/  FADD R38, R43, -12583039 ;  /* 0xcb40007f2b267421 */ /* 0x000fe20000000000 */
[----:B------:R-:W-:Y:S01]  /*afc0*/  FFMA R31, R153, R31, R126 ;  /* 0x0000001f991f7223 */ /* 0x000fe2000000007e */
[----:B------:R-:W-:-:S02]  /*afd0*/  HADD2.F32 R33, -RZ, R8.H0_H0 ;  /* 0x20000008ff217230 */ /* 0x000fc40000004100 */
[----:B------:R-:W-:Y:S01]  /*afe0*/  FFMA.RM R47, R40, R103, 12582913 ;  /* 0x4b400001282f7423 */ /* 0x000fe20000004067 */
[C---:B------:R-:W-:Y:S01]  /*aff0*/  FMUL R128, R154.reuse, R128 ;  /* 0x000000809a807220 */ /* 0x040fe20000400000 */
[----:B-1----:R-:W-:Y:S01]  /*b000*/  FMUL R36, R154, R131 ;  /* 0x000000839a247220 */ /* 0x002fe20000400000 */
[-C--:B------:R-:W-:Y:S01]  /*b010*/  FFMA.RM R49, R46, R103.reuse, 12582913 ;  /* 0x4b4000012e317423 */ /* 0x080fe20000004067 */
[----:B------:R-:W-:Y:S01]  /*b020*/  FFMA.RM R45, R39, R103, 12582913 ;  /* 0x4b400001272d7423 */ /* 0x000fe20000004067 */
[----:B------:R-:W-:Y:S01]  /*b030*/  FFMA R38, -R27, 1.4426950216293334961, -R38 ;  /* 0x3fb8aa3b1b267823 */ /* 0x000fe20000000926 */
[----:B------:R-:W-:Y:S01]  /*b040*/  FFMA R36, R153, R48, R36 ;  /* 0x0000003099247223 */ /* 0x000fe20000000024 */
[----:B------:R-:W-:Y:S01]  /*b050*/  FADD R40, R47, -12583039 ;  /* 0xcb40007f2f287421 */ /* 0x000fe20000000000 */
[----:B------:R-:W-:Y:S01]  /*b060*/  FFMA.SAT R48, -R31, R101, 0.5 ;  /* 0x3f0000001f307423 */ /* 0x000fe20000002165 */
[----:B------:R-:W-:Y:S01]  /*b070*/  FFMA R33, R153, R33, R128 ;  /* 0x0000002199217223 */ /* 0x000fe20000000080 */
[----:B------:R1:W3:Y:S01]  /*b080*/  MUFU.EX2 R42, R37 ;  /* 0x00000025002a7308 */ /* 0x0002e20000000800 */
[----:B------:R-:W-:-:S02]  /*b090*/  HADD2.F32 R50, -RZ, R10.H0_H0 ;  /* 0x2000000aff327230 */ /* 0x000fc40000004100 */
[----:B------:R-:W-:Y:S01]  /*b0a0*/  FADD R39, R45, -12583039 ;  /* 0xcb40007f2d277421 */ /* 0x000fe20000000000 */
[----:B------:R-:W-:Y:S01]  /*b0b0*/  FFMA R38, -R27, 1.925963033500011079e-08, R38 ;  /* 0x32a570601b267823 */ /* 0x000fe20000000126 */
[----:B------:R-:W-:Y:S01]  /*b0c0*/  FMUL R132, R154, R132 ;  /* 0x000000849a847220 */ /* 0x000fe20000400000 */
[----:B------:R-:W-:Y:S01]  /*b0d0*/  FFMA R40, -R29, 1.4426950216293334961, -R40 ;  /* 0x3fb8aa3b1d287823 */ /* 0x000fe20000000928 */
[----:B------:R-:W-:Y:S01]  /*b0e0*/  FFMA.RM R52, R48, R103, 12582913 ;  /* 0x4b40000130347423 */ /* 0x000fe20000004067 */
[----:B------:R-:W-:Y:S01]  /*b0f0*/  FFMA.SAT R53, -R33, R101, 0.5 ;  /* 0x3f00000021357423 */ /* 0x000fe20000002165 */
[----:B------:R-:W-:Y:S01]  /*b100*/  FFMA R39, -R28, 1.4426950216293334961, -R39 ;  /* 0x3fb8aa3b1c277823 */ /* 0x000fe20000000927 */
[----:B-1----:R-:W-:Y:S01]  /*b110*/  FADD R37, R49, -12583039 ;  /* 0xcb40007f31257421 */ /* 0x002fe20000000000 */
[----:B------:R1:W-:Y:S01]  /*b120*/  MUFU.EX2 R44, R38 ;  /* 0x00000026002c7308 */ /* 0x0003e20000000800 */
[----:B------:R-:W-:Y:S01]  /*b130*/  FFMA R40, -R29, 1.925963033500011079e-08, R40 ;  /* 0x32a570601d287823 */ /* 0x000fe20000000128 */
[----:B------:R-:W-:Y:S01]  /*b140*/  FFMA.RM R89, R53, R103, 12582913 ;  /* 0x4b40000135597423 */ /* 0x000fe20000004067 */
[----:B------:R-:W-:Y:S01]  /*b150*/  FFMA R51, -R30, 1.4426950216293334961, -R37 ;  /* 0x3fb8aa3b1e337823 */ /* 0x000fe20000000925 */
[----:B------:R-:W-:Y:S01]  /*b160*/  FFMA R37, R153, R50, R132 ;  /* 0x0000003299257223 */ /* 0x000fe20000000084 */
[----:B------:R-:W-:Y:S01]  /*b170*/  FFMA.SAT R50, -R32, R101, 0.5 ;  /* 0x3f00000020327423 */ /* 0x000fe20000002165 */
[----:B------:R-:W-:Y:S01]  /*b180*/  FFMA R39, -R28, 1.925963033500011079e-08, R39 ;  /* 0x32a570601c277823 */ /* 0x000fe20000000127 */
[----:B------:R-:W-:Y:S01]  /*b190*/  FFMA R51, -R30, 1.925963033500011079e-08, R51 ;  /* 0x32a570601e337823 */ /* 0x000fe20000000133 */
[----:B------:R4:W-:Y:S01]  /*b1a0*/  MUFU.EX2 R48, R40 ;  /* 0x0000002800307308 */ /* 0x0009e20000000800 */
[----:B-1----:R-:W-:Y:S01]  /*b1b0*/  FADD R38, R52, -12583039 ;  /* 0xcb40007f34267421 */ /* 0x002fe20000000000 */
[----:B------:R-:W-:Y:S01]  /*b1c0*/  FFMA.RM R55, R50, R103, 12582913 ;  /* 0x4b40000132377423 */ /* 0x000fe20000004067 */
[----:B------:R-:W-:-:S02]  /*b1d0*/  HADD2.F32 R88, -RZ, R10.H1_H1 ;  /* 0x3000000aff587230 */ /* 0x000fc40000004100 */
[C---:B------:R-:W-:Y:S01]  /*b1e0*/  FMUL R134, R154.reuse, R134 ;  /* 0x000000869a867220 */ /* 0x040fe20000400000 */
[----:B------:R-:W-:Y:S01]  /*b1f0*/  FFMA R54, -R31, 1.4426950216293334961, -R38 ;  /* 0x3fb8aa3b1f367823 */ /* 0x000fe20000000926 */
[----:B------:R-:W-:Y:S01]  /*b200*/  FMUL R38, R154, R133 ;  /* 0x000000859a267220 */ /* 0x000fe20000400000 */
[--C-:B------:R-:W-:Y:S01]  /*b210*/  HADD2.F32 R91, -RZ, R11.reuse.H0_H0 ;  /* 0x2000000bff5b7230 */ /* 0x100fe20000004100 */
[----:B------:R1:W-:Y:S01]  /*b220*/  MUFU.EX2 R46, R39 ;  /* 0x00000027002e7308 */ /* 0x0003e20000000800 */
[----:B----4-:R-:W-:Y:S01]  /*b230*/  FADD R40, R89, -12583039 ;  /* 0xcb40007f59287421 */ /* 0x010fe20000000000 */
[----:B------:R-:W-:Y:S01]  /*b240*/  FFMA R54, -R31, 1.925963033500011079e-08, R54 ;  /* 0x32a570601f367823 */ /* 0x000fe20000000136 */
[----:B------:R-:W-:Y:S01]  /*b250*/  FFMA.SAT R92, -R35, R101, 0.5 ;  /* 0x3f000000235c7423 */ /* 0x000fe20000002165 */
[----:B------:R-:W-:Y:S02]  /*b260*/  HADD2.F32 R95, -RZ, R11.H1_H1 ;  /* 0x3000000bff5f7230 */ /* 0x000fe40000004100 */
[----:B------:R-:W-:Y:S01]  /*b270*/  FFMA R40, -R33, 1.4426950216293334961, -R40 ;  /* 0x3fb8aa3b21287823 */ /* 0x000fe20000000928 */
[----:B------:R-:W-:Y:S01]  /*b280*/  FFMA R38, R153, R88, R38 ;  /* 0x0000005899267223 */ /* 0x000fe20000000026 */
[----:B------:R-:W-:Y:S01]  /*b290*/  FFMA.RM R92, R92, R103, 12582913 ;  /* 0x4b4000015c5c7423 */ /* 0x000fe20000004067 */
[----:B------:R4:W-:Y:S01]  /*b2a0*/  MUFU.EX2 R53, R54 ;  /* 0x0000003600357308 */ /* 0x0009e20000000800 */
[----:B-1----:R-:W-:Y:S01]  /*b2b0*/  FADD R39, R55, -12583039 ;  /* 0xcb40007f37277421 */ /* 0x002fe20000000000 */
[-C--:B------:R-:W-:Y:S01]  /*b2c0*/  FFMA.SAT R93, -R36, R101.reuse, 0.5 ;  /* 0x3f000000245d7423 */ /* 0x080fe20000002165 */
[-C--:B------:R-:W-:Y:S01]  /*b2d0*/  FFMA.SAT R88, -R34, R101.reuse, 0.5 ;  /* 0x3f00000022587423 */ /* 0x080fe20000002165 */
[----:B------:R-:W-:Y:S01]  /*b2e0*/  FFMA.SAT R96, -R38, R101, 0.5 ;  /* 0x3f00000026607423 */ /* 0x000fe20000002165 */
[----:B------:R-:W-:Y:S01]  /*b2f0*/  FFMA R39, -R32, 1.4426950216293334961, -R39 ;  /* 0x3fb8aa3b20277823 */ /* 0x000fe20000000927 */
[----:B------:R-:W-:Y:S01]  /*b300*/  FADD R94, R92, -12583039 ;  /* 0xcb40007f5c5e7421 */ /* 0x000fe20000000000 */
[----:B------:R-:W-:Y:S01]  /*b310*/  FFMA.RM R93, R93, R103, 12582913 ;  /* 0x4b4000015d5d7423 */ /* 0x000fe20000004067 */
[----:B------:R1:W-:Y:S01]  /*b320*/  MUFU.EX2 R50, R51 ;  /* 0x0000003300327308 */ /* 0x0003e20000000800 */
[----:B----4-:R-:W-:Y:S01]  /*b330*/  FFMA R54, -R33, 1.925963033500011079e-08, R40 ;  /* 0x32a5706021367823 */ /* 0x010fe20000000128 */
[----:B------:R-:W-:Y:S01]  /*b340*/  FMUL R40, R154, R135 ;  /* 0x000000879a287220 */ /* 0x000fe20000400000 */
[----:B------:R-:W-:Y:S01]  /*b350*/  SHF.L.U32 R0, R0, 0x17, RZ ;  /* 0x0000001700007819 */ /* 0x000fe200000006ff */
[-C--:B------:R-:W-:Y:S01]  /*b360*/  FFMA.RM R90, R88, R103.reuse, 12582913 ;  /* 0x4b400001585a7423 */ /* 0x080fe20000004067 */
[----:B------:R-:W-:Y:S01]  /*b370*/  FFMA.RM R99, R96, R103, 12582913 ;  /* 0x4b40000160637423 */ /* 0x000fe20000004067 */
[----:B------:R-:W-:Y:S01]  /*b380*/  FFMA R40, R153, R95, R40 ;  /* 0x0000005f99287223 */ /* 0x000fe20000000028 */
[----:B------:R-:W-:Y:S01]  /*b390*/  FFMA.SAT R95, -R37, R101, 0.5 ;  /* 0x3f000000255f7423 */ /* 0x000fe20000002165 */
[----:B------:R-:W-:Y:S01]  /*b3a0*/  FFMA R94, -R35, 1.4426950216293334961, -R94 ;  /* 0x3fb8aa3b235e7823 */ /* 0x000fe2000000095e */
[----:B-1----:R-:W-:Y:S01]  /*b3b0*/  FFMA R51, -R32, 1.925963033500011079e-08, R39 ;  /* 0x32a5706020337823 */ /* 0x002fe20000000127 */
[----:B------:R-:W-:Y:S01]  /*b3c0*/  FFMA R39, R153, R91, R134 ;  /* 0x0000005b99277223 */ /* 0x000fe20000000086 */
[----:B------:R-:W-:Y:S01]  /*b3d0*/  FFMA.RM R97, R95, R103, 12582913 ;  /* 0x4b4000015f617423 */ /* 0x000fe20000004067 */
[----:B------:R-:W-:Y:S01]  /*b3e0*/  FFMA R94, -R35, 1.925963033500011079e-08, R94 ;  /* 0x32a57060235e7823 */ /* 0x000fe2000000015e */
[----:B------:R1:W4:Y:S01]  /*b3f0*/  MUFU.EX2 R88, R51 ;  /* 0x0000003300587308 */ /* 0x0003220000000800 */
[-C--:B------:R-:W-:Y:S01]  /*b400*/  FFMA.SAT R98, -R39, R101.reuse, 0.5 ;  /* 0x3f00000027627423 */ /* 0x080fe20000002165 */
[----:B------:R-:W-:Y:S01]  /*b410*/  FFMA.SAT R101, -R40, R101, 0.5 ;  /* 0x3f00000028657423 */ /* 0x000fe20000002165 */
[----:B------:R-:W-:Y:S01]  /*b420*/  SHF.L.U32 R41, R41, 0x17, RZ ;  /* 0x0000001729297819 */ /* 0x000fe200000006ff */
[----:B------:R-:W-:Y:S01]  /*b430*/  FADD R96, R97, -12583039 ;  /* 0xcb40007f61607421 */ /* 0x000fe20000000000 */
[-C--:B------:R-:W-:Y:S01]  /*b440*/  FFMA.RM R100, R98, R103.reuse, 12582913 ;  /* 0x4b40000162647423 */ /* 0x080fe20000004067 */
[----:B------:R-:W-:Y:S01]  /*b450*/  FFMA.RM R101, R101, R103, 12582913 ;  /* 0x4b40000165657423 */ /* 0x000fe20000004067 */
[----:B--2---:R-:W-:Y:S01]  /*b460*/  FFMA R103, R0, R3, 1 ;  /* 0x3f80000000677423 */ /* 0x004fe20000000003 */
[----:B------:R-:W-:Y:S01]  /*b470*/  FADD R3, R99, -12583039 ;  /* 0xcb40007f63037421 */ /* 0x000fe20000000000 */
[----:B-1----:R-:W-:Y:S01]  /*b480*/  FADD R51, R93, -12583039 ;  /* 0xcb40007f5d337421 */ /* 0x002fe20000000000 */
[----:B------:R-:W-:Y:S01]  /*b490*/  FADD R91, R90, -12583039 ;  /* 0xcb40007f5a5b7421 */ /* 0x000fe20000000000 */
[----:B------:R-:W-:Y:S01]  /*b4a0*/  SHF.L.U32 R43, R43, 0x17, RZ ;  /* 0x000000172b2b7819 */ /* 0x000fe200000006ff */
[----:B------:R-:W-:Y:S01]  /*b4b0*/  FFMA R3, -R38, 1.4426950216293334961, -R3 ;  /* 0x3fb8aa3b26037823 */ /* 0x000fe20000000903 */
[----:B------:R-:W-:Y:S01]  /*b4c0*/  FFMA R95, -R36, 1.4426950216293334961, -R51 ;  /* 0x3fb8aa3b245f7823 */ /* 0x000fe20000000933 */
[----:B------:R-:W-:Y:S01]  /*b4d0*/  FADD R0, R100, -12583039 ;  /* 0xcb40007f64007421 */ /* 0x000fe20000000000 */
[----:B------:R3:W-:Y:S01]  /*b4e0*/  MUFU.EX2 R51, R94 ;  /* 0x0000005e00337308 */ /* 0x0007e20000000800 */
[C---:B------:R-:W-:Y:S01]  /*b4f0*/  FFMA R98, -R37.reuse, 1.4426950216293334961, -R96 ;  /* 0x3fb8aa3b25627823 */ /* 0x040fe20000000960 */
[----:B------:R-:W-:Y:S01]  /*b500*/  FFMA R95, -R36, 1.925963033500011079e-08, R95 ;  /* 0x32a57060245f7823 */ /* 0x000fe2000000015f */
[----:B------:R-:W-:Y:S01]  /*b510*/  FFMA R3, -R38, 1.925963033500011079e-08, R3 ;  /* 0x32a5706026037823 */ /* 0x000fe20000000103 */
[C---:B------:R-:W-:Y:S01]  /*b520*/  FFMA R91, -R34.reuse, 1.4426950216293334961, -R91 ;  /* 0x3fb8aa3b225b7823 */ /* 0x040fe2000000095b */
[----:B------:R-:W-:Y:S01]  /*b530*/  FFMA R98, -R37, 1.925963033500011079e-08, R98 ;  /* 0x32a5706025627823 */ /* 0x000fe20000000162 */
[----:B------:R-:W-:Y:S01]  /*b540*/  SHF.L.U32 R55, R55, 0x17, RZ ;  /* 0x0000001737377819 */ /* 0x000fe200000006ff */
[----:B------:R-:W-:Y:S01]  /*b550*/  BSSY B1, `(.L_x_287) ;  /* 0x0000036000017945 */ /* 0x000fe20003800000 */
[----:B------:R1:W2:Y:S01]  /*b560*/  MUFU.EX2 R96, R95 ;  /* 0x0000005f00607308 */ /* 0x0002a20000000800 */
[----:B---3--:R-:W-:Y:S01]  /*b570*/  FFMA R94, R41, R42, 1 ;  /* 0x3f800000295e7423 */ /* 0x008fe2000000002a */
[----:B------:R-:W-:Y:S01]  /*b580*/  FADD R41, R101, -12583039 ;  /* 0xcb40007f65297421 */ /* 0x000fe20000000000 */
[----:B------:R-:W-:Y:S01]  /*b590*/  FFMA R42, -R39, 1.4426950216293334961, -R0 ;  /* 0x3fb8aa3b272a7823 */ /* 0x000fe20000000900 */
[----:B------:R-:W-:Y:S01]  /*b5a0*/  FFMA R91, -R34, 1.925963033500011079e-08, R91 ;  /* 0x32a57060225b7823 */ /* 0x000fe2000000015b */
[----:B------:R-:W-:Y:S01]  /*b5b0*/  SHF.L.U32 R93, R93, 0x17, RZ ;  /* 0x000000175d5d7819 */ /* 0x000fe200000006ff */
[----:B----4-:R-:W-:Y:S01]  /*b5c0*/  FFMA R88, R55, R88, 1 ;  /* 0x3f80000037587423 */ /* 0x010fe20000000058 */
[----:B------:R-:W-:Y:S01]  /*b5d0*/  FFMA R42, -R39, 1.925963033500011079e-08, R42 ;  /* 0x32a57060272a7823 */ /* 0x000fe2000000012a */
[----:B------:R3:W-:Y:S01]  /*b5e0*/  MUFU.EX2 R0, R3 ;  /* 0x0000000300007308 */ /* 0x0007e20000000800 */
[----:B-1----:R-:W-:Y:S01]  /*b5f0*/  FFMA R95, R43, R44, 1 ;  /* 0x3f8000002b5f7423 */ /* 0x002fe2000000002c */
[----:B------:R-:W-:Y:S01]  /*b600*/  FFMA R43, -R40, 1.4426950216293334961, -R41 ;  /* 0x3fb8aa3b282b7823 */ /* 0x000fe20000000929 */
[----:B------:R-:W-:-:S02]  /*b610*/  SHF.L.U32 R52, R52, 0x17, RZ ;  /* 0x0000001734347819 */ /* 0x000fc400000006ff */
[----:B------:R-:W-:Y:S01]  /*b620*/  SHF.L.U32 R92, R92, 0x17, RZ ;  /* 0x000000175c5c7819 */ /* 0x000fe200000006ff */
[----:B------:R-:W-:Y:S01]  /*b630*/  FFMA R43, -R40, 1.925963033500011079e-08, R43 ;  /* 0x32a57060282b7823 */ /* 0x000fe2000000012b */
[----:B------:R-:W-:Y:S01]  /*b640*/  SHF.L.U32 R100, R100, 0x17, RZ ;  /* 0x0000001764647819 */ /* 0x000fe200000006ff */
[----:B------:R-:W1:Y:S01]  /*b650*/  MUFU.EX2 R41, R42 ;  /* 0x0000002a00297308 */ /* 0x000e620000000800 */
[----:B---3--:R-:W-:Y:S01]  /*b660*/  IADD3 R3, R103, 0x1800000, RZ ;  /* 0x0180000067037810 */ /* 0x008fe20007ffe0ff */
[----:B--2---:R-:W-:Y:S01]  /*b670*/  FFMA R96, R93, R96, 1 ;  /* 0x3f8000005d607423 */ /* 0x004fe20000000060 */
[----:B------:R-:W-:Y:S01]  /*b680*/  SHF.L.U32 R45, R45, 0x17, RZ ;  /* 0x000000172d2d7819 */ /* 0x000fe200000006ff */
[----:B------:R-:W-:Y:S01]  /*b690*/  FFMA R53, R52, R53, 1 ;  /* 0x3f80000034357423 */ /* 0x000fe20000000035 */
[----:B------:R-:W-:Y:S01]  /*b6a0*/  LOP3.LUT R3, R3, 0x7f800000, RZ, 0xc0, !PT ;  /* 0x7f80000003037812 */ /* 0x000fe200078ec0ff */
[----:B------:R-:W-:Y:S01]  /*b6b0*/  FFMA R55, R92, R51, 1 ;  /* 0x3f8000005c377423 */ /* 0x000fe20000000033 */
[----:B------:R-:W-:Y:S01]  /*b6c0*/  SHF.L.U32 R47, R47, 0x17, RZ ;  /* 0x000000172f2f7819 */ /* 0x000fe200000006ff */
[----:B------:R-:W2:Y:S01]  /*b6d0*/  MUFU.EX2 R54, R54 ;  /* 0x0000003600367308 */ /* 0x000ea20000000800 */
[----:B------:R-:W-:Y:S01]  /*b6e0*/  ISETP.GT.U32.AND P2, PT, R3, 0x1ffffff, PT ;  /* 0x01ffffff0300780c */ /* 0x000fe20003f44070 */
[----:B------:R-:W-:Y:S01]  /*b6f0*/  FFMA R46, R45, R46, 1 ;  /* 0x3f8000002d2e7423 */ /* 0x000fe2000000002e */
[----:B------:R-:W-:Y:S01]  /*b700*/  SHF.L.U32 R49, R49, 0x17, RZ ;  /* 0x0000001731317819 */ /* 0x000fe200000006ff */
[----:B------:R-:W-:Y:S01]  /*b710*/  FFMA R47, R47, R48, 1 ;  /* 0x3f8000002f2f7423 */ /* 0x000fe20000000030 */
[----:B------:R-:W-:-:S02]  /*b720*/  SHF.L.U32 R89, R89, 0x17, RZ ;  /* 0x0000001759597819 */ /* 0x000fc400000006ff */
[----:B------:R-:W-:Y:S01]  /*b730*/  SHF.L.U32 R90, R90, 0x17, RZ ;  /* 0x000000175a5a7819 */ /* 0x000fe200000006ff */
[----:B------:R-:W3:Y:S01]  /*b740*/  MUFU.EX2 R91, R91 ;  /* 0x0000005b005b7308 */ /* 0x000ee20000000800 */
[----:B------:R-:W-:Y:S01]  /*b750*/  SHF.L.U32 R97, R97, 0x17, RZ ;  /* 0x0000001761617819 */ /* 0x000fe200000006ff */
[----:B-1----:R-:W-:Y:S01]  /*b760*/  FFMA R93, R100, R41, 1 ;  /* 0x3f800000645d7423 */ /* 0x002fe20000000029 */
[----:B------:R-:W-:Y:S01]  /*b770*/  SHF.L.U32 R99, R99, 0x17, RZ ;  /* 0x0000001763637819 */ /* 0x000fe200000006ff */
[----:B------:R-:W-:Y:S01]  /*b780*/  FFMA R50, R49, R50, 1 ;  /* 0x3f80000031327423 */ /* 0x000fe20000000032 */
[----:B------:R-:W-:-:S03]  /*b790*/  SHF.L.U32 R101, R101, 0x17, RZ ;  /* 0x0000001765657819 */ /* 0x000fc600000006ff */
[----:B------:R-:W1:Y:S01]  /*b7a0*/  MUFU.EX2 R98, R98 ;  /* 0x0000006200627308 */ /* 0x000e620000000800 */
[----:B--2---:R-:W-:Y:S01]  /*b7b0*/  FFMA R89, R89, R54, 1 ;  /* 0x3f80000059597423 */ /* 0x004fe20000000036 */
[----:B------:R-:W-:-:S06]  /*b7c0*/  FFMA R92, R99, R0, 1 ;  /* 0x3f800000635c7423 */ /* 0x000fcc0000000000 */
[----:B------:R-:W2:Y:S01]  /*b7d0*/  MUFU.EX2 R44, R43 ;  /* 0x0000002b002c7308 */ /* 0x000ea20000000800 */
[----:B---3--:R-:W-:Y:S01]  /*b7e0*/  FFMA R52, R90, R91, 1 ;  /* 0x3f8000005a347423 */ /* 0x008fe2000000005b */
        /* <DEDUP_REMOVED lines=8> */
.L_x_288:
[----:B------:R-:W1:Y:S02]  /*b870*/  MUFU.RCP R42, R103 ;  /* 0x00000067002a7308 */ /* 0x000e640000001000 */
[----:B-1----:R-:W-:-:S04]  /*b880*/  FFMA R0, R103, R42, -1 ;  /* 0xbf80000067007423 */ /* 0x002fc8000000002a */
[----:B------:R-:W-:-:S04]  /*b890*/  FADD.FTZ R3, -R0, -RZ ;  /* 0x800000ff00037221 */ /* 0x000fc80000010100 */
[----:B------:R-:W-:-:S07]  /*b8a0*/  FFMA R42, R42, R3, R42 ;  /* 0x000000032a2a7223 */ /* 0x000fce000000002a */
.L_x_289:
[----:B------:R-:W-:Y:S05]  /*b8b0*/  BSYNC B1 ;  /* 0x0000000000017941 */ /* 0x000fea0003800000 */
.L_x_287:
        /* <DEDUP_REMOVED lines=10> */
.L_x_291:
[----:B------:R-:W1:Y:S02]  /*b960*/  MUFU.RCP R43, R94 ;  /* 0x0000005e002b7308 */ /* 0x000e640000001000 */
[----:B-1----:R-:W-:-:S04]  /*b970*/  FFMA R0, R94, R43, -1 ;  /* 0xbf8000005e007423 */ /* 0x002fc8000000002b */
[----:B------:R-:W-:-:S04]  /*b980*/  FADD.FTZ R0, -R0, -RZ ;  /* 0x800000ff00007221 */ /* 0x000fc80000010100 */
[----:B------:R-:W-:-:S07]  /*b990*/  FFMA R43, R43, R0, R43 ;  /* 0x000000002b2b7223 */ /* 0x000fce000000002b */
.L_x_292:
[----:B------:R-:W-:Y:S05]  /*b9a0*/  BSYNC B1 ;  /* 0x0000000000017941 */ /* 0x000fea0003800000 */
.L_x_290:
        /* <DEDUP_REMOVED lines=10> */
.L_x_294:
[----:B------:R-:W1:Y:S02]  /*ba50*/  MUFU.RCP R44, R95 ;  /* 0x0000005f002c7308 */ /* 0x000e640000001000 */
[----:B-1----:R-:W-:-:S04]  /*ba60*/  FFMA R0, R95, R44, -1 ;  /* 0xbf8000005f007423 */ /* 0x002fc8000000002c */
[----:B------:R-:W-:-:S04]  /*ba70*/  FADD.FTZ R3, -R0, -RZ ;  /* 0x800000ff00037221 */ /* 0x000fc80000010100 */
[----:B------:R-:W-:-:S07]  /*ba80*/  FFMA R44, R44, R3, R44 ;  /* 0x000000032c2c7223 */ /* 0x000fce000000002c */
.L_x_295:
[----:B------:R-:W-:Y:S05]  /*ba90*/  BSYNC B1 ;  /* 0x0000000000017941 */ /* 0x000fea0003800000 */
.L_x_293:
        /* <DEDUP_REMOVED lines=10> */
.L_x_297:
[----:B------:R-:W1:Y:S02]  /*bb40*/  MUFU.RCP R45, R46 ;  /* 0x0000002e002d7308 */ /* 0x000e640000001000 */
[----:B-1----:R-:W-:-:S04]  /*bb50*/  FFMA R0, R46, R45, -1 ;  /* 0xbf8000002e007423 */ /* 0x002fc8000000002d */
[----:B------:R-:W-:-:S04]  /*bb60*/  FADD.FTZ R0, -R0, -RZ ;  /* 0x800000ff00007221 */ /* 0x000fc80000010100 */
[----:B------:R-:W-:-:S07]  /*bb70*/  FFMA R45, R45, R0, R45 ;  /* 0x000000002d2d7223 */ /* 0x000fce000000002d */
.L_x_298:
[----:B------:R-:W-:Y:S05]  /*bb80*/  BSYNC B1 ;  /* 0x0000000000017941 */ /* 0x000fea0003800000 */
.L_x_296:
        /* <DEDUP_REMOVED lines=10> */
.L_x_300:
[----:B------:R-:W1:Y:S02]  /*bc30*/  MUFU.RCP R46, R47 ;  /* 0x0000002f002e7308 */ /* 0x000e640000001000 */
[----:B-1----:R-:W-:-:S04]  /*bc40*/  FFMA R0, R47, R46, -1 ;  /* 0xbf8000002f007423 */ /* 0x002fc8000000002e */
[----:B------:R-:W-:-:S04]  /*bc50*/  FADD.FTZ R3, -R0, -RZ ;  /* 0x800000ff00037221 */ /* 0x000fc80000010100 */
[----:B------:R-:W-:-:S07]  /*bc60*/  FFMA R46, R46, R3, R46 ;  /* 0x000000032e2e7223 */ /* 0x000fce000000002e */
.L_x_301:
[----:B------:R-:W-:Y:S05]  /*bc70*/  BSYNC B1 ;  /* 0x0000000000017941 */ /* 0x000fea0003800000 */
.L_x_299:
        /* <DEDUP_REMOVED lines=10> */
.L_x_303:
[----:B------:R-:W1:Y:S02]  /*bd20*/  MUFU.RCP R47, R50 ;  /* 0x00000032002f7308 */ /* 0x000e640000001000 */
[----:B-1----:R-:W-:-:S04]  /*bd30*/  FFMA R0, R50, R47, -1 ;  /* 0xbf80000032007423 */ /* 0x002fc8000000002f */
[----:B------:R-:W-:-:S04]  /*bd40*/  FADD.FTZ R0, -R0, -RZ ;  /* 0x800000ff00007221 */ /* 0x000fc80000010100 */
[----:B------:R-:W-:-:S07]  /*bd50*/  FFMA R47, R47, R0, R47 ;  /* 0x000000002f2f7223 */ /* 0x000fce000000002f */
.L_x_304:
[----:B------:R-:W-:Y:S05]  /*bd60*/  BSYNC B1 ;  /* 0x0000000000017941 */ /* 0x000fea0003800000 */
.L_x_302:
        /* <DEDUP_REMOVED lines=10> */
.L_x_306:
[----:B------:R-:W1:Y:S02]  /*be10*/  MUFU.RCP R48, R53 ;  /* 0x0000003500307308 */ /* 0x000e640000001000 */
[----:B-1----:R-:W-:-:S04]  /*be20*/  FFMA R0, R53, R48, -1 ;  /* 0xbf80000035007423 */ /* 0x002fc80000000030 */
[----:B------:R-:W-:-:S04]  /*be30*/  FADD.FTZ R3, -R0, -RZ ;  /* 0x800000ff00037221 */ /* 0x000fc80000010100 */
[----:B------:R-:W-:-:S07]  /*be40*/  FFMA R48, R48, R3, R48 ;  /* 0x0000000330307223 */ /* 0x000fce0000000030 */
.L_x_307:
[----:B------:R-:W-:Y:S05]  /*be50*/  BSYNC B1 ;  /* 0x0000000000017941 */ /* 0x000fea0003800000 */
.L_x_305:
        /* <DEDUP_REMOVED lines=10> */
.L_x_309:
[----:B------:R-:W1:Y:S02]  /*bf00*/  MUFU.RCP R49, R88 ;  /* 0x0000005800317308 */ /* 0x000e640000001000 */
[----:B-1----:R-:W-:-:S04]  /*bf10*/  FFMA R0, R88, R49, -1 ;  /* 0xbf80000058007423 */ /* 0x002fc80000000031 */
[----:B------:R-:W-:-:S04]  /*bf20*/  FADD.FTZ R0, -R0, -RZ ;  /* 0x800000ff00007221 */ /* 0x000fc80000010100 */
[----:B------:R-:W-:-:S07]  /*bf30*/  FFMA R49, R49, R0, R49 ;  /* 0x0000000031317223 */ /* 0x000fce0000000031 */
.L_x_310:
[----:B------:R-:W-:Y:S05]  /*bf40*/  BSYNC B1 ;  /* 0x0000000000017941 */ /* 0x000fea0003800000 */
.L_x_308:
        /* <DEDUP_REMOVED lines=10> */
.L_x_312:
[----:B------:R-:W1:Y:S02]  /*bff0*/  MUFU.RCP R50, R89 ;  /* 0x0000005900327308 */ /* 0x000e640000001000 */
[----:B-1----:R-:W-:-:S04]  /*c000*/  FFMA R0, R89, R50, -1 ;  /* 0xbf80000059007423 */ /* 0x002fc80000000032 */
[----:B------:R-:W-:-:S04]  /*c010*/  FADD.FTZ R3, -R0, -RZ ;  /* 0x800000ff00037221 */ /* 0x000fc80000010100 */
[----:B------:R-:W-:-:S07]  /*c020*/  FFMA R50, R50, R3, R50 ;  /* 0x0000000332327223 */ /* 0x000fce0000000032 */
.L_x_313:
[----:B------:R-:W-:Y:S05]  /*c030*/  BSYNC B1 ;  /* 0x0000000000017941 */ /* 0x000fea0003800000 */
.L_x_311:
        /* <DEDUP_REMOVED lines=10> */
.L_x_315:
[----:B------:R-:W1:Y:S02]  /*c0e0*/  MUFU.RCP R51, R52 ;  /* 0x0000003400337308 */ /* 0x000e640000001000 */
[----:B-1----:R-:W-:-:S04]  /*c0f0*/  FFMA R0, R52, R51, -1 ;  /* 0xbf80000034007423 */ /* 0x002fc80000000033 */
[----:B------:R-:W-:-:S04]  /*c100*/  FADD.FTZ R0, -R0, -RZ ;  /* 0x800000ff00007221 */ /* 0x000fc80000010100 */
[----:B------:R-:W-:-:S07]  /*c110*/  FFMA R51, R51, R0, R51 ;  /* 0x0000000033337223 */ /* 0x000fce0000000033 */
.L_x_316:
[----:B------:R-:W-:Y:S05]  /*c120*/  BSYNC B1 ;  /* 0x0000000000017941 */ /* 0x000fea0003800000 */
.L_x_314:
        /* <DEDUP_REMOVED lines=10> */
.L_x_318:
[----:B------:R-:W1:Y:S02]  /*c1d0*/  MUFU.RCP R52, R55 ;  /* 0x0000003700347308 */ /* 0x000e640000001000 */
[----:B-1----:R-:W-:-:S04]  /*c1e0*/  FFMA R0, R55, R52, -1 ;  /* 0xbf80000037007423 */ /* 0x002fc80000000034 */
[----:B------:R-:W-:-:S04]  /*c1f0*/  FADD.FTZ R3, -R0, -RZ ;  /* 0x800000ff00037221 */ /* 0x000fc80000010100 */
[----:B------:R-:W-:-:S07]  /*c200*/  FFMA R52, R52, R3, R52 ;  /* 0x0000000334347223 */ /* 0x000fce0000000034 */
.L_x_319:
[----:B------:R-:W-:Y:S05]  /*c210*/  BSYNC B1 ;  /* 0x0000000000017941 */ /* 0x000fea0003800000 */
.L_x_317:
        /* <DEDUP_REMOVED lines=10> */
.L_x_321:
[----:B------:R-:W1:Y:S02]  /*c2c0*/  MUFU.RCP R53, R96 ;  /* 0x0000006000357308 */ /* 0x000e640000001000 */
[----:B-1----:R-:W-:-:S04]  /*c2d0*/  FFMA R0, R96, R53, -1 ;  /* 0xbf80000060007423 */ /* 0x002fc80000000035 */
[----:B------:R-:W-:-:S04]  /*c2e0*/  FADD.FTZ R0, -R0, -RZ ;  /* 0x800000ff00007221 */ /* 0x000fc80000010100 */
[----:B------:R-:W-:-:S07]  /*c2f0*/  FFMA R53, R53, R0, R53 ;  /* 0x0000000035357223 */ /* 0x000fce0000000035 */
.L_x_322:
[----:B------:R-:W-:Y:S05]  /*c300*/  BSYNC B1 ;  /* 0x0000000000017941 */ /* 0x000fea0003800000 */
.L_x_320:
        /* <DEDUP_REMOVED lines=10> */
.L_x_324:
[----:B------:R-:W1:Y:S02]  /*c3b0*/  MUFU.RCP R54, R97 ;  /* 0x0000006100367308 */ /* 0x000e640000001000 */
[----:B-1----:R-:W-:-:S04]  /*c3c0*/  FFMA R0, R97, R54, -1 ;  /* 0xbf80000061007423 */ /* 0x002fc80000000036 */
[----:B------:R-:W-:-:S04]  /*c3d0*/  FADD.FTZ R3, -R0, -RZ ;  /* 0x800000ff00037221 */ /* 0x000fc80000010100 */
[----:B------:R-:W-:-:S07]  /*c3e0*/  FFMA R54, R54, R3, R54 ;  /* 0x0000000336367223 */ /* 0x000fce0000000036 */
.L_x_325:
[----:B------:R-:W-:Y:S05]  /*c3f0*/  BSYNC B1 ;  /* 0x0000000000017941 */ /* 0x000fea0003800000 */
.L_x_323:
        /* <DEDUP_REMOVED lines=10> */
.L_x_327:
[----:B------:R-:W1:Y:S02]  /*c4a0*/  MUFU.RCP R55, R92 ;  /* 0x0000005c00377308 */ /* 0x000e640000001000 */
[----:B-1----:R-:W-:-:S04]  /*c4b0*/  FFMA R0, R92, R55, -1 ;  /* 0xbf8000005c007423 */ /* 0x002fc80000000037 */
[----:B------:R-:W-:-:S04]  /*c4c0*/  FADD.FTZ R0, -R0, -RZ ;  /* 0x800000ff00007221 */ /* 0x000fc80000010100 */
[----:B------:R-:W-:-:S07]  /*c4d0*/  FFMA R55, R55, R0, R55 ;  /* 0x0000000037377223 */ /* 0x000fce0000000037 */
.L_x_328:
[----:B------:R-:W-:Y:S05]  /*c4e0*/  BSYNC B1 ;  /* 0x0000000000017941 */ /* 0x000fea0003800000 */
.L_x_326:
        /* <DEDUP_REMOVED lines=10> */
.L_x_330:
[----:B------:R-:W1:Y:S02]  /*c590*/  MUFU.RCP R88, R93 ;  /* 0x0000005d00587308 */ /* 0x000e640000001000 */
[----:B-1----:R-:W-:-:S04]  /*c5a0*/  FFMA R0, R93, R88, -1 ;  /* 0xbf8000005d007423 */ /* 0x002fc80000000058 */
[----:B------:R-:W-:-:S04]  /*c5b0*/  FADD.FTZ R3, -R0, -RZ ;  /* 0x800000ff00037221 */ /* 0x000fc80000010100 */
[----:B------:R-:W-:-:S07]  /*c5c0*/  FFMA R88, R88, R3, R88 ;  /* 0x0000000358587223 */ /* 0x000fce0000000058 */
.L_x_331:
[----:B------:R-:W-:Y:S05]  /*c5d0*/  BSYNC B1 ;  /* 0x0000000000017941 */ /* 0x000fea0003800000 */
.L_x_329:
        /* <DEDUP_REMOVED lines=9> */
.L_x_333:
[----:B------:R-:W1:Y:S02]  /*c670*/  MUFU.RCP R0, R41 ;  /* 0x0000002900007308 */ /* 0x000e640000001000 */
[----:B-1----:R-:W-:-:S04]  /*c680*/  FFMA R3, R41, R0, -1 ;  /* 0xbf80000029037423 */ /* 0x002fc80000000000 */
[----:B------:R-:W-:-:S04]  /*c690*/  FADD.FTZ R3, -R3, -RZ ;  /* 0x800000ff03037221 */ /* 0x000fc80000010100 */
[----:B------:R-:W-:-:S07]  /*c6a0*/  FFMA R0, R0, R3, R0 ;  /* 0x0000000300007223 */ /* 0x000fce0000000000 */
.L_x_334:
[----:B------:R-:W-:Y:S05]  /*c6b0*/  BSYNC B1 ;  /* 0x0000000000017941 */ /* 0x000fea0003800000 */
.L_x_332:
        /* <DEDUP_REMOVED lines=26> */
[----:B------:R-:W-:-:S05]  /*c860*/  F2FP.F16.F32.PACK_AB R35, R3, R88 ;  /* 0x000000580323723e */ /* 0x000fca00000000ff */
[----:B------:R1:W-:Y:S01]  /*c870*/  STSM.16.M88.4 [R13], R32 ;  /* 0x000000200d007844 */ /* 0x0003e20000000200 */
        /* <DEDUP_REMOVED lines=17> */
.L_x_336:
[----:B------:R-:W-:Y:S05]  /*c990*/  BSYNC B0 ;  /* 0x0000000000007941 */ /* 0x000fea0003800000 */
.L_x_335:
[----:B------:R-:W-:Y:S06]  /*c9a0*/  BAR.SYNC.DEFER_BLOCKING 0x1, 0x100 ;  /* 0x0044000000007b1d */ /* 0x000fec0000010000 */
[----:B------:R-:W-:Y:S04]  /*c9b0*/  BSSY B0, `(.L_x_337) ;  /* 0x000000a000007945 */ /* 0x000fe80003800000 */
[----:B------:R-:W-:Y:S05]  /*c9c0*/  @P0 BRA `(.L_x_338) ;  /* 0x0000000000200947 */ /* 0x000fea0003800000 */
[----:B------:R-:W-:-:S06]  /*c9d0*/  UISETP.NE.AND UP0, UPT, UR49, 0x3, UPT ;  /* 0x000000033100788c */ /* 0x000fcc000bf05270 */
[----:B------:R-:W-:-:S13]  /*c9e0*/  PLOP3.LUT P2, PT, PT, PT, UP0, 0x80, 0x0 ;  /* 0x000000000000781c */ /* 0x000fda0003f4f008 */
[----:B------:R-:W-:Y:S05]  /*c9f0*/  @!P2 BRA `(.L_x_339) ;  /* 0x000000000004a947 */ /* 0x000fea0003800000 */
[----:B------:R-:W-:Y:S01]  /*ca00*/  BPT.TRAP 0x1 ;  /* 0x000000040000795c */ /* 0x000fe20000300000 */
.L_x_339:
[----:B------:R-:W-:-:S04]  /*ca10*/  ULEA UR4, UR8, UR51, 0x3 ;  /* 0x0000003308047291 */ /* 0x000fc8000f8e183f */
[----:B------:R-:W-:-:S04]  /*ca20*/  UIADD3 UR4, UR4, 0x60, URZ ;  /* 0x0000006004047890 */ /* 0x000fc8000fffe03f */
[----:B------:R-:W-:-:S09]  /*ca30*/  UPRMT UR4, UR54, 0x654, UR4 ;  /* 0x0000065436047896 */ /* 0x000fd20008000004 */
[----:B------:R-:W-:Y:S03]  /*ca40*/  SYNCS.ARRIVE.TRANS64.RED.A1T0 RZ, [UR4], RZ ;  /* 0x000000ffffff79a7 */ /* 0x000fe60008100404 */
.L_x_338:
[----:B------:R-:W-:Y:S05]  /*ca50*/  BSYNC B0 ;  /* 0x0000000000007941 */ /* 0x000fea0003800000 */
.L_x_337:
        /* <DEDUP_REMOVED lines=9> */
.L_x_342:
[C---:B------:R-:W-:Y:S01]  /*caf0*/  LEA R0, R12.reuse, UR51, 0x3 ;  /* 0x000000330c007c11 */ /* 0x040fe2000f8e18ff */
[----:B------:R-:W-:Y:S01]  /*cb00*/  BSSY B1, `(.L_x_343) ;  /* 0x0000006000017945 */ /* 0x000fe20003800000 */
[----:B------:R-:W-:Y:S02]  /*cb10*/  SHF.L.U32 R3, R19, 0x1f, RZ ;  /* 0x0000001f13037819 */ /* 0x000fe400000006ff */
[----:B------:R-:W-:Y:S02]  /*cb20*/  @!P1 LEA R26, R12, R15, 0xd ;  /* 0x0000000f0c1a9211 */ /* 0x000fe400078e68ff */
[----:B------:R-:W2:Y:S02]  /*cb30*/  SYNCS.PHASECHK.TRANS64.TRYWAIT P2, [R0+URZ+0x40], R3 ;  /* 0x00004003000075a7 */ /* 0x000ea4000804017f */
[----:B-1----:R-:W-:Y:S01]  /*cb40*/  @!P1 LEA R13, R155, R26, 0x1 ;  /* 0x0000001a9b0d9211 */ /* 0x002fe200078e08ff */
[----:B--2---:R-:W-:Y:S06]  /*cb50*/  @!P2 BRA `(.L_x_344) ;  /* 0x0000009400d4a947 */ /* 0x004fec0003800000 */
.L_x_619:
[----:B------:R-:W-:Y:S05]  /*cb60*/  BSYNC B1 ;  /* 0x0000000000017941 */ /* 0x000fea0003800000 */
.L_x_343:
        /* <DEDUP_REMOVED lines=8> */
.L_x_341:
[----:B------:R-:W-:Y:S05]  /*cbf0*/  BSYNC B0 ;  /* 0x0000000000007941 */ /* 0x000fea0003800000 */
.L_x_340:
[--C-:B---3--:R-:W-:Y:S02]  /*cc00*/  HADD2.F32 R3, -RZ, R5.reuse.H0_H0 ;  /* 0x20000005ff037230 */ /* 0x108fe40000004100 */
[C---:B------:R-:W-:Y:S01]  /*cc10*/  FMUL R26, R154.reuse, R58 ;  /* 0x0000003a9a1a7220 */ /* 0x040fe20000400000 */
[----:B------:R-:W-:Y:S02]  /*cc20*/  HADD2.F32 R27, -RZ, R5.H1_H1 ;  /* 0x30000005ff1b7230 */ /* 0x000fe40000004100 */
[C---:B-1----:R-:W-:Y:S01]  /*cc30*/  FMUL R28, R154.reuse, R59 ;  /* 0x0000003b9a1c7220 */ /* 0x042fe20000400000 */
[--C-:B------:R-:W-:Y:S02]  /*cc40*/  HADD2.F32 R13, -RZ, R4.reuse.H0_H0 ;  /* 0x20000004ff0d7230 */ /* 0x100fe40000004100 */
[C---:B------:R-:W-:Y:S01]  /*cc50*/  FMUL R56, R154.reuse, R56 ;  /* 0x000000389a387220 */ /* 0x040fe20000400000 */
[----:B------:R-:W-:Y:S02]  /*cc60*/  HADD2.F32 R25, -RZ, R4.H1_H1 ;  /* 0x30000004ff197230 */ /* 0x000fe40000004100 */
[----:B------:R-:W-:Y:S01]  /*cc70*/  FMUL R0, R154, R57 ;  /* 0x000000399a007220 */ /* 0x000fe20000400000 */
[C---:B------:R-:W-:Y:S01]  /*cc80*/  FFMA R26, R153.reuse, R3, R26 ;  /* 0x00000003991a7223 */ /* 0x040fe2000000001a */
[----:B------:R-:W-:Y:S01]  /*cc90*/  FFMA R27, R153, R27, R28 ;  /* 0x0000001b991b7223 */ /* 0x000fe2000000001c */
[----:B------:R-:W-:-:S02]  /*cca0*/  HADD2.F32 R3, -RZ, R6.H0_H0 ;  /* 0x20000006ff037230 */ /* 0x000fc40000004100 */
[C---:B------:R-:W-:Y:S01]  /*ccb0*/  FMUL R28, R154.reuse, R60 ;  /* 0x0000003c9a1c7220 */ /* 0x040fe20000400000 */
[----:B------:R-:W-:Y:S01]  /*ccc0*/  MOV R88, 0x3bbb989d ;  /* 0x3bbb989d00587802 */ /* 0x000fe20000000f00 */
[C---:B------:R-:W-:Y:S01]  /*ccd0*/  FFMA R13, R153.reuse, R13, R56 ;  /* 0x0000000d990d7223 */ /* 0x040fe20000000038 */
[--C-:B------:R-:W-:Y:S02]  /*cce0*/  HADD2.F32 R31, -RZ, R7.reuse.H0_H0 ;  /* 0x20000007ff1f7230 */ /* 0x100fe40000004100 */
[C---:B------:R-:W-:Y:S01]  /*ccf0*/  FFMA R25, R153.reuse, R25, R0 ;  /* 0x0000001999197223 */ /* 0x040fe20000000000 */
[----:B------:R-:W-:Y:S02]  /*cd00*/  HADD2.F32 R29, -RZ, R6.H1_H1 ;  /* 0x30000006ff1d7230 */ /* 0x000fe40000004100 */
[C---:B------:R-:W-:Y:S01]  /*cd10*/  FMUL R30, R154.reuse, R62 ;  /* 0x0000003e9a1e7220 */ /* 0x040fe20000400000 */
[----:B------:R-:W-:Y:S01]  /*cd20*/  FMUL R0, R154, R61 ;  /* 0x0000003d9a007220 */ /* 0x000fe20000400000 */
[----:B------:R-:W-:Y:S01]  /*cd30*/  FFMA R28, R153, R3, R28 ;  /* 0x00000003991c7223 */ /* 0x000fe2000000001c */
[----:B------:R-:W-:Y:S01]  /*cd40*/  MOV R89, 0x437c0000 ;  /* 0x437c000000597802 */ /* 0x000fe20000000f00 */
[----:B------:R-:W-:Y:S01]  /*cd50*/  FFMA.SAT R3, -R13, R88, 0.5 ;  /* 0x3f0000000d037423 */ /* 0x000fe20000002158 */
[C---:B------:R-:W-:Y:S01]  /*cd60*/  FFMA R30, R153.reuse, R31, R30 ;  /* 0x0000001f991e7223 */ /* 0x040fe2000000001e */
[----:B------:R-:W-:Y:S01]  /*cd70*/  FFMA R29, R153, R29, R0 ;  /* 0x0000001d991d7223 */ /* 0x000fe20000000000 */
[----:B------:R-:W-:-:S02]  /*cd80*/  HADD2.F32 R31, -RZ, R7.H1_H1 ;  /* 0x30000007ff1f7230 */ /* 0x000fc40000004100 */
[C---:B------:R-:W-:Y:S01]  /*cd90*/  FMUL R0, R154.reuse, R63 ;  /* 0x0000003f9a007220 */ /* 0x040fe20000400000 */
[----:B------:R-:W-:Y:S01]  /*cda0*/  FFMA.RM R3, R3, R89, 12582913 ;  /* 0x4b40000103037423 */ /* 0x000fe20000004059 */
[----:B------:R-:W-:Y:S01]  /*cdb0*/  FFMA.SAT R33, -R25, R88, 0.5 ;  /* 0x3f00000019217423 */ /* 0x000fe20000002158 */
[--C-:B----4-:R-:W-:Y:S02]  /*cdc0*/  HADD2.F32 R38, -RZ, R8.reuse.H1_H1 ;  /* 0x30000008ff267230 */ /* 0x110fe40000004100 */
[----:B------:R-:W-:Y:S01]  /*cdd0*/  FFMA R31, R153, R31, R0 ;  /* 0x0000001f991f7223 */ /* 0x000fe20000000000 */
[----:B------:R-:W-:Y:S01]  /*cde0*/  FADD R0, R3, -12583039 ;  /* 0xcb40007f03007421 */ /* 0x000fe20000000000 */
[----:B------:R-:W-:Y:S02]  /*cdf0*/  HADD2.F32 R35, -RZ, R8.H0_H0 ;  /* 0x20000008ff237230 */ /* 0x000fe40000004100 */
[C---:B------:R-:W-:Y:S01]  /*ce00*/  FMUL R32, R154.reuse, R64 ;  /* 0x000000409a207220 */ /* 0x040fe20000400000 */
[----:B------:R-:W-:Y:S01]  /*ce10*/  FFMA.RM R41, R33, R89, 12582913 ;  /* 0x4b40000121297423 */ /* 0x000fe20000004059 */
[----:B------:R-:W-:Y:S01]  /*ce20*/  FFMA R34, -R13, 1.4426950216293334961, -R0 ;  /* 0x3fb8aa3b0d227823 */ /* 0x000fe20000000900 */
[----:B------:R-:W-:Y:S01]  /*ce30*/  FMUL R0, R154, R65 ;  /* 0x000000419a007220 */ /* 0x000fe20000400000 */
[----:B------:R-:W-:Y:S01]  /*ce40*/  FFMA R32, R153, R35, R32 ;  /* 0x0000002399207223 */ /* 0x000fe20000000020 */
[----:B------:R-:W-:Y:S01]  /*ce50*/  FFMA.SAT R37, -R26, R88, 0.5 ;  /* 0x3f0000001a257423 */ /* 0x000fe20000002158 */
[----:B------:R-:W-:Y:S01]  /*ce60*/  FFMA R35, -R13, 1.925963033500011079e-08, R34 ;  /* 0x32a570600d237823 */ /* 0x000fe20000000122 */
[----:B------:R-:W-:Y:S01]  /*ce70*/  FFMA R33, R153, R38, R0 ;  /* 0x0000002699217223 */ /* 0x000fe20000000000 */
[----:B------:R-:W-:Y:S01]  /*ce80*/  FFMA.SAT R0, -R27, R88, 0.5 ;  /* 0x3f0000001b007423 */ /* 0x000fe20000002158 */
[----:B------:R-:W-:-:S02]  /*ce90*/  HADD2.F32 R38, -RZ, R9.H0_H0 ;  /* 0x20000009ff267230 */ /* 0x000fc40000004100 */
[----:B------:R-:W-:Y:S01]  /*cea0*/  FADD R36, R41, -12583039 ;  /* 0xcb40007f29247421 */ /* 0x000fe20000000000 */
[----:B------:R-:W-:Y:S01]  /*ceb0*/  FMUL R34, R154, R66 ;  /* 0x000000429a227220 */ /* 0x000fe20000400000 */
[-C--:B------:R-:W-:Y:S01]  /*cec0*/  FFMA.RM R45, R0, R89.reuse, 12582913 ;  /* 0x4b400001002d7423 */ /* 0x080fe20000004059 */
[-C--:B------:R-:W-:Y:S01]  /*ced0*/  FFMA.RM R43, R37, R89.reuse, 12582913 ;  /* 0x4b400001252b7423 */ /* 0x080fe20000004059 */
[----:B------:R-:W-:Y:S01]  /*cee0*/  FFMA R36, -R25, 1.4426950216293334961, -R36 ;  /* 0x3fb8aa3b19247823 */ /* 0x000fe20000000924 */
[----:B------:R-:W-:Y:S01]  /*cef0*/  FFMA R34, R153, R38, R34 ;  /* 0x0000002699227223 */ /* 0x000fe20000000022 */
[-C--:B------:R-:W-:Y:S01]  /*cf00*/  FFMA.SAT R38, -R28, R88.reuse, 0.5 ;  /* 0x3f0000001c267423 */ /* 0x080fe20000002158 */
[----:B------:R-:W-:Y:S01]  /*cf10*/  FADD R0, R45, -12583039 ;  /* 0xcb40007f2d007421 */ /* 0x000fe20000000000 */
[----:B------:R-:W-:Y:S01]  /*cf20*/  FADD R37, R43, -12583039 ;  /* 0xcb40007f2b257421 */ /* 0x000fe20000000000 */
[----:B------:R-:W-:Y:S01]  /*cf30*/  FFMA R36, -R25, 1.925963033500011079e-08, R36 ;  /* 0x32a5706019247823 */ /* 0x000fe20000000124 */
[----:B------:R-:W-:Y:S01]  /*cf40*/  FFMA.SAT R46, -R29, R88, 0.5 ;  /* 0x3f0000001d2e7423 */ /* 0x000fe20000002158 */
[----:B------:R1:W2:Y:S01]  /*cf50*/  MUFU.EX2 R40, R35 ;  /* 0x0000002300287308 */ /* 0x0002a20000000800 */
[----:B------:R-:W-:Y:S01]  /*cf60*/  FFMA.RM R47, R38, R89, 12582913 ;  /* 0x4b400001262f7423 */ /* 0x000fe20000004059 */
[----:B------:R-:W-:Y:S01]  /*cf70*/  FFMA R38, -R27, 1.4426950216293334961, -R0 ;  /* 0x3fb8aa3b1b267823 */ /* 0x000fe20000000900 */
        /* <DEDUP_REMOVED lines=13> */
[----:B------:R1:W5:Y:S01]  /*d050*/  MUFU.EX2 R44, R37 ;  /* 0x00000025002c7308 */ /* 0x0003620000000800 */
[----:B---3--:R-:W-:Y:S01]  /*d060*/  FMUL R36, R154, R68 ;  /* 0x000000449a247220 */ /* 0x008fe20000400000 */
[----:B------:R-:W-:Y:S01]  /*d070*/  FFMA R39, -R28, 1.4426950216293334961, -R39 ;  /* 0x3fb8aa3b1c277823 */ /* 0x000fe20000000927 */
[----:B------:R-:W-:Y:S01]  /*d080*/  FFMA R0, -R29, 1.4426950216293334961, -R0 ;  /* 0x3fb8aa3b1d007823 */ /* 0x000fe20000000900 */
[----:B------:R-:W-:-:S02]  /*d090*/  HADD2.F32 R55, -RZ, R10.H1_H1 ;  /* 0x3000000aff377230 */ /* 0x000fc40000004100 */
[----:B------:R-:W-:Y:S01]  /*d0a0*/  FFMA R36, R153, R50, R36 ;  /* 0x0000003299247223 */ /* 0x000fe20000000024 */
[-C--:B------:R-:W-:Y:S01]  /*d0b0*/  FFMA.SAT R50, -R31, R88.reuse, 0.5 ;  /* 0x3f0000001f327423 */ /* 0x080fe20000002158 */
[----:B------:R-:W-:Y:S01]  /*d0c0*/  FFMA R39, -R28, 1.925963033500011079e-08, R39 ;  /* 0x32a570601c277823 */ /* 0x000fe20000000127 */
[----:B------:R3:W-:Y:S01]  /*d0d0*/  MUFU.EX2 R46, R38 ;  /* 0x00000026002e7308 */ /* 0x0007e20000000800 */
[----:B-1----:R-:W-:Y:S01]  /*d0e0*/  FADD R37, R51, -12583039 ;  /* 0xcb40007f33257421 */ /* 0x002fe20000000000 */
[-C--:B------:R-:W-:Y:S01]  /*d0f0*/  FFMA.RM R53, R50, R89.reuse, 12582913 ;  /* 0x4b40000132357423 */ /* 0x080fe20000004059 */
[-C--:B------:R-:W-:Y:S01]  /*d100*/  FFMA.SAT R56, -R33, R88.reuse, 0.5 ;  /* 0x3f00000021387423 */ /* 0x080fe20000002158 */
[-C--:B------:R-:W-:Y:S01]  /*d110*/  FFMA.SAT R54, -R32, R88.reuse, 0.5 ;  /* 0x3f00000020367423 */ /* 0x080fe20000002158 */
[----:B------:R-:W-:Y:S01]  /*d120*/  FFMA R37, -R30, 1.4426950216293334961, -R37 ;  /* 0x3fb8aa3b1e257823 */ /* 0x000fe20000000925 */
[----:B------:R-:W-:Y:S01]  /*d130*/  FADD R52, R53, -12583039 ;  /* 0xcb40007f35347421 */ /* 0x000fe20000000000 */
[----:B------:R-:W-:Y:S01]  /*d140*/  FFMA.RM R58, R56, R89, 12582913 ;  /* 0x4b400001383a7423 */ /* 0x000fe20000004059 */
[----:B------:R1:W-:Y:S01]  /*d150*/  MUFU.EX2 R48, R39 ;  /* 0x0000002700307308 */ /* 0x0003e20000000800 */
[----:B---3--:R-:W-:Y:S01]  /*d160*/  FFMA R38, -R29, 1.925963033500011079e-08, R0 ;  /* 0x32a570601d267823 */ /* 0x008fe20000000100 */
[----:B------:R-:W-:Y:S01]  /*d170*/  FMUL R0, R154, R69 ;  /* 0x000000459a007220 */ /* 0x000fe20000400000 */
[----:B------:R-:W-:Y:S01]  /*d180*/  FFMA.SAT R56, -R34, R88, 0.5 ;  /* 0x3f00000022387423 */ /* 0x000fe20000002158 */
[----:B------:R-:W-:-:S02]  /*d190*/  HADD2.F32 R59, -RZ, R11.H0_H0 ;  /* 0x2000000bff3b7230 */ /* 0x000fc40000004100 */
[-C--:B------:R-:W-:Y:S01]  /*d1a0*/  FFMA.SAT R62, -R35, R88.reuse, 0.5 ;  /* 0x3f000000233e7423 */ /* 0x080fe20000002158 */
[-C--:B------:R-:W-:Y:S01]  /*d1b0*/  FFMA.SAT R64, -R36, R88.reuse, 0.5 ;  /* 0x3f00000024407423 */ /* 0x080fe20000002158 */
[----:B------:R-:W-:Y:S01]  /*d1c0*/  FFMA.RM R61, R56, R89, 12582913 ;  /* 0x4b400001383d7423 */ /* 0x000fe20000004059 */
[----:B------:R3:W-:Y:S01]  /*d1d0*/  MUFU.EX2 R50, R38 ;  /* 0x0000002600327308 */ /* 0x0007e20000000800 */
[----:B-1----:R-:W-:Y:S01]  /*d1e0*/  FFMA R39, -R30, 1.925963033500011079e-08, R37 ;  /* 0x32a570601e277823 */ /* 0x002fe20000000125 */
[----:B------:R-:W-:Y:S01]  /*d1f0*/  FFMA R37, R153, R55, R0 ;  /* 0x0000003799257223 */ /* 0x000fe20000000000 */
[----:B------:R-:W-:Y:S01]  /*d200*/  FFMA R0, -R31, 1.4426950216293334961, -R52 ;  /* 0x3fb8aa3b1f007823 */ /* 0x000fe20000000934 */
[-C--:B------:R-:W-:Y:S01]  /*d210*/  FFMA.RM R55, R54, R89.reuse, 12582913 ;  /* 0x4b40000136377423 */ /* 0x080fe20000004059 */
[----:B------:R-:W-:Y:S01]  /*d220*/  FFMA.RM R62, R62, R89, 12582913 ;  /* 0x4b4000013e3e7423 */ /* 0x000fe20000004059 */
[----:B------:R-:W-:Y:S01]  /*d230*/  FFMA.SAT R66, -R37, R88, 0.5 ;  /* 0x3f00000025427423 */ /* 0x000fe20000002158 */
[----:B------:R-:W-:Y:S01]  /*d240*/  FFMA R54, -R31, 1.925963033500011079e-08, R0 ;  /* 0x32a570601f367823 */ /* 0x000fe20000000100 */
[----:B------:R-:W-:Y:S01]  /*d250*/  FADD R0, R58, -12583039 ;  /* 0xcb40007f3a007421 */ /* 0x000fe20000000000 */
[C---:B---3--:R-:W-:Y:S01]  /*d260*/  FMUL R38, R154.reuse, R70 ;  /* 0x000000469a267220 */ /* 0x048fe20000400000 */
[----:B------:R1:W-:Y:S01]  /*d270*/  MUFU.EX2 R52, R39 ;  /* 0x0000002700347308 */ /* 0x0003e20000000800 */
[----:B------:R-:W-:Y:S01]  /*d280*/  FADD R57, R55, -12583039 ;  /* 0xcb40007f37397421 */ /* 0x000fe20000000000 */
[----:B------:R-:W-:Y:S01]  /*d290*/  FFMA R60, -R33, 1.4426950216293334961, -R0 ;  /* 0x3fb8aa3b213c7823 */ /* 0x000fe20000000900 */
[----:B------:R-:W-:Y:S01]  /*d2a0*/  FMUL R0, R154, R71 ;  /* 0x000000479a007220 */ /* 0x000fe20000400000 */
[----:B------:R-:W-:Y:S01]  /*d2b0*/  FFMA R38, R153, R59, R38 ;  /* 0x0000003b99267223 */ /* 0x000fe20000000026 */
[----:B------:R-:W-:Y:S01]  /*d2c0*/  FADD R59, R61, -12583039 ;  /* 0xcb40007f3d3b7421 */ /* 0x000fe20000000000 */
[----:B------:R-:W-:Y:S01]  /*d2d0*/  FFMA R57, -R32, 1.4426950216293334961, -R57 ;  /* 0x3fb8aa3b20397823 */ /* 0x000fe20000000939 */
[----:B------:R-:W-:Y:S01]  /*d2e0*/  SHF.L.U32 R3, R3, 0x17, RZ ;  /* 0x0000001703037819 */ /* 0x000fe200000006ff */
[----:B------:R-:W-:Y:S01]  /*d2f0*/  FFMA.SAT R67, -R38, R88, 0.5 ;  /* 0x3f00000026437423 */ /* 0x000fe20000002158 */
[----:B-1----:R-:W-:-:S02]  /*d300*/  HADD2.F32 R39, -RZ, R11.H1_H1 ;  /* 0x3000000bff277230 */ /* 0x002fc40000004100 */
[----:B------:R-:W-:Y:S01]  /*d310*/  FFMA R63, -R34, 1.4426950216293334961, -R59 ;  /* 0x3fb8aa3b223f7823 */ /* 0x000fe2000000093b */
[----:B------:R-:W-:Y:S01]  /*d320*/  SHF.L.U32 R41, R41, 0x17, RZ ;  /* 0x0000001729297819 */ /* 0x000fe200000006ff */
[-C--:B------:R-:W-:Y:S01]  /*d330*/  FFMA.RM R65, R64, R89.reuse, 12582913 ;  /* 0x4b40000140417423 */ /* 0x080fe20000004059 */
[----:B------:R-:W-:Y:S01]  /*d340*/  FFMA.RM R68, R67, R89, 12582913 ;  /* 0x4b40000143447423 */ /* 0x000fe20000004059 */
[----:B------:R-:W-:Y:S01]  /*d350*/  FFMA R39, R153, R39, R0 ;  /* 0x0000002799277223 */ /* 0x000fe20000000000 */
[----:B------:R-:W-:Y:S01]  /*d360*/  FADD R0, R62, -12583039 ;  /* 0xcb40007f3e007421 */ /* 0x000fe20000000000 */
[----:B------:R-:W-:Y:S01]  /*d370*/  FFMA R63, -R34, 1.925963033500011079e-08, R63 ;  /* 0x32a57060223f7823 */ /* 0x000fe2000000013f */
[----:B------:R-:W-:Y:S01]  /*d380*/  FFMA R57, -R32, 1.925963033500011079e-08, R57 ;  /* 0x32a5706020397823 */ /* 0x000fe20000000139 */
[----:B------:R-:W-:Y:S01]  /*d390*/  FFMA.SAT R69, -R39, R88, 0.5 ;  /* 0x3f00000027457423 */ /* 0x000fe20000002158 */
[----:B------:R-:W-:Y:S01]  /*d3a0*/  FFMA R64, -R35, 1.4426950216293334961, -R0 ;  /* 0x3fb8aa3b23407823 */ /* 0x000fe20000000900 */
[-C--:B------:R-:W-:Y:S01]  /*d3b0*/  FFMA.RM R66, R66, R89.reuse, 12582913 ;  /* 0x4b40000142427423 */ /* 0x080fe20000004059 */
[----:B------:R4:W-:Y:S01]  /*d3c0*/  MUFU.EX2 R0, R63 ;  /* 0x0000003f00007308 */ /* 0x0009e20000000800 */
[----:B------:R-:W-:Y:S01]  /*d3d0*/  FFMA.RM R69, R69, R89, 12582913 ;  /* 0x4b40000145457423 */ /* 0x000fe20000004059 */
[----:B--2---:R-:W-:Y:S01]  /*d3e0*/  FFMA R71, R3, R40, 1 ;  /* 0x3f80000003477423 */ /* 0x004fe20000000028 */
[----:B------:R-:W-:Y:S01]  /*d3f0*/  FADD R3, R68, -12583039 ;  /* 0xcb40007f44037421 */ /* 0x000fe20000000000 */
[----:B------:R-:W-:Y:S01]  /*d400*/  FFMA R60, -R33, 1.925963033500011079e-08, R60 ;  /* 0x32a57060213c7823 */ /* 0x000fe2000000013c */
[----:B------:R-:W-:Y:S01]  /*d410*/  FADD R40, R66, -12583039 ;  /* 0xcb40007f42287421 */ /* 0x000fe20000000000 */
[----:B------:R-:W-:Y:S01]  /*d420*/  SHF.L.U32 R43, R43, 0x17, RZ ;  /* 0x000000172b2b7819 */ /* 0x000fe200000006ff */
[----:B------:R-:W-:Y:S01]  /*d430*/  FFMA R64, -R35, 1.925963033500011079e-08, R64 ;  /* 0x32a5706023407823 */ /* 0x000fe20000000140 */
[----:B------:R1:W2:Y:S01]  /*d440*/  MUFU.EX2 R56, R57 ;  /* 0x0000003900387308 */ /* 0x0002a20000000800 */
[----:B----4-:R-:W-:Y:S01]  /*d450*/  FFMA R63, R41, R42, 1 ;  /* 0x3f800000293f7423 */ /* 0x010fe2000000002a */
[----:B------:R-:W-:Y:S01]  /*d460*/  FADD R42, R69, -12583039 ;  /* 0xcb40007f452a7421 */ /* 0x000fe20000000000 */
[C---:B------:R-:W-:Y:S01]  /*d470*/  FFMA R41, -R38.reuse, 1.4426950216293334961, -R3 ;  /* 0x3fb8aa3b26297823 */ /* 0x040fe20000000903 */
[----:B-----5:R-:W-:Y:S01]  /*d480*/  FFMA R44, R43, R44, 1 ;  /* 0x3f8000002b2c7423 */ /* 0x020fe2000000002c */
[----:B------:R-:W-:Y:S01]  /*d490*/  IADD3 R43, R71, 0x1800000, RZ ;  /* 0x01800000472b7810 */ /* 0x000fe20007ffe0ff */
[----:B------:R-:W-:Y:S01]  /*d4a0*/  FFMA R42, -R39, 1.4426950216293334961, -R42 ;  /* 0x3fb8aa3b272a7823 */ /* 0x000fe2000000092a */
[----:B------:R-:W-:Y:S01]  /*d4b0*/  FFMA R41, -R38, 1.925963033500011079e-08, R41 ;  /* 0x32a5706026297823 */ /* 0x000fe20000000129 */
[----:B------:R3:W4:Y:S01]  /*d4c0*/  MUFU.EX2 R59, R60 ;  /* 0x0000003c003b7308 */ /* 0x0007220000000800 */
[----:B-1----:R-:W-:Y:S01]  /*d4d0*/  FADD R57, R65, -12583039 ;  /* 0xcb40007f41397421 */ /* 0x002fe20000000000 */
[----:B------:R-:W-:Y:S01]  /*d4e0*/  FFMA R42, -R39, 1.925963033500011079e-08, R42 ;  /* 0x32a57060272a7823 */ /* 0x000fe2000000012a */
[----:B------:R-:W-:Y:S01]  /*d4f0*/  LOP3.LUT R43, R43, 0x7f800000, RZ, 0xc0, !PT ;  /* 0x7f8000002b2b7812 */ /* 0x000fe200078ec0ff */
[----:B------:R-:W-:Y:S01]  /*d500*/  BSSY B1, `(.L_x_345) ;  /* 0x0000030000017945 */ /* 0x000fe20003800000 */
[----:B------:R-:W-:Y:S01]  /*d510*/  FFMA R67, -R36, 1.4426950216293334961, -R57 ;  /* 0x3fb8aa3b24437823 */ /* 0x000fe20000000939 */
[----:B------:R-:W-:-:S02]  /*d520*/  SHF.L.U32 R53, R53, 0x17, RZ ;  /* 0x0000001735357819 */ /* 0x000fc400000006ff */
[----:B------:R-:W1:Y:S01]  /*d530*/  MUFU.EX2 R54, R54 ;  /* 0x0000003600367308 */ /* 0x000e620000000800 */
[----:B---3--:R-:W-:Y:S01]  /*d540*/  FFMA R60, -R37, 1.4426950216293334961, -R40 ;  /* 0x3fb8aa3b253c7823 */ /* 0x008fe20000000928 */
[----:B------:R-:W-:Y:S01]  /*d550*/  FFMA R67, -R36, 1.925963033500011079e-08, R67 ;  /* 0x32a5706024437823 */ /* 0x000fe20000000143 */
[----:B------:R-:W-:Y:S02]  /*d560*/  ISETP.GT.U32.AND P2, PT, R43, 0x1ffffff, PT ;  /* 0x01ffffff2b00780c */ /* 0x000fe40003f44070 */
[----:B------:R-:W-:Y:S01]  /*d570*/  FFMA R60, -R37, 1.925963033500011079e-08, R60 ;  /* 0x32a57060253c7823 */ /* 0x000fe2000000013c */
[----:B------:R-:W-:Y:S02]  /*d580*/  SHF.L.U32 R55, R55, 0x17, RZ ;  /* 0x0000001737377819 */ /* 0x000fe400000006ff */
[----:B------:R-:W3:Y:S01]  /*d590*/  MUFU.EX2 R57, R64 ;  /* 0x0000004000397308 */ /* 0x000ee20000000800 */
[----:B------:R-:W-:Y:S02]  /*d5a0*/  SHF.L.U32 R58, R58, 0x17, RZ ;  /* 0x000000173a3a7819 */ /* 0x000fe400000006ff */
[----:B------:R-:W-:Y:S01]  /*d5b0*/  SHF.L.U32 R45, R45, 0x17, RZ ;  /* 0x000000172d2d7819 */ /* 0x000fe200000006ff */
[----:B--2---:R-:W-:Y:S01]  /*d5c0*/  FFMA R56, R55, R56, 1 ;  /* 0x3f80000037387423 */ /* 0x004fe20000000038 */
[----:B------:R-:W-:Y:S01]  /*d5d0*/  SHF.L.U32 R47, R47, 0x17, RZ ;  /* 0x000000172f2f7819 */ /* 0x000fe200000006ff */
[----:B----4-:R-:W-:Y:S01]  /*d5e0*/  FFMA R59, R58, R59, 1 ;  /* 0x3f8000003a3b7423 */ /* 0x010fe2000000003b */
[----:B------:R-:W-:Y:S01]  /*d5f0*/  SHF.L.U32 R49, R49, 0x17, RZ ;  /* 0x0000001731317819 */ /* 0x000fe200000006ff */
[----:B------:R-:W2:Y:S01]  /*d600*/  MUFU.EX2 R40, R67 ;  /* 0x0000004300287308 */ /* 0x000ea20000000800 */
[----:B------:R-:W-:Y:S01]  /*d610*/  SHF.L.U32 R51, R51, 0x17, RZ ;  /* 0x0000001733337819 */ /* 0x000fe200000006ff */
[----:B-1----:R-:W-:Y:S01]  /*d620*/  FFMA R53, R53, R54, 1 ;  /* 0x3f80000035357423 */ /* 0x002fe20000000036 */
[----:B------:R-:W-:Y:S01]  /*d630*/  SHF.L.U32 R61, R61, 0x17, RZ ;  /* 0x000000173d3d7819 */ /* 0x000fe200000006ff */
[----:B------:R-:W-:Y:S01]  /*d640*/  FFMA R45, R45, R46, 1 ;  /* 0x3f8000002d2d7423 */ /* 0x000fe2000000002e */
[----:B------:R-:W-:Y:S01]  /*d650*/  SHF.L.U32 R62, R62, 0x17, RZ ;  /* 0x000000173e3e7819 */ /* 0x000fe200000006ff */
[----:B------:R-:W-:Y:S01]  /*d660*/  FFMA R48, R47, R48, 1 ;  /* 0x3f8000002f307423 */ /* 0x000fe20000000030 */
[----:B------:R-:W-:Y:S01]  /*d670*/  SHF.L.U32 R65, R65, 0x17, RZ ;  /* 0x0000001741417819 */ /* 0x000fe200000006ff */
[----:B------:R-:W1:Y:S01]  /*d680*/  MUFU.EX2 R3, R60 ;  /* 0x0000003c00037308 */ /* 0x000e620000000800 */
[----:B------:R-:W-:Y:S01]  /*d690*/  SHF.L.U32 R66, R66, 0x17, RZ ;  /* 0x0000001742427819 */ /* 0x000fe200000006ff */
[----:B------:R-:W-:Y:S01]  /*d6a0*/  FFMA R49, R49, R50, 1 ;  /* 0x3f80000031317423 */ /* 0x000fe20000000032 */
[----:B------:R-:W-:Y:S01]  /*d6b0*/  SHF.L.U32 R68, R68, 0x17, RZ ;  /* 0x0000001744447819 */ /* 0x000fe200000006ff */
[----:B------:R-:W-:Y:S01]  /*d6c0*/  FFMA R52, R51, R52, 1 ;  /* 0x3f80000033347423 */ /* 0x000fe20000000034 */
[----:B------:R-:W-:Y:S01]  /*d6d0*/  SHF.L.U32 R69, R69, 0x17, RZ ;  /* 0x0000001745457819 */ /* 0x000fe200000006ff */
[----:B------:R-:W-:Y:S01]  /*d6e0*/  FFMA R54, R61, R0, 1 ;  /* 0x3f8000003d367423 */ /* 0x000fe20000000000 */
[----:B---3--:R-:W-:Y:S01]  /*d6f0*/  FFMA R57, R62, R57, 1 ;  /* 0x3f8000003e397423 */ /* 0x008fe20000000039 */
        /* <DEDUP_REMOVED lines=12> */
.L_x_346:
[----:B------:R-:W1:Y:S02]  /*d7c0*/  MUFU.RCP R40, R71 ;  /* 0x0000004700287308 */ /* 0x000e640000001000 */
[----:B-1----:R-:W-:-:S04]  /*d7d0*/  FFMA R0, R71, R40, -1 ;  /* 0xbf80000047007423 */ /* 0x002fc80000000028 */
[----:B------:R-:W-:-:S04]  /*d7e0*/  FADD.FTZ R3, -R0, -RZ ;  /* 0x800000ff00037221 */ /* 0x000fc80000010100 */
[----:B------:R-:W-:-:S07]  /*d7f0*/  FFMA R40, R40, R3, R40 ;  /* 0x0000000328287223 */ /* 0x000fce0000000028 */
.L_x_347:
[----:B------:R-:W-:Y:S05]  /*d800*/  BSYNC B1 ;  /* 0x0000000000017941 */ /* 0x000fea0003800000 */
.L_x_345:
        /* <DEDUP_REMOVED lines=10> */
.L_x_349:
[----:B------:R-:W1:Y:S02]  /*d8b0*/  MUFU.RCP R42, R63 ;  /* 0x0000003f002a7308 */ /* 0x000e640000001000 */
[----:B-1----:R-:W-:-:S04]  /*d8c0*/  FFMA R0, R63, R42, -1 ;  /* 0xbf8000003f007423 */ /* 0x002fc8000000002a */
[----:B------:R-:W-:-:S04]  /*d8d0*/  FADD.FTZ R3, -R0, -RZ ;  /* 0x800000ff00037221 */ /* 0x000fc80000010100 */
[----:B------:R-:W-:-:S07]  /*d8e0*/  FFMA R42, R42, R3, R42 ;  /* 0x000000032a2a7223 */ /* 0x000fce000000002a */
.L_x_350:
[----:B------:R-:W-:Y:S05]  /*d8f0*/  BSYNC B1 ;  /* 0x0000000000017941 */ /* 0x000fea0003800000 */
.L_x_348:
        /* <DEDUP_REMOVED lines=10> */
.L_x_352:
[----:B------:R-:W1:Y:S02]  /*d9a0*/  MUFU.RCP R41, R44 ;  /* 0x0000002c00297308 */ /* 0x000e640000001000 */
[----:B-1----:R-:W-:-:S04]  /*d9b0*/  FFMA R0, R44, R41, -1 ;  /* 0xbf8000002c007423 */ /* 0x002fc80000000029 */
[----:B------:R-:W-:-:S04]  /*d9c0*/  FADD.FTZ R0, -R0, -RZ ;  /* 0x800000ff00007221 */ /* 0x000fc80000010100 */
[----:B------:R-:W-:-:S07]  /*d9d0*/  FFMA R41, R41, R0, R41 ;  /* 0x0000000029297223 */ /* 0x000fce0000000029 */
.L_x_353:
[----:B------:R-:W-:Y:S05]  /*d9e0*/  BSYNC B1 ;  /* 0x0000000000017941 */ /* 0x000fea0003800000 */
.L_x_351:
        /* <DEDUP_REMOVED lines=10> */
.L_x_355:
[----:B------:R-:W1:Y:S02]  /*da90*/  MUFU.RCP R44, R45 ;  /* 0x0000002d002c7308 */ /* 0x000e640000001000 */
[----:B-1----:R-:W-:-:S04]  /*daa0*/  FFMA R0, R45, R44, -1 ;  /* 0xbf8000002d007423 */ /* 0x002fc8000000002c */
[----:B------:R-:W-:-:S04]  /*dab0*/  FADD.FTZ R3, -R0, -RZ ;  /* 0x800000ff00037221 */ /* 0x000fc80000010100 */
[----:B------:R-:W-:-:S07]  /*dac0*/  FFMA R44, R44, R3, R44 ;  /* 0x000000032c2c7223 */ /* 0x000fce000000002c */
.L_x_356:
[----:B------:R-:W-:Y:S05]  /*dad0*/  BSYNC B1 ;  /* 0x0000000000017941 */ /* 0x000fea0003800000 */
.L_x_354:
        /* <DEDUP_REMOVED lines=10> */
.L_x_358:
[----:B------:R-:W1:Y:S02]  /*db80*/  MUFU.RCP R43, R48 ;  /* 0x00000030002b7308 */ /* 0x000e640000001000 */
[----:B-1----:R-:W-:-:S04]  /*db90*/  FFMA R0, R48, R43, -1 ;  /* 0xbf80000030007423 */ /* 0x002fc8000000002b */
[----:B------:R-:W-:-:S04]  /*dba0*/  FADD.FTZ R0, -R0, -RZ ;  /* 0x800000ff00007221 */ /* 0x000fc80000010100 */
[----:B------:R-:W-:-:S07]  /*dbb0*/  FFMA R43, R43, R0, R43 ;  /* 0x000000002b2b7223 */ /* 0x000fce000000002b */
.L_x_359:
[----:B------:R-:W-:Y:S05]  /*dbc0*/  BSYNC B1 ;  /* 0x0000000000017941 */ /* 0x000fea0003800000 */
.L_x_357:
        /* <DEDUP_REMOVED lines=10> */
.L_x_361:
[----:B------:R-:W1:Y:S02]  /*dc70*/  MUFU.RCP R46, R49 ;  /* 0x00000031002e7308 */ /* 0x000e640000001000 */
[----:B-1----:R-:W-:-:S04]  /*dc80*/  FFMA R0, R49, R46, -1 ;  /* 0xbf80000031007423 */ /* 0x002fc8000000002e */
[----:B------:R-:W-:-:S04]  /*dc90*/  FADD.FTZ R3, -R0, -RZ ;  /* 0x800000ff00037221 */ /* 0x000fc80000010100 */
[----:B------:R-:W-:-:S07]  /*dca0*/  FFMA R46, R46, R3, R46 ;  /* 0x000000032e2e7223 */ /* 0x000fce000000002e */
.L_x_362:
[----:B------:R-:W-:Y:S05]  /*dcb0*/  BSYNC B1 ;  /* 0x0000000000017941 */ /* 0x000fea0003800000 */
.L_x_360:
        /* <DEDUP_REMOVED lines=10> */
.L_x_364:
[----:B------:R-:W1:Y:S02]  /*dd60*/  MUFU.RCP R45, R52 ;  /* 0x00000034002d7308 */ /* 0x000e640000001000 */
[----:B-1----:R-:W-:-:S04]  /*dd70*/  FFMA R0, R52, R45, -1 ;  /* 0xbf80000034007423 */ /* 0x002fc8000000002d */
[----:B------:R-:W-:-:S04]  /*dd80*/  FADD.FTZ R0, -R0, -RZ ;  /* 0x800000ff00007221 */ /* 0x000fc80000010100 */
[----:B------:R-:W-:-:S07]  /*dd90*/  FFMA R45, R45, R0, R45 ;  /* 0x000000002d2d7223 */ /* 0x000fce000000002d */
.L_x_365:
[----:B------:R-:W-:Y:S05]  /*dda0*/  BSYNC B1 ;  /* 0x0000000000017941 */ /* 0x000fea0003800000 */
.L_x_363:
        /* <DEDUP_REMOVED lines=10> */
.L_x_367:
[----:B------:R-:W1:Y:S02]  /*de50*/  MUFU.RCP R48, R53 ;  /* 0x0000003500307308 */ /* 0x000e640000001000 */
[----:B-1----:R-:W-:-:S04]  /*de60*/  FFMA R0, R53, R48, -1 ;  /* 0xbf80000035007423 */ /* 0x002fc80000000030 */
[----:B------:R-:W-:-:S04]  /*de70*/  FADD.FTZ R3, -R0, -RZ ;  /* 0x800000ff00037221 */ /* 0x000fc80000010100 */
[----:B------:R-:W-:-:S07]  /*de80*/  FFMA R48, R48, R3, R48 ;  /* 0x0000000330307223 */ /* 0x000fce0000000030 */
.L_x_368:
[----:B------:R-:W-:Y:S05]  /*de90*/  BSYNC B1 ;  /* 0x0000000000017941 */ /* 0x000fea0003800000 */
.L_x_366:
        /* <DEDUP_REMOVED lines=10> */
.L_x_370:
[----:B------:R-:W1:Y:S02]  /*df40*/  MUFU.RCP R47, R56 ;  /* 0x00000038002f7308 */ /* 0x000e640000001000 */
[----:B-1----:R-:W-:-:S04]  /*df50*/  FFMA R0, R56, R47, -1 ;  /* 0xbf80000038007423 */ /* 0x002fc8000000002f */
[----:B------:R-:W-:-:S04]  /*df60*/  FADD.FTZ R0, -R0, -RZ ;  /* 0x800000ff00007221 */ /* 0x000fc80000010100 */
[----:B------:R-:W-:-:S07]  /*df70*/  FFMA R47, R47, R0, R47 ;  /* 0x000000002f2f7223 */ /* 0x000fce000000002f */
.L_x_371:
[----:B------:R-:W-:Y:S05]  /*df80*/  BSYNC B1 ;  /* 0x0000000000017941 */ /* 0x000fea0003800000 */
.L_x_369:
        /* <DEDUP_REMOVED lines=10> */
.L_x_373:
[----:B------:R-:W1:Y:S02]  /*e030*/  MUFU.RCP R50, R59 ;  /* 0x0000003b00327308 */ /* 0x000e640000001000 */
[----:B-1----:R-:W-:-:S04]  /*e040*/  FFMA R0, R59, R50, -1 ;  /* 0xbf8000003b007423 */ /* 0x002fc80000000032 */
[----:B------:R-:W-:-:S04]  /*e050*/  FADD.FTZ R3, -R0, -RZ ;  /* 0x800000ff00037221 */ /* 0x000fc80000010100 */
[----:B------:R-:W-:-:S07]  /*e060*/  FFMA R50, R50, R3, R50 ;  /* 0x0000000332327223 */ /* 0x000fce0000000032 */
.L_x_374:
[----:B------:R-:W-:Y:S05]  /*e070*/  BSYNC B1 ;  /* 0x0000000000017941 */ /* 0x000fea0003800000 */
.L_x_372:
        /* <DEDUP_REMOVED lines=10> */
.L_x_376:
[----:B------:R-:W1:Y:S02]  /*e120*/  MUFU.RCP R49, R54 ;  /* 0x0000003600317308 */ /* 0x000e640000001000 */
[----:B-1----:R-:W-:-:S04]  /*e130*/  FFMA R0, R54, R49, -1 ;  /* 0xbf80000036007423 */ /* 0x002fc80000000031 */
[----:B------:R-:W-:-:S04]  /*e140*/  FADD.FTZ R0, -R0, -RZ ;  /* 0x800000ff00007221 */ /* 0x000fc80000010100 */
[----:B------:R-:W-:-:S07]  /*e150*/  FFMA R49, R49, R0, R49 ;  /* 0x0000000031317223 */ /* 0x000fce0000000031 */
.L_x_377:
[----:B------:R-:W-:Y:S05]  /*e160*/  BSYNC B1 ;  /* 0x0000000000017941 */ /* 0x000fea0003800000 */
.L_x_375:
        /* <DEDUP_REMOVED lines=10> */
.L_x_379:
[----:B------:R-:W1:Y:S02]  /*e210*/  MUFU.RCP R52, R57 ;  /* 0x0000003900347308 */ /* 0x000e640000001000 */
[----:B-1----:R-:W-:-:S04]  /*e220*/  FFMA R0, R57, R52, -1 ;  /* 0xbf80000039007423 */ /* 0x002fc80000000034 */
[----:B------:R-:W-:-:S04]  /*e230*/  FADD.FTZ R3, -R0, -RZ ;  /* 0x800000ff00037221 */ /* 0x000fc80000010100 */
[----:B------:R-:W-:-:S07]  /*e240*/  FFMA R52, R52, R3, R52 ;  /* 0x0000000334347223 */ /* 0x000fce0000000034 */
.L_x_380:
[----:B------:R-:W-:Y:S05]  /*e250*/  BSYNC B1 ;  /* 0x0000000000017941 */ /* 0x000fea0003800000 */
.L_x_378:
        /* <DEDUP_REMOVED lines=10> */
.L_x_382:
[----:B------:R-:W1:Y:S02]  /*e300*/  MUFU.RCP R51, R58 ;  /* 0x0000003a00337308 */ /* 0x000e640000001000 */
[----:B-1----:R-:W-:-:S04]  /*e310*/  FFMA R0, R58, R51, -1 ;  /* 0xbf8000003a007423 */ /* 0x002fc80000000033 */
[----:B------:R-:W-:-:S04]  /*e320*/  FADD.FTZ R0, -R0, -RZ ;  /* 0x800000ff00007221 */ /* 0x000fc80000010100 */
[----:B------:R-:W-:-:S07]  /*e330*/  FFMA R51, R51, R0, R51 ;  /* 0x0000000033337223 */ /* 0x000fce0000000033 */
.L_x_383:
[----:B------:R-:W-:Y:S05]  /*e340*/  BSYNC B1 ;  /* 0x0000000000017941 */ /* 0x000fea0003800000 */
.L_x_381:
        /* <DEDUP_REMOVED lines=10> */
.L_x_385:
[----:B------:R-:W1:Y:S02]  /*e3f0*/  MUFU.RCP R54, R55 ;  /* 0x0000003700367308 */ /* 0x000e640000001000 */
[----:B-1----:R-:W-:-:S04]  /*e400*/  FFMA R0, R55, R54, -1 ;  /* 0xbf80000037007423 */ /* 0x002fc80000000036 */
[----:B------:R-:W-:-:S04]  /*e410*/  FADD.FTZ R3, -R0, -RZ ;  /* 0x800000ff00037221 */ /* 0x000fc80000010100 */
[----:B------:R-:W-:-:S07]  /*e420*/  FFMA R54, R54, R3, R54 ;  /* 0x0000000336367223 */ /* 0x000fce0000000036 */
.L_x_386:
[----:B------:R-:W-:Y:S05]  /*e430*/  BSYNC B1 ;  /* 0x0000000000017941 */ /* 0x000fea0003800000 */
.L_x_384:
        /* <DEDUP_REMOVED lines=10> */
.L_x_388:
[----:B------:R-:W1:Y:S02]  /*e4e0*/  MUFU.RCP R53, R68 ;  /* 0x0000004400357308 */ /* 0x000e640000001000 */
[----:B-1----:R-:W-:-:S04]  /*e4f0*/  FFMA R0, R68, R53, -1 ;  /* 0xbf80000044007423 */ /* 0x002fc80000000035 */
[----:B------:R-:W-:-:S04]  /*e500*/  FADD.FTZ R0, -R0, -RZ ;  /* 0x800000ff00007221 */ /* 0x000fc80000010100 */
[----:B------:R-:W-:-:S07]  /*e510*/  FFMA R53, R53, R0, R53 ;  /* 0x0000000035357223 */ /* 0x000fce0000000035 */
.L_x_389:
[----:B------:R-:W-:Y:S05]  /*e520*/  BSYNC B1 ;  /* 0x0000000000017941 */ /* 0x000fea0003800000 */
.L_x_387:
        /* <DEDUP_REMOVED lines=9> */
.L_x_391:
[----:B------:R-:W1:Y:S02]  /*e5c0*/  MUFU.RCP R0, R69 ;  /* 0x0000004500007308 */ /* 0x000e640000001000 */
[----:B-1----:R-:W-:-:S04]  /*e5d0*/  FFMA R3, R69, R0, -1 ;  /* 0xbf80000045037423 */ /* 0x002fc80000000000 */
[----:B------:R-:W-:-:S04]  /*e5e0*/  FADD.FTZ R3, -R3, -RZ ;  /* 0x800000ff03037221 */ /* 0x000fc80000010100 */
[----:B------:R-:W-:-:S07]  /*e5f0*/  FFMA R0, R0, R3, R0 ;  /* 0x0000000300007223 */ /* 0x000fce0000000000 */
.L_x_392:
[----:B------:R-:W-:Y:S05]  /*e600*/  BSYNC B1 ;  /* 0x0000000000017941 */ /* 0x000fea0003800000 */
.L_x_390:
        /* <DEDUP_REMOVED lines=45> */
.L_x_394:
[----:B------:R-:W-:Y:S05]  /*e8e0*/  BSYNC B0 ;  /* 0x0000000000007941 */ /* 0x000fea0003800000 */
.L_x_393:
[----:B------:R-:W-:Y:S06]  /*e8f0*/  BAR.SYNC.DEFER_BLOCKING 0x1, 0x100 ;  /* 0x0044000000007b1d */ /* 0x000fec0000010000 */
[----:B------:R-:W-:Y:S04]  /*e900*/  BSSY B0, `(.L_x_395) ;  /* 0x000000a000007945 */ /* 0x000fe80003800000 */
[----:B------:R-:W-:Y:S05]  /*e910*/  @P0 BRA `(.L_x_396) ;  /* 0x0000000000200947 */ /* 0x000fea0003800000 */
[----:B------:R-:W-:-:S06]  /*e920*/  UISETP.NE.AND UP0, UPT, UR49, 0x3, UPT ;  /* 0x000000033100788c */ /* 0x000fcc000bf05270 */
[----:B------:R-:W-:-:S13]  /*e930*/  PLOP3.LUT P2, PT, PT, PT, UP0, 0x80, 0x0 ;  /* 0x000000000000781c */ /* 0x000fda0003f4f008 */
[----:B------:R-:W-:Y:S05]  /*e940*/  @!P2 BRA `(.L_x_397) ;  /* 0x000000000004a947 */ /* 0x000fea0003800000 */
[----:B------:R-:W-:Y:S01]  /*e950*/  BPT.TRAP 0x1 ;  /* 0x000000040000795c */ /* 0x000fe20000300000 */
.L_x_397:
[----:B------:R-:W-:-:S04]  /*e960*/  ULEA UR4, UR8, UR51, 0x3 ;  /* 0x0000003308047291 */ /* 0x000fc8000f8e183f */
[----:B------:R-:W-:-:S04]  /*e970*/  UIADD3 UR4, UR4, 0x60, URZ ;  /* 0x0000006004047890 */ /* 0x000fc8000fffe03f */
[----:B------:R-:W-:-:S09]  /*e980*/  UPRMT UR4, UR54, 0x654, UR4 ;  /* 0x0000065436047896 */ /* 0x000fd20008000004 */
[----:B------:R-:W-:Y:S03]  /*e990*/  SYNCS.ARRIVE.TRANS64.RED.A1T0 RZ, [UR4], RZ ;  /* 0x000000ffffff79a7 */ /* 0x000fe60008100404 */
.L_x_396:
[----:B------:R-:W-:Y:S05]  /*e9a0*/  BSYNC B0 ;  /* 0x0000000000007941 */ /* 0x000fea0003800000 */
.L_x_395:
        /* <DEDUP_REMOVED lines=9> */
.L_x_400:
[C---:B------:R-:W-:Y:S01]  /*ea40*/  LEA R0, R12.reuse, UR51, 0x3 ;  /* 0x000000330c007c11 */ /* 0x040fe2000f8e18ff */
[----:B------:R-:W-:Y:S01]  /*ea50*/  BSSY B1, `(.L_x_401) ;  /* 0x0000006000017945 */ /* 0x000fe20003800000 */
[----:B------:R-:W-:Y:S02]  /*ea60*/  SHF.L.U32 R3, R19, 0x1f, RZ ;  /* 0x0000001f13037819 */ /* 0x000fe400000006ff */
[----:B-1----:R-:W-:Y:S02]  /*ea70*/  @!P1 LEA R20, R12, R15, 0xd ;  /* 0x0000000f0c149211 */ /* 0x002fe400078e68ff */
[----:B------:R-:W1:Y:S02]  /*ea80*/  SYNCS.PHASECHK.TRANS64.TRYWAIT P2, [R0+URZ+0x40], R3 ;  /* 0x00004003000075a7 */ /* 0x000e64000804017f */
[----:B------:R-:W-:Y:S01]  /*ea90*/  @!P1 LEA R13, R155, R20, 0x1 ;  /* 0x000000149b0d9211 */ /* 0x000fe200078e08ff */
[----:B-1----:R-:W-:Y:S06]  /*eaa0*/  @!P2 BRA `(.L_x_402) ;  /* 0x000000780014a947 */ /* 0x002fec0003800000 */
.L_x_620:
[----:B------:R-:W-:Y:S05]  /*eab0*/  BSYNC B1 ;  /* 0x0000000000017941 */ /* 0x000fea0003800000 */
.L_x_401:
        /* <DEDUP_REMOVED lines=8> */
.L_x_399:
[----:B------:R-:W-:Y:S05]  /*eb40*/  BSYNC B0 ;  /* 0x0000000000007941 */ /* 0x000fea0003800000 */
.L_x_398:
[--C-:B---3--:R-:W-:Y:S02]  /*eb50*/  HADD2.F32 R3, -RZ, R4.reuse.H1_H1 ;  /* 0x30000004ff037230 */ /* 0x108fe40000004100 */
[C---:B-1----:R-:W-:Y:S01]  /*eb60*/  FMUL R20, R154.reuse, R137 ;  /* 0x000000899a147220 */ /* 0x042fe20000400000 */
[----:B------:R-:W-:Y:S02]  /*eb70*/  HADD2.F32 R13, -RZ, R4.H0_H0 ;  /* 0x20000004ff0d7230 */ /* 0x000fe40000004100 */
[C---:B------:R-:W-:Y:S01]  /*eb80*/  FMUL R136, R154.reuse, R136 ;  /* 0x000000889a887220 */ /* 0x040fe20000400000 */
[----:B------:R-:W-:Y:S01]  /*eb90*/  FMUL R26, R154, R139 ;  /* 0x0000008b9a1a7220 */ /* 0x000fe20000400000 */
[C---:B------:R-:W-:Y:S01]  /*eba0*/  FFMA R20, R153.reuse, R3, R20 ;  /* 0x0000000399147223 */ /* 0x040fe20000000014 */
[--C-:B------:R-:W-:Y:S01]  /*ebb0*/  HADD2.F32 R3, -RZ, R5.reuse.H1_H1 ;  /* 0x30000005ff037230 */ /* 0x100fe20000004100 */
[----:B------:R-:W-:Y:S01]  /*ebc0*/  MOV R68, 0x3bbb989d ;  /* 0x3bbb989d00447802 */ /* 0x000fe20000000f00 */
[----:B------:R-:W-:Y:S01]  /*ebd0*/  FFMA R13, R153, R13, R136 ;  /* 0x0000000d990d7223 */ /* 0x000fe20000000088 */
[----:B------:R-:W-:Y:S01]  /*ebe0*/  MOV R70, 0x437c0000 ;  /* 0x437c000000467802 */ /* 0x000fe20000000f00 */
[----:B------:R-:W-:-:S02]  /*ebf0*/  HADD2.F32 R25, -RZ, R5.H0_H0 ;  /* 0x20000005ff197230 */ /* 0x000fc40000004100 */
[----:B------:R-:W-:Y:S01]  /*ec00*/  FFMA R26, R153, R3, R26 ;  /* 0x00000003991a7223 */ /* 0x000fe2000000001a */
[----:B------:R-:W-:Y:S01]  /*ec10*/  FFMA.SAT R3, -R20, R68, 0.5 ;  /* 0x3f00000014037423 */ /* 0x000fe20000002144 */
[C---:B------:R-:W-:Y:S01]  /*ec20*/  FMUL R138, R154.reuse, R138 ;  /* 0x0000008a9a8a7220 */ /* 0x040fe20000400000 */
[----:B------:R-:W-:Y:S01]  /*ec30*/  FFMA.SAT R0, -R13, R68, 0.5 ;  /* 0x3f0000000d007423 */ /* 0x000fe20000002144 */
[--C-:B------:R-:W-:Y:S02]  /*ec40*/  HADD2.F32 R29, -RZ, R6.reuse.H1_H1 ;  /* 0x30000006ff1d7230 */ /* 0x100fe40000004100 */
[-C--:B------:R-:W-:Y:S01]  /*ec50*/  FFMA.RM R39, R3, R70.reuse, 12582913 ;  /* 0x4b40000103277423 */ /* 0x080fe20000004046 */
[----:B------:R-:W-:Y:S01]  /*ec60*/  FMUL R28, R154, R141 ;  /* 0x0000008d9a1c7220 */ /* 0x000fe20000400000 */
[----:B------:R-:W-:Y:S01]  /*ec70*/  FFMA R25, R153, R25, R138 ;  /* 0x0000001999197223 */ /* 0x000fe2000000008a */
[----:B------:R-:W-:Y:S02]  /*ec80*/  HADD2.F32 R27, -RZ, R6.H0_H0 ;  /* 0x20000006ff1b7230 */ /* 0x000fe40000004100 */
[----:B------:R-:W-:Y:S01]  /*ec90*/  FFMA.RM R0, R0, R70, 12582913 ;  /* 0x4b40000100007423 */ /* 0x000fe20000004046 */
[----:B------:R-:W-:Y:S01]  /*eca0*/  FMUL R140, R154, R140 ;  /* 0x0000008c9a8c7220 */ /* 0x000fe20000400000 */
[----:B------:R-:W-:Y:S01]  /*ecb0*/  FADD R3, R39, -12583039 ;  /* 0xcb40007f27037421 */ /* 0x000fe20000000000 */
[----:B------:R-:W-:Y:S01]  /*ecc0*/  FFMA R28, R153, R29, R28 ;  /* 0x0000001d991c7223 */ /* 0x000fe2000000001c */
[----:B------:R-:W-:Y:S01]  /*ecd0*/  FFMA.SAT R35, -R26, R68, 0.5 ;  /* 0x3f0000001a237423 */ /* 0x000fe20000002144 */
[----:B------:R-:W-:Y:S01]  /*ece0*/  FADD R40, R0, -12583039 ;  /* 0xcb40007f00287421 */ /* 0x000fe20000000000 */
[----:B------:R-:W-:-:S02]  /*ecf0*/  HADD2.F32 R33, -RZ, R7.H0_H0 ;  /* 0x20000007ff217230 */ /* 0x000fc40000004100 */
[----:B------:R-:W-:Y:S01]  /*ed00*/  FFMA.SAT R29, -R25, R68, 0.5 ;  /* 0x3f000000191d7423 */ /* 0x000fe20000002144 */
[C---:B------:R-:W-:Y:S01]  /*ed10*/  FMUL R142, R154.reuse, R142 ;  /* 0x0000008e9a8e7220 */ /* 0x040fe20000400000 */
[----:B------:R-:W-:Y:S01]  /*ed20*/  FFMA R27, R153, R27, R140 ;  /* 0x0000001b991b7223 */ /* 0x000fe2000000008c */
[----:B------:R-:W-:Y:S02]  /*ed30*/  HADD2.F32 R37, -RZ, R7.H1_H1 ;  /* 0x30000007ff257230 */ /* 0x000fe40000004100 */
[----:B------:R-:W-:Y:S01]  /*ed40*/  FMUL R30, R154, R143 ;  /* 0x0000008f9a1e7220 */ /* 0x000fe20000400000 */
[C---:B------:R-:W-:Y:S01]  /*ed50*/  FFMA R31, -R20.reuse, 1.4426950216293334961, -R3 ;  /* 0x3fb8aa3b141f7823 */ /* 0x040fe20000000903 */
[-C--:B------:R-:W-:Y:S01]  /*ed60*/  FFMA.RM R43, R35, R70.reuse, 12582913 ;  /* 0x4b400001232b7423 */ /* 0x080fe20000004046 */
[----:B------:R-:W-:Y:S01]  /*ed70*/  FFMA R40, -R13, 1.4426950216293334961, -R40 ;  /* 0x3fb8aa3b0d287823 */ /* 0x000fe20000000928 */
[----:B------:R-:W-:Y:S01]  /*ed80*/  FFMA.RM R41, R29, R70, 12582913 ;  /* 0x4b4000011d297423 */ /* 0x000fe20000004046 */
[----:B------:R-:W-:Y:S01]  /*ed90*/  FFMA R29, R153, R33, R142 ;  /* 0x00000021991d7223 */ /* 0x000fe2000000008e */
[----:B------:R-:W-:Y:S01]  /*eda0*/  FFMA.SAT R35, -R27, R68, 0.5 ;  /* 0x3f0000001b237423 */ /* 0x000fe20000002144 */
[----:B------:R-:W-:Y:S01]  /*edb0*/  FFMA R33, -R20, 1.925963033500011079e-08, R31 ;  /* 0x32a5706014217823 */ /* 0x000fe2000000011f */
[----:B------:R-:W-:Y:S01]  /*edc0*/  FFMA R30, R153, R37, R30 ;  /* 0x00000025991e7223 */ /* 0x000fe2000000001e */
[----:B----4-:R-:W-:-:S02]  /*edd0*/  HADD2.F32 R37, -RZ, R8.H0_H0 ;  /* 0x20000008ff257230 */ /* 0x010fc40000004100 */
[----:B------:R-:W-:Y:S01]  /*ede0*/  FADD R31, R43, -12583039 ;  /* 0xcb40007f2b1f7421 */ /* 0x000fe20000000000 */
[C---:B------:R-:W-:Y:S01]  /*edf0*/  FMUL R144, R154.reuse, R144 ;  /* 0x000000909a907220 */ /* 0x040fe20000400000 */
[----:B------:R-:W-:Y:S01]  /*ee00*/  FFMA R40, -R13, 1.925963033500011079e-08, R40 ;  /* 0x32a570600d287823 */ /* 0x000fe20000000128 */
[----:B------:R-:W-:Y:S01]  /*ee10*/  FFMA.RM R45, R35, R70, 12582913 ;  /* 0x4b400001232d7423 */ /* 0x000fe20000004046 */
[----:B------:R-:W-:Y:S02]  /*ee20*/  HADD2.F32 R51, -RZ, R9.H1_H1 ;  /* 0x30000009ff337230 */ /* 0x000fe40000004100 */
[----:B------:R-:W-:Y:S01]  /*ee30*/  FMUL R34, R154, R147 ;  /* 0x000000939a227220 */ /* 0x000fe20000400000 */
[----:B------:R-:W-:Y:S01]  /*ee40*/  FFMA R35, -R26, 1.4426950216293334961, -R31 ;  /* 0x3fb8aa3b1a237823 */ /* 0x000fe2000000091f */
[----:B------:R1:W2:Y:S01]  /*ee50*/  MUFU.EX2 R3, R40 ;  /* 0x0000002800037308 */ /* 0x0002a20000000800 */
[----:B------:R-:W-:Y:S02]  /*ee60*/  HADD2.F32 R46, -RZ, R8.H1_H1 ;  /* 0x30000008ff2e7230 */ /* 0x000fe40000004100 */
[----:B------:R-:W-:Y:S01]  /*ee70*/  FFMA R31, R153, R37, R144 ;  /* 0x00000025991f7223 */ /* 0x000fe20000000090 */
[-C--:B------:R-:W-:Y:S01]  /*ee80*/  FFMA.SAT R50, -R30, R68.reuse, 0.5 ;  /* 0x3f0000001e327423 */ /* 0x080fe20000002144 */
[----:B------:R-:W-:Y:S01]  /*ee90*/  FMUL R32, R154, R145 ;  /* 0x000000919a207220 */ /* 0x000fe20000400000 */
[----:B------:R-:W-:Y:S01]  /*eea0*/  FFMA.SAT R37, -R28, R68, 0.5 ;  /* 0x3f0000001c257423 */ /* 0x000fe20000002144 */
[----:B------:R-:W-:Y:S01]  /*eeb0*/  FADD R42, R41, -12583039 ;  /* 0xcb40007f292a7421 */ /* 0x000fe20000000000 */
[----:B------:R-:W-:Y:S01]  /*eec0*/  FFMA R35, -R26, 1.925963033500011079e-08, R35 ;  /* 0x32a570601a237823 */ /* 0x000fe20000000123 */
[----:B------:R-:W-:Y:S01]  /*eed0*/  FFMA R34, R153, R51, R34 ;  /* 0x0000003399227223 */ /* 0x000fe20000000022 */
[----:B-1----:R-:W-:Y:S01]  /*eee0*/  FADD R40, R45, -12583039 ;  /* 0xcb40007f2d287421 */ /* 0x002fe20000000000 */
[----:B------:R-:W-:Y:S01]  /*eef0*/  FFMA.RM R51, R50, R70, 12582913 ;  /* 0x4b40000132337423 */ /* 0x000fe20000004046 */
[----:B------:R-:W-:Y:S01]  /*ef00*/  FFMA R32, R153, R46, R32 ;  /* 0x0000002e99207223 */ /* 0x000fe20000000020 */
[----:B------:R-:W-:Y:S01]  /*ef10*/  FFMA.RM R47, R37, R70, 12582913 ;  /* 0x4b400001252f7423 */ /* 0x000fe20000004046 */
[----:B------:R-:W-:Y:S01]  /*ef20*/  FFMA R46, -R27, 1.4426950216293334961, -R40 ;  /* 0x3fb8aa3b1b2e7823 */ /* 0x000fe20000000928 */
[----:B------:R-:W-:Y:S01]  /*ef30*/  FFMA R44, -R25, 1.4426950216293334961, -R42 ;  /* 0x3fb8aa3b192c7823 */ /* 0x000fe2000000092a */
[----:B------:R1:W-:Y:S01]  /*ef40*/  MUFU.EX2 R40, R35 ;  /* 0x0000002300287308 */ /* 0x0003e20000000800 */
[----:B------:R-:W-:Y:S01]  /*ef50*/  FFMA.SAT R37, -R29, R68, 0.5 ;  /* 0x3f0000001d257423 */ /* 0x000fe20000002144 */
[----:B------:R-:W-:-:S02]  /*ef60*/  HADD2.F32 R55, -RZ, R10.H0_H0 ;  /* 0x2000000aff377230 */ /* 0x000fc40000004100 */
[C---:B------:R-:W-:Y:S01]  /*ef70*/  FMUL R148, R154.reuse, R148 ;  /* 0x000000949a947220 */ /* 0x040fe20000400000 */
[----:B------:R-:W-:Y:S02]  /*ef80*/  HADD2.F32 R48, -RZ, R9.H0_H0 ;  /* 0x20000009ff307230 */ /* 0x000fe40000004100 */
[----:B------:R-:W-:Y:S01]  /*ef90*/  FMUL R146, R154, R146 ;  /* 0x000000929a927220 */ /* 0x000fe20000400000 */
[----:B------:R-:W-:Y:S01]  /*efa0*/  FFMA.RM R49, R37, R70, 12582913 ;  /* 0x4b40000125317423 */ /* 0x000fe20000004046 */
[----:B------:R-:W-:Y:S01]  /*efb0*/  FFMA.SAT R52, -R31, R68, 0.5 ;  /* 0x3f0000001f347423 */ /* 0x000fe20000002144 */
[----:B------:R3:W4:Y:S01]  /*efc0*/  MUFU.EX2 R42, R33 ;  /* 0x00000021002a7308 */ /* 0x0007220000000800 */
[----:B-1----:R-:W-:Y:S01]  /*efd0*/  FADD R35, R51, -12583039 ;  /* 0xcb40007f33237421 */ /* 0x002fe20000000000 */
[----:B------:R-:W-:Y:S01]  /*efe0*/  FFMA R44, -R25, 1.925963033500011079e-08, R44 ;  /* 0x32a57060192c7823 */ /* 0x000fe2000000012c */
[----:B------:R-:W-:Y:S01]  /*eff0*/  FFMA.RM R54, R52, R70, 12582913 ;  /* 0x4b40000134367423 */ /* 0x000fe20000004046 */
[----:B------:R-:W-:-:S02]  /*f000*/  HADD2.F32 R56, -RZ, R10.H1_H1 ;  /* 0x3000000aff387230 */ /* 0x000fc40000004100 */
[----:B------:R-:W-:Y:S01]  /*f010*/  FFMA R53, -R30, 1.4426950216293334961, -R35 ;  /* 0x3fb8aa3b1e357823 */ /* 0x000fe20000000923 */
[----:B------:R-:W-:Y:S01]  /*f020*/  FFMA R35, R153, R55, R148 ;  /* 0x0000003799237223 */ /* 0x000fe20000000094 */
[-C--:B------:R-:W-:Y:S01]  /*f030*/  FFMA.SAT R55, -R32, R68.reuse, 0.5 ;  /* 0x3f00000020377423 */ /* 0x080fe20000002144 */
[----:B------:R-:W-:Y:S01]  /*f040*/  FMUL R36, R154, R149 ;  /* 0x000000959a247220 */ /* 0x000fe20000400000 */
[----:B---3--:R-:W-:Y:S01]  /*f050*/  FADD R33, R47, -12583039 ;  /* 0xcb40007f2f217421 */ /* 0x008fe20000000000 */
[----:B------:R-:W-:Y:S01]  /*f060*/  FFMA.SAT R61, -R34, R68, 0.5 ;  /* 0x3f000000223d7423 */ /* 0x000fe20000002144 */
[----:B------:R-:W-:Y:S01]  /*f070*/  FFMA.RM R57, R55, R70, 12582913 ;  /* 0x4b40000137397423 */ /* 0x000fe20000004046 */
[----:B------:R-:W-:Y:S01]  /*f080*/  FADD R52, R54, -12583039 ;  /* 0xcb40007f36347421 */ /* 0x000fe20000000000 */
[----:B------:R-:W-:Y:S01]  /*f090*/  FFMA R37, -R28, 1.4426950216293334961, -R33 ;  /* 0x3fb8aa3b1c257823 */ /* 0x000fe20000000921 */
[----:B------:R-:W-:Y:S01]  /*f0a0*/  FFMA R33, R153, R48, R146 ;  /* 0x0000003099217223 */ /* 0x000fe20000000092 */
[----:B------:R-:W-:Y:S01]  /*f0b0*/  FADD R48, R49, -12583039 ;  /* 0xcb40007f31307421 */ /* 0x000fe20000000000 */
[----:B------:R-:W-:-:S02]  /*f0c0*/  HADD2.F32 R58, -RZ, R11.H0_H0 ;  /* 0x2000000bff3a7230 */ /* 0x000fc40000004100 */
[----:B------:R-:W-:Y:S01]  /*f0d0*/  FFMA R37, -R28, 1.925963033500011079e-08, R37 ;  /* 0x32a570601c257823 */ /* 0x000fe20000000125 */
[C---:B------:R-:W-:Y:S01]  /*f0e0*/  FMUL R150, R154.reuse, R150 ;  /* 0x000000969a967220 */ /* 0x040fe20000400000 */
[----:B------:R-:W-:Y:S01]  /*f0f0*/  FFMA R50, -R29, 1.4426950216293334961, -R48 ;  /* 0x3fb8aa3b1d327823 */ /* 0x000fe20000000930 */
[----:B------:R-:W-:Y:S01]  /*f100*/  HADD2.F32 R62, -RZ, R11.H1_H1 ;  /* 0x3000000bff3e7230 */ /* 0x000fe20000004100 */
[----:B------:R1:W-:Y:S01]  /*f110*/  MUFU.EX2 R48, R37 ;  /* 0x0000002500307308 */ /* 0x0003e20000000800 */
[----:B------:R-:W-:Y:S01]  /*f120*/  FMUL R38, R154, R151 ;  /* 0x000000979a267220 */ /* 0x000fe20000400000 */
[----:B------:R-:W-:Y:S01]  /*f130*/  FFMA R53, -R30, 1.925963033500011079e-08, R53 ;  /* 0x32a570601e357823 */ /* 0x000fe20000000135 */
[----:B------:R-:W-:Y:S01]  /*f140*/  FFMA R36, R153, R56, R36 ;  /* 0x0000003899247223 */ /* 0x000fe20000000024 */
[----:B------:R-:W-:Y:S01]  /*f150*/  FFMA.RM R61, R61, R70, 12582913 ;  /* 0x4b4000013d3d7423 */ /* 0x000fe20000004046 */
[----:B------:R-:W-:Y:S01]  /*f160*/  FFMA R56, -R31, 1.4426950216293334961, -R52 ;  /* 0x3fb8aa3b1f387823 */ /* 0x000fe20000000934 */
[-C--:B------:R-:W-:Y:S01]  /*f170*/  FFMA.SAT R63, -R35, R68.reuse, 0.5 ;  /* 0x3f000000233f7423 */ /* 0x080fe20000002144 */
[----:B------:R-:W-:Y:S01]  /*f180*/  FFMA.SAT R55, -R33, R68, 0.5 ;  /* 0x3f00000021377423 */ /* 0x000fe20000002144 */
[----:B------:R-:W3:Y:S01]  /*f190*/  MUFU.EX2 R44, R44 ;  /* 0x0000002c002c7308 */ /* 0x000ee20000000800 */
[----:B-1----:R-:W-:Y:S01]  /*f1a0*/  FADD R37, R57, -12583039 ;  /* 0xcb40007f39257421 */ /* 0x002fe20000000000 */
[----:B------:R-:W-:Y:S01]  /*f1b0*/  FFMA R38, R153, R62, R38 ;  /* 0x0000003e99267223 */ /* 0x000fe20000000026 */
[----:B------:R-:W-:Y:S01]  /*f1c0*/  FFMA R56, -R31, 1.925963033500011079e-08, R56 ;  /* 0x32a570601f387823 */ /* 0x000fe20000000138 */
[----:B------:R-:W-:Y:S01]  /*f1d0*/  FFMA.SAT R65, -R36, R68, 0.5 ;  /* 0x3f00000024417423 */ /* 0x000fe20000002144 */
[----:B------:R-:W-:Y:S01]  /*f1e0*/  FFMA R59, -R32, 1.4426950216293334961, -R37 ;  /* 0x3fb8aa3b203b7823 */ /* 0x000fe20000000925 */
[----:B------:R-:W-:Y:S01]  /*f1f0*/  FFMA R37, R153, R58, R150 ;  /* 0x0000003a99257223 */ /* 0x000fe20000000096 */
[-C--:B------:R-:W-:Y:S01]  /*f200*/  FFMA.RM R64, R63, R70.reuse, 12582913 ;  /* 0x4b4000013f407423 */ /* 0x080fe20000004046 */
[----:B------:R1:W5:Y:S01]  /*f210*/  MUFU.EX2 R52, R53 ;  /* 0x0000003500347308 */ /* 0x0003620000000800 */
[----:B------:R-:W-:Y:S01]  /*f220*/  FFMA.RM R60, R55, R70, 12582913 ;  /* 0x4b400001373c7423 */ /* 0x000fe20000004046 */
[-C--:B------:R-:W-:Y:S01]  /*f230*/  FFMA.SAT R66, -R37, R68.reuse, 0.5 ;  /* 0x3f00000025427423 */ /* 0x080fe20000002144 */
[----:B------:R-:W-:Y:S01]  /*f240*/  FFMA.SAT R68, -R38, R68, 0.5 ;  /* 0x3f00000026447423 */ /* 0x000fe20000002144 */
[----:B------:R-:W-:Y:S01]  /*f250*/  SHF.L.U32 R0, R0, 0x17, RZ ;  /* 0x0000001700007819 */ /* 0x000fe200000006ff */
[-C--:B------:R-:W-:Y:S01]  /*f260*/  FFMA.RM R65, R65, R70.reuse, 12582913 ;  /* 0x4b40000141417423 */ /* 0x080fe20000004046 */
[----:B------:R-:W-:Y:S01]  /*f270*/  SHF.L.U32 R39, R39, 0x17, RZ ;  /* 0x0000001727277819 */ /* 0x000fe200000006ff */
[-C--:B------:R-:W-:Y:S01]  /*f280*/  FFMA.RM R67, R66, R70.reuse, 12582913 ;  /* 0x4b40000142437423 */ /* 0x080fe20000004046 */
[----:B------:R3:W5:Y:S01]  /*f290*/  MUFU.EX2 R55, R56 ;  /* 0x0000003800377308 */ /* 0x0007620000000800 */
[----:B-1----:R-:W-:Y:S01]  /*f2a0*/  FADD R53, R61, -12583039 ;  /* 0xcb40007f3d357421 */ /* 0x002fe20000000000 */
[----:B------:R-:W-:Y:S01]  /*f2b0*/  FFMA.RM R68, R68, R70, 12582913 ;  /* 0x4b40000144447423 */ /* 0x000fe20000004046 */
[----:B------:R-:W-:Y:S01]  /*f2c0*/  SHF.L.U32 R41, R41, 0x17, RZ ;  /* 0x0000001729297819 */ /* 0x000fe200000006ff */
[----:B------:R-:W-:Y:S01]  /*f2d0*/  FADD R58, R60, -12583039 ;  /* 0xcb40007f3c3a7421 */ /* 0x000fe20000000000 */
[----:B------:R-:W-:Y:S01]  /*f2e0*/  FFMA R63, -R34, 1.4426950216293334961, -R53 ;  /* 0x3fb8aa3b223f7823 */ /* 0x000fe20000000935 */
[----:B------:R-:W-:Y:S01]  /*f2f0*/  SHF.L.U32 R43, R43, 0x17, RZ ;  /* 0x000000172b2b7819 */ /* 0x000fe200000006ff */
[----:B--2---:R-:W-:Y:S01]  /*f300*/  FFMA R69, R0, R3, 1 ;  /* 0x3f80000000457423 */ /* 0x004fe20000000003 */
[----:B----4-:R-:W-:Y:S01]  /*f310*/  FFMA R42, R39, R42, 1 ;  /* 0x3f800000272a7423 */ /* 0x010fe2000000002a */
[----:B---3--:R-:W-:Y:S01]  /*f320*/  FADD R56, R64, -12583039 ;  /* 0xcb40007f40387421 */ /* 0x008fe20000000000 */
[----:B------:R-:W-:Y:S01]  /*f330*/  FFMA R63, -R34, 1.925963033500011079e-08, R63 ;  /* 0x32a57060223f7823 */ /* 0x000fe2000000013f */
[----:B------:R-:W-:Y:S01]  /*f340*/  FADD R0, R67, -12583039 ;  /* 0xcb40007f43007421 */ /* 0x000fe20000000000 */
[----:B------:R-:W-:Y:S01]  /*f350*/  FADD R39, R68, -12583039 ;  /* 0xcb40007f44277421 */ /* 0x000fe20000000000 */
[----:B------:R-:W-:Y:S01]  /*f360*/  FFMA R66, -R35, 1.4426950216293334961, -R56 ;  /* 0x3fb8aa3b23427823 */ /* 0x000fe20000000938 */
[----:B------:R-:W-:Y:S01]  /*f370*/  FFMA R59, -R32, 1.925963033500011079e-08, R59 ;  /* 0x32a57060203b7823 */ /* 0x000fe2000000013b */
[----:B------:R1:W-:Y:S01]  /*f380*/  MUFU.EX2 R56, R63 ;  /* 0x0000003f00387308 */ /* 0x0003e20000000800 */
[----:B------:R-:W-:Y:S01]  /*f390*/  FADD R3, R65, -12583039 ;  /* 0xcb40007f41037421 */ /* 0x000fe20000000000 */
[----:B------:R-:W-:Y:S01]  /*f3a0*/  FFMA R62, -R33, 1.4426950216293334961, -R58 ;  /* 0x3fb8aa3b213e7823 */ /* 0x000fe2000000093a */
[C---:B------:R-:W-:Y:S01]  /*f3b0*/  FFMA R39, -R38.reuse, 1.4426950216293334961, -R39 ;  /* 0x3fb8aa3b26277823 */ /* 0x040fe20000000927 */
[----:B------:R-:W-:Y:S01]  /*f3c0*/  FFMA R46, -R27, 1.925963033500011079e-08, R46 ;  /* 0x32a570601b2e7823 */ /* 0x000fe2000000012e */
[----:B------:R-:W-:Y:S01]  /*f3d0*/  FFMA R50, -R29, 1.925963033500011079e-08, R50 ;  /* 0x32a570601d327823 */ /* 0x000fe20000000132 */
[----:B------:R-:W-:Y:S01]  /*f3e0*/  FFMA R62, -R33, 1.925963033500011079e-08, R62 ;  /* 0x32a57060213e7823 */ /* 0x000fe2000000013e */
[----:B------:R-:W-:Y:S01]  /*f3f0*/  FFMA R39, -R38, 1.925963033500011079e-08, R39 ;  /* 0x32a5706026277823 */ /* 0x000fe20000000127 */
[----:B------:R2:W3:Y:S01]  /*f400*/  MUFU.EX2 R58, R59 ;  /* 0x0000003b003a7308 */ /* 0x0004e20000000800 */
[----:B-1----:R-:W-:Y:S01]  /*f410*/  FFMA R63, R41, R44, 1 ;  /* 0x3f800000293f7423 */ /* 0x002fe2000000002c */
[----:B------:R-:W-:Y:S01]  /*f420*/  FFMA R44, R43, R40, 1 ;  /* 0x3f8000002b2c7423 */ /* 0x000fe20000000028 */
[----:B------:R-:W-:Y:S01]  /*f430*/  FFMA R40, -R37, 1.4426950216293334961, -R0 ;  /* 0x3fb8aa3b25287823 */ /* 0x000fe20000000900 */
[----:B------:R-:W-:Y:S01]  /*f440*/  IADD3 R41, R69, 0x1800000, RZ ;  /* 0x0180000045297810 */ /* 0x000fe20007ffe0ff */
[----:B------:R-:W-:Y:S01]  /*f450*/  FFMA R66, -R35, 1.925963033500011079e-08, R66 ;  /* 0x32a5706023427823 */ /* 0x000fe20000000142 */
[----:B------:R-:W-:Y:S01]  /*f460*/  SHF.L.U32 R51, R51, 0x17, RZ ;  /* 0x0000001733337819 */ /* 0x000fe200000006ff */
[----:B------:R-:W-:Y:S01]  /*f470*/  FFMA R40, -R37, 1.925963033500011079e-08, R40 ;  /* 0x32a5706025287823 */ /* 0x000fe20000000128 */
[----:B------:R-:W-:Y:S01]  /*f480*/  LOP3.LUT R41, R41, 0x7f800000, RZ, 0xc0, !PT ;  /* 0x7f80000029297812 */ /* 0x000fe200078ec0ff */
[----:B--2---:R-:W-:Y:S01]  /*f490*/  FFMA R59, -R36, 1.4426950216293334961, -R3 ;  /* 0x3fb8aa3b243b7823 */ /* 0x004fe20000000903 */
[----:B------:R-:W1:Y:S01]  /*f4a0*/  MUFU.EX2 R46, R46 ;  /* 0x0000002e002e7308 */ /* 0x000e620000000800 */
[----:B------:R-:W-:Y:S01]  /*f4b0*/  SHF.L.U32 R54, R54, 0x17, RZ ;  /* 0x0000001736367819 */ /* 0x000fe200000006ff */
[----:B------:R-:W-:Y:S01]  /*f4c0*/  BSSY B1, `(.L_x_403) ;  /* 0x0000029000017945 */ /* 0x000fe20003800000 */
[----:B------:R-:W-:Y:S01]  /*f4d0*/  FFMA R59, -R36, 1.925963033500011079e-08, R59 ;  /* 0x32a57060243b7823 */ /* 0x000fe2000000013b */
[----:B------:R-:W-:Y:S01]  /*f4e0*/  ISETP.GT.U32.AND P2, PT, R41, 0x1ffffff, PT ;  /* 0x01ffffff2900780c */ /* 0x000fe20003f44070 */
[----:B-----5:R-:W-:Y:S01]  /*f4f0*/  FFMA R52, R51, R52, 1 ;  /* 0x3f80000033347423 */ /* 0x020fe20000000034 */
[----:B------:R-:W-:Y:S01]  /*f500*/  SHF.L.U32 R57, R57, 0x17, RZ ;  /* 0x0000001739397819 */ /* 0x000fe200000006ff */
[----:B------:R-:W-:Y:S01]  /*f510*/  FFMA R55, R54, R55, 1 ;  /* 0x3f80000036377423 */ /* 0x000fe20000000037 */
[----:B------:R-:W2:Y:S01]  /*f520*/  MUFU.EX2 R50, R50 ;  /* 0x0000003200327308 */ /* 0x000ea20000000800 */
[----:B------:R-:W-:-:S02]  /*f530*/  SHF.L.U32 R45, R45, 0x17, RZ ;  /* 0x000000172d2d7819 */ /* 0x000fc400000006ff */
[----:B------:R-:W-:Y:S01]  /*f540*/  SHF.L.U32 R47, R47, 0x17, RZ ;  /* 0x000000172f2f7819 */ /* 0x000fe200000006ff */
[----:B---3--:R-:W-:Y:S01]  /*f550*/  FFMA R58, R57, R58, 1 ;  /* 0x3f800000393a7423 */ /* 0x008fe2000000003a */
[----:B------:R-:W-:Y:S02]  /*f560*/  SHF.L.U32 R49, R49, 0x17, RZ ;  /* 0x0000001731317819 */ /* 0x000fe400000006ff */
[----:B------:R-:W-:Y:S01]  /*f570*/  SHF.L.U32 R60, R60, 0x17, RZ ;  /* 0x000000173c3c7819 */ /* 0x000fe200000006ff */
[----:B------:R-:W3:Y:S01]  /*f580*/  MUFU.EX2 R53, R62 ;  /* 0x0000003e00357308 */ /* 0x000ee20000000800 */
        /* <DEDUP_REMOVED lines=9> */
[----:B--2---:R-:W-:-:S06]  /*f620*/  FFMA R49, R49, R50, 1 ;  /* 0x3f80000031317423 */ /* 0x004fcc0000000032 */
[----:B------:R-:W2:Y:S01]  /*f630*/  MUFU.EX2 R0, R59 ;  /* 0x0000003b00007308 */ /* 0x000ea20000000800 */
[----:B---3--:R-:W-:-:S07]  /*f640*/  FFMA R53, R60, R53, 1 ;  /* 0x3f8000003c357423 */ /* 0x008fce0000000035 */
[----:B------:R-:W3:Y:S01]  /*f650*/  MUFU.EX2 R40, R40 ;  /* 0x0000002800287308 */ /* 0x000ee20000000800 */
[----:B-1----:R-:W-:-:S07]  /*f660*/  FFMA R51, R64, R3, 1 ;  /* 0x3f80000040337423 */ /* 0x002fce0000000003 */
[----:B------:R-:W1:Y:S01]  /*f670*/  MUFU.EX2 R39, R39 ;  /* 0x0000002700277308 */ /* 0x000e620000000800 */
[----:B--2---:R-:W-:Y:S01]  /*f680*/  FFMA R54, R65, R0, 1 ;  /* 0x3f80000041367423 */ /* 0x004fe20000000000 */
[----:B---3--:R-:W-:Y:S01]  /*f690*/  FFMA R67, R67, R40, 1 ;  /* 0x3f80000043437423 */ /* 0x008fe20000000028 */
[----:B-1----:R-:W-:Y:S01]  /*f6a0*/  FFMA R57, R68, R39, 1 ;  /* 0x3f80000044397423 */ /* 0x002fe20000000027 */
[----:B------:R-:W-:Y:S06]  /*f6b0*/  @P2 BRA `(.L_x_404) ;  /* 0x0000000000142947 */ /* 0x000fec0003800000 */
[----:B------:R-:W-:Y:S02]  /*f6c0*/  MOV R0, R69 ;  /* 0x0000004500007202 */ /* 0x000fe40000000f00 */
[----:B------:R-:W-:-:S07]  /*f6d0*/  MOV R90, 0xf6f0 ;  /* 0x0000f6f0005a7802 */ /* 0x000fce0000000f00 */
[----:B------:R-:W-:Y:S05]  /*f6e0*/  CALL.REL.NOINC `($__internal_0_$__cuda_sm20_rcp_rn_f32_slowpath) ;  /* 0x0000007000d07944 */ /* 0x000fea0003c00000 */
[----:B------:R-:W-:Y:S01]  /*f6f0*/  MOV R40, R0 ;  /* 0x0000000000287202 */ /* 0x000fe20000000f00 */
[----:B------:R-:W-:Y:S06]  /*f700*/  BRA `(.L_x_405) ;  /* 0x0000000000107947 */ /* 0x000fec0003800000 */
.L_x_404:
[----:B------:R-:W1:Y:S02]  /*f710*/  MUFU.RCP R40, R69 ;  /* 0x0000004500287308 */ /* 0x000e640000001000 */
[----:B-1----:R-:W-:-:S04]  /*f720*/  FFMA R0, R69, R40, -1 ;  /* 0xbf80000045007423 */ /* 0x002fc80000000028 */
[----:B------:R-:W-:-:S04]  /*f730*/  FADD.FTZ R3, -R0, -RZ ;  /* 0x800000ff00037221 */ /* 0x000fc80000010100 */
[----:B------:R-:W-:-:S07]  /*f740*/  FFMA R40, R40, R3, R40 ;  /* 0x0000000328287223 */ /* 0x000fce0000000028 */
.L_x_405:
[----:B------:R-:W-:Y:S05]  /*f750*/  BSYNC B1 ;  /* 0x0000000000017941 */ /* 0x000fea0003800000 */
.L_x_403:
        /* <DEDUP_REMOVED lines=10> */
.L_x_407:
[----:B------:R-:W1:Y:S02]  /*f800*/  MUFU.RCP R39, R42 ;  /* 0x0000002a00277308 */ /* 0x000e640000001000 */
[----:B-1----:R-:W-:-:S04]  /*f810*/  FFMA R0, R42, R39, -1 ;  /* 0xbf8000002a007423 */ /* 0x002fc80000000027 */
[----:B------:R-:W-:-:S04]  /*f820*/  FADD.FTZ R0, -R0, -RZ ;  /* 0x800000ff00007221 */ /* 0x000fc80000010100 */
[----:B------:R-:W-:-:S07]  /*f830*/  FFMA R39, R39, R0, R39 ;  /* 0x0000000027277223 */ /* 0x000fce0000000027 */
.L_x_408:
[----:B------:R-:W-:Y:S05]  /*f840*/  BSYNC B1 ;  /* 0x0000000000017941 */ /* 0x000fea0003800000 */
.L_x_406:
        /* <DEDUP_REMOVED lines=10> */
.L_x_410:
[----:B------:R-:W1:Y:S02]  /*f8f0*/  MUFU.RCP R42, R63 ;  /* 0x0000003f002a7308 */ /* 0x000e640000001000 */
[----:B-1----:R-:W-:-:S04]  /*f900*/  FFMA R0, R63, R42, -1 ;  /* 0xbf8000003f007423 */ /* 0x002fc8000000002a */
[----:B------:R-:W-:-:S04]  /*f910*/  FADD.FTZ R3, -R0, -RZ ;  /* 0x800000ff00037221 */ /* 0x000fc80000010100 */
[----:B------:R-:W-:-:S07]  /*f920*/  FFMA R42, R42, R3, R42 ;  /* 0x000000032a2a7223 */ /* 0x000fce000000002a */
.L_x_411:
[----:B------:R-:W-:Y:S05]  /*f930*/  BSYNC B1 ;  /* 0x0000000000017941 */ /* 0x000fea0003800000 */
.L_x_409:
        /* <DEDUP_REMOVED lines=10> */
.L_x_413:
[----:B------:R-:W1:Y:S02]  /*f9e0*/  MUFU.RCP R41, R44 ;  /* 0x0000002c00297308 */ /* 0x000e640000001000 */
[----:B-1----:R-:W-:-:S04]  /*f9f0*/  FFMA R0, R44, R41, -1 ;  /* 0xbf8000002c007423 */ /* 0x002fc80000000029 */
[----:B------:R-:W-:-:S04]  /*fa00*/  FADD.FTZ R0, -R0, -RZ ;  /* 0x800000ff00007221 */ /* 0x000fc80000010100 */
[----:B------:R-:W-:-:S07]  /*fa10*/  FFMA R41, R41, R0, R41 ;  /* 0x0000000029297223 */ /* 0x000fce0000000029 */
.L_x_414:
[----:B------:R-:W-:Y:S05]  /*fa20*/  BSYNC B1 ;  /* 0x0000000000017941 */ /* 0x000fea0003800000 */
.L_x_412:
        /* <DEDUP_REMOVED lines=10> */
.L_x_416:
[----:B------:R-:W1:Y:S02]  /*fad0*/  MUFU.RCP R44, R45 ;  /* 0x0000002d002c7308 */ /* 0x000e640000001000 */
[----:B-1----:R-:W-:-:S04]  /*fae0*/  FFMA R0, R45, R44, -1 ;  /* 0xbf8000002d007423 */ /* 0x002fc8000000002c */
[----:B------:R-:W-:-:S04]  /*faf0*/  FADD.FTZ R3, -R0, -RZ ;  /* 0x800000ff00037221 */ /* 0x000fc80000010100 */
[----:B------:R-:W-:-:S07]  /*fb00*/  FFMA R44, R44, R3, R44 ;  /* 0x000000032c2c7223 */ /* 0x000fce000000002c */
.L_x_417:
[----:B------:R-:W-:Y:S05]  /*fb10*/  BSYNC B1 ;  /* 0x0000000000017941 */ /* 0x000fea0003800000 */
.L_x_415:
        /* <DEDUP_REMOVED lines=10> */
.L_x_419:
[----:B------:R-:W1:Y:S02]  /*fbc0*/  MUFU.RCP R43, R48 ;  /* 0x00000030002b7308 */ /* 0x000e640000001000 */
[----:B-1----:R-:W-:-:S04]  /*fbd0*/  FFMA R0, R48, R43, -1 ;  /* 0xbf80000030007423 */ /* 0x002fc8000000002b */
[----:B------:R-:W-:-:S04]  /*fbe0*/  FADD.FTZ R0, -R0, -RZ ;  /* 0x800000ff00007221 */ /* 0x000fc80000010100 */
[----:B------:R-:W-:-:S07]  /*fbf0*/  FFMA R43, R43, R0, R43 ;  /* 0x000000002b2b7223 */ /* 0x000fce000000002b */
.L_x_420:
[----:B------:R-:W-:Y:S05]  /*fc00*/  BSYNC B1 ;  /* 0x0000000000017941 */ /* 0x000fea0003800000 */
.L_x_418:
        /* <DEDUP_REMOVED lines=10> */
.L_x_422:
[----:B------:R-:W1:Y:S02]  /*fcb0*/  MUFU.RCP R46, R49 ;  /* 0x00000031002e7308 */ /* 0x000e640000001000 */
[----:B-1----:R-:W-:-:S04]  /*fcc0*/  FFMA R0, R49, R46, -1 ;  /* 0xbf80000031007423 */ /* 0x002fc8000000002e */
[----:B------:R-:W-:-:S04]  /*fcd0*/  FADD.FTZ R3, -R0, -RZ ;  /* 0x800000ff00037221 */ /* 0x000fc80000010100 */
[----:B------:R-:W-:-:S07]  /*fce0*/  FFMA R46, R46, R3, R46 ;  /* 0x000000032e2e7223 */ /* 0x000fce000000002e */
.L_x_423:
[----:B------:R-:W-:Y:S05]  /*fcf0*/  BSYNC B1 ;  /* 0x0000000000017941 */ /* 0x000fea0003800000 */
.L_x_421:
        /* <DEDUP_REMOVED lines=10> */
.L_x_425:
[----:B------:R-:W1:Y:S02]  /*fda0*/  MUFU.RCP R45, R52 ;  /* 0x00000034002d7308 */ /* 0x000e640000001000 */
[----:B-1----:R-:W-:-:S04]  /*fdb0*/  FFMA R0, R52, R45, -1 ;  /* 0xbf80000034007423 */ /* 0x002fc8000000002d */
[----:B------:R-:W-:-:S04]  /*fdc0*/  FADD.FTZ R0, -R0, -RZ ;  /* 0x800000ff00007221 */ /* 0x000fc80000010100 */
[----:B------:R-:W-:-:S07]  /*fdd0*/  FFMA R45, R45, R0, R45 ;  /* 0x000000002d2d7223 */ /* 0x000fce000000002d */
.L_x_426:
[----:B------:R-:W-:Y:S05]  /*fde0*/  BSYNC B1 ;  /* 0x0000000000017941 */ /* 0x000fea0003800000 */
.L_x_424:
        /* <DEDUP_REMOVED lines=10> */
.L_x_428:
[----:B------:R-:W1:Y:S02]  /*fe90*/  MUFU.RCP R48, R55 ;  /* 0x0000003700307308 */ /* 0x000e640000001000 */
[----:B-1----:R-:W-:-:S04]  /*fea0*/  FFMA R0, R55, R48, -1 ;  /* 0xbf80000037007423 */ /* 0x002fc80000000030 */
[----:B------:R-:W-:-:S04]  /*feb0*/  FADD.FTZ R3, -R0, -RZ ;  /* 0x800000ff00037221 */ /* 0x000fc80000010100 */
[----:B------:R-:W-:-:S07]  /*fec0*/  FFMA R48, R48, R3, R48 ;  /* 0x0000000330307223 */ /* 0x000fce0000000030 */
.L_x_429:
[----:B------:R-:W-:Y:S05]  /*fed0*/  BSYNC B1 ;  /* 0x0000000000017941 */ /* 0x000fea0003800000 */
.L_x_427:
        /* <DEDUP_REMOVED lines=10> */
.L_x_431:
[----:B------:R-:W1:Y:S02]  /*ff80*/  MUFU.RCP R47, R58 ;  /* 0x0000003a002f7308 */ /* 0x000e640000001000 */
[----:B-1----:R-:W-:-:S04]  /*ff90*/  FFMA R0, R58, R47, -1 ;  /* 0xbf8000003a007423 */ /* 0x002fc8000000002f */
[----:B------:R-:W-:-:S04]  /*ffa0*/  FADD.FTZ R0, -R0, -RZ ;  /* 0x800000ff00007221 */ /* 0x000fc80000010100 */
[----:B------:R-:W-:-:S07]  /*ffb0*/  FFMA R47, R47, R0, R47 ;  /* 0x000000002f2f7223 */ /* 0x000fce000000002f */
.L_x_432:
[----:B------:R-:W-:Y:S05]  /*ffc0*/  BSYNC B1 ;  /* 0x0000000000017941 */ /* 0x000fea0003800000 */
.L_x_430:
        /* <DEDUP_REMOVED lines=10> */
.L_x_434:
[----:B------:R-:W1:Y:S02]  /*10070*/  MUFU.RCP R50, R53 ;  /* 0x0000003500327308 */ /* 0x000e640000001000 */
[----:B-1----:R-:W-:-:S04]  /*10080*/  FFMA R0, R53, R50, -1 ;  /* 0xbf80000035007423 */ /* 0x002fc80000000032 */
[----:B------:R-:W-:-:S04]  /*10090*/  FADD.FTZ R3, -R0, -RZ ;  /* 0x800000ff00037221 */ /* 0x000fc80000010100 */
[----:B------:R-:W-:-:S07]  /*100a0*/  FFMA R50, R50, R3, R50 ;  /* 0x0000000332327223 */ /* 0x000fce0000000032 */
.L_x_435:
[----:B------:R-:W-:Y:S05]  /*100b0*/  BSYNC B1 ;  /* 0x0000000000017941 */ /* 0x000fea0003800000 */
.L_x_433:
        /* <DEDUP_REMOVED lines=10> */
.L_x_437:
[----:B------:R-:W1:Y:S02]  /*10160*/  MUFU.RCP R49, R56 ;  /* 0x0000003800317308 */ /* 0x000e640000001000 */
[----:B-1----:R-:W-:-:S04]  /*10170*/  FFMA R0, R56, R49, -1 ;  /* 0xbf80000038007423 */ /* 0x002fc80000000031 */
[----:B------:R-:W-:-:S04]  /*10180*/  FADD.FTZ R0, -R0, -RZ ;  /* 0x800000ff00007221 */ /* 0x000fc80000010100 */
[----:B------:R-:W-:-:S07]  /*10190*/  FFMA R49, R49, R0, R49 ;  /* 0x0000000031317223 */ /* 0x000fce0000000031 */
.L_x_438:
[----:B------:R-:W-:Y:S05]  /*101a0*/  BSYNC B1 ;  /* 0x0000000000017941 */ /* 0x000fea0003800000 */
.L_x_436:
        /* <DEDUP_REMOVED lines=10> */
.L_x_440:
[----:B------:R-:W1:Y:S02]  /*10250*/  MUFU.RCP R52, R51 ;  /* 0x0000003300347308 */ /* 0x000e640000001000 */
[----:B-1----:R-:W-:-:S04]  /*10260*/  FFMA R0, R51, R52, -1 ;  /* 0xbf80000033007423 */ /* 0x002fc80000000034 */
[----:B------:R-:W-:-:S04]  /*10270*/  FADD.FTZ R3, -R0, -RZ ;  /* 0x800000ff00037221 */ /* 0x000fc80000010100 */
[----:B------:R-:W-:-:S07]  /*10280*/  FFMA R52, R52, R3, R52 ;  /* 0x0000000334347223 */ /* 0x000fce0000000034 */
.L_x_441:
[----:B------:R-:W-:Y:S05]  /*10290*/  BSYNC B1 ;  /* 0x0000000000017941 */ /* 0x000fea0003800000 */
.L_x_439:
        /* <DEDUP_REMOVED lines=10> */
.L_x_443:
[----:B------:R-:W1:Y:S02]  /*10340*/  MUFU.RCP R51, R54 ;  /* 0x0000003600337308 */ /* 0x000e640000001000 */
[----:B-1----:R-:W-:-:S04]  /*10350*/  FFMA R0, R54, R51, -1 ;  /* 0xbf80000036007423 */ /* 0x002fc80000000033 */
[----:B------:R-:W-:-:S04]  /*10360*/  FADD.FTZ R0, -R0, -RZ ;  /* 0x800000ff00007221 */ /* 0x000fc80000010100 */
[----:B------:R-:W-:-:S07]  /*10370*/  FFMA R51, R51, R0, R51 ;  /* 0x0000000033337223 */ /* 0x000fce0000000033 */
.L_x_444:
[----:B------:R-:W-:Y:S05]  /*10380*/  BSYNC B1 ;  /* 0x0000000000017941 */ /* 0x000fea0003800000 */
.L_x_442:
        /* <DEDUP_REMOVED lines=10> */
.L_x_446:
[----:B------:R-:W1:Y:S02]  /*10430*/  MUFU.RCP R54, R67 ;  /* 0x0000004300367308 */ /* 0x000e640000001000 */
[----:B-1----:R-:W-:-:S04]  /*10440*/  FFMA R0, R67, R54, -1 ;  /* 0xbf80000043007423 */ /* 0x002fc80000000036 */
[----:B------:R-:W-:-:S04]  /*10450*/  FADD.FTZ R3, -R0, -RZ ;  /* 0x800000ff00037221 */ /* 0x000fc80000010100 */
[----:B------:R-:W-:-:S07]  /*10460*/  FFMA R54, R54, R3, R54 ;  /* 0x0000000336367223 */ /* 0x000fce0000000036 */
.L_x_447:
[----:B------:R-:W-:Y:S05]  /*10470*/  BSYNC B1 ;  /* 0x0000000000017941 */ /* 0x000fea0003800000 */
.L_x_445:
        /* <DEDUP_REMOVED lines=9> */
.L_x_449:
[----:B------:R-:W1:Y:S02]  /*10510*/  MUFU.RCP R0, R57 ;  /* 0x0000003900007308 */ /* 0x000e640000001000 */
[----:B-1----:R-:W-:-:S04]  /*10520*/  FFMA R3, R57, R0, -1 ;  /* 0xbf80000039037423 */ /* 0x002fc80000000000 */
[----:B------:R-:W-:-:S04]  /*10530*/  FADD.FTZ R3, -R3, -RZ ;  /* 0x800000ff03037221 */ /* 0x000fc80000010100 */
[----:B------:R-:W-:-:S07]  /*10540*/  FFMA R0, R0, R3, R0 ;  /* 0x0000000300007223 */ /* 0x000fce0000000000 */
.L_x_450:
[----:B------:R-:W-:Y:S05]  /*10550*/  BSYNC B1 ;  /* 0x0000000000017941 */ /* 0x000fea0003800000 */
.L_x_448:
        /* <DEDUP_REMOVED lines=45> */
.L_x_452:
[----:B------:R-:W-:Y:S05]  /*10830*/  BSYNC B0 ;  /* 0x0000000000007941 */ /* 0x000fea0003800000 */
.L_x_451:
[----:B------:R-:W-:Y:S06]  /*10840*/  BAR.SYNC.DEFER_BLOCKING 0x1, 0x100 ;  /* 0x0044000000007b1d */ /* 0x000fec0000010000 */
[----:B------:R-:W-:Y:S04]  /*10850*/  BSSY B0, `(.L_x_453) ;  /* 0x000000a000007945 */ /* 0x000fe80003800000 */
[----:B------:R-:W-:Y:S05]  /*10860*/  @P0 BRA `(.L_x_454) ;  /* 0x0000000000200947 */ /* 0x000fea0003800000 */
[----:B------:R-:W-:-:S06]  /*10870*/  UISETP.NE.AND UP0, UPT, UR49, 0x3, UPT ;  /* 0x000000033100788c */ /* 0x000fcc000bf05270 */
[----:B------:R-:W-:-:S13]  /*10880*/  PLOP3.LUT P2, PT, PT, PT, UP0, 0x80, 0x0 ;  /* 0x000000000000781c */ /* 0x000fda0003f4f008 */
[----:B------:R-:W-:Y:S05]  /*10890*/  @!P2 BRA `(.L_x_455) ;  /* 0x000000000004a947 */ /* 0x000fea0003800000 */
[----:B------:R-:W-:Y:S01]  /*108a0*/  BPT.TRAP 0x1 ;  /* 0x000000040000795c */ /* 0x000fe20000300000 */
.L_x_455:
[----:B------:R-:W-:-:S04]  /*108b0*/  ULEA UR4, UR8, UR51, 0x3 ;  /* 0x0000003308047291 */ /* 0x000fc8000f8e183f */
[----:B------:R-:W-:-:S04]  /*108c0*/  UIADD3 UR4, UR4, 0x60, URZ ;  /* 0x0000006004047890 */ /* 0x000fc8000fffe03f */
[----:B------:R-:W-:-:S09]  /*108d0*/  UPRMT UR4, UR54, 0x654, UR4 ;  /* 0x0000065436047896 */ /* 0x000fd20008000004 */
[----:B------:R-:W-:Y:S03]  /*108e0*/  SYNCS.ARRIVE.TRANS64.RED.A1T0 RZ, [UR4], RZ ;  /* 0x000000ffffff79a7 */ /* 0x000fe60008100404 */
.L_x_454:
[----:B------:R-:W-:Y:S05]  /*108f0*/  BSYNC B0 ;  /* 0x0000000000007941 */ /* 0x000fea0003800000 */
.L_x_453:
        /* <DEDUP_REMOVED lines=9> */
.L_x_458:
[----:B------:R-:W-:Y:S01]  /*10990*/  SHF.L.U32 R19, R19, 0x1f, RZ ;  /* 0x0000001f13137819 */ /* 0x000fe200000006ff */
[----:B------:R-:W-:Y:S01]  /*109a0*/  BSSY B1, `(.L_x_459) ;  /* 0x0000006000017945 */ /* 0x000fe20003800000 */
[C---:B------:R-:W-:Y:S02]  /*109b0*/  LEA R20, R12.reuse, UR51, 0x3 ;  /* 0x000000330c147c11 */ /* 0x040fe4000f8e18ff */
[----:B------:R-:W-:Y:S02]  /*109c0*/  @!P1 LEA R12, R12, R15, 0xd ;  /* 0x0000000f0c0c9211 */ /* 0x000fe400078e68ff */
[----:B------:R-:W2:Y:S02]  /*109d0*/  SYNCS.PHASECHK.TRANS64.TRYWAIT P2, [R20+URZ+0x40], R19 ;  /* 0x00004013140075a7 */ /* 0x000ea4000804017f */
[----:B------:R-:W-:Y:S01]  /*109e0*/  @!P1 LEA R0, R155, R12, 0x1 ;  /* 0x0000000c9b009211 */ /* 0x000fe200078e08ff */
[----:B--2---:R-:W-:Y:S06]  /*109f0*/  @!P2 BRA `(.L_x_460) ;  /* 0x000000580054a947 */ /* 0x004fec0003800000 */
.L_x_621:
[----:B------:R-:W-:Y:S05]  /*10a00*/  BSYNC B1 ;  /* 0x0000000000017941 */ /* 0x000fea0003800000 */
.L_x_459:
[----:B------:R-:W-:Y:S05]  /*10a10*/  @!P1 WARPSYNC.ALL ;  /* 0x0000000000009948 */ /* 0x000fea0003800000 */
[----:B------:R3:W4:Y:S04]  /*10a20*/  @!P1 LDSM.16.M88.4 R4, [R12] ;  /* 0x000000000c04983b */ /* 0x0007280000000200 */
[----:B------:R3:W1:Y:S02]  /*10a30*/  @!P1 LDSM.16.M88.4 R8, [R0] ;  /* 0x000000000008983b */ /* 0x0006640000000200 */
.L_x_457:
[----:B------:R-:W-:Y:S05]  /*10a40*/  BSYNC B0 ;  /* 0x0000000000007941 */ /* 0x000fea0003800000 */
.L_x_456:
[--C-:B---34-:R-:W-:Y:S02]  /*10a50*/  HADD2.F32 R0, -RZ, R4.reuse.H0_H0 ;  /* 0x20000004ff007230 */ /* 0x118fe40000004100 */
[C---:B------:R-:W-:Y:S01]  /*10a60*/  FMUL R72, R154.reuse, R72 ;  /* 0x000000489a487220 */ /* 0x040fe20000400000 */
[----:B------:R-:W-:Y:S02]  /*10a70*/  HADD2.F32 R12, -RZ, R4.H1_H1 ;  /* 0x30000004ff0c7230 */ /* 0x000fe40000004100 */
[----:B------:R-:W-:Y:S01]  /*10a80*/  FMUL R73, R154, R73 ;  /* 0x000000499a497220 */ /* 0x000fe20000400000 */
[----:B------:R-:W-:Y:S01]  /*10a90*/  MOV R58, 0x3bbb989d ;  /* 0x3bbb989d003a7802 */ /* 0x000fe20000000f00 */
[----:B------:R-:W-:Y:S01]  /*10aa0*/  FFMA R4, R153, R0, R72 ;  /* 0x0000000099047223 */ /* 0x000fe20000000048 */
[--C-:B--2---:R-:W-:Y:S01]  /*10ab0*/  HADD2.F32 R20, -RZ, R5.reuse.H0_H0 ;  /* 0x20000005ff147230 */ /* 0x104fe20000004100 */
[----:B------:R-:W-:Y:S01]  /*10ac0*/  MOV R53, 0x437c0000 ;  /* 0x437c000000357802 */ /* 0x000fe20000000f00 */
[----:B------:R-:W-:-:S02]  /*10ad0*/  HADD2.F32 R26, -RZ, R5.H1_H1 ;  /* 0x30000005ff1a7230 */ /* 0x000fc40000004100 */
[----:B------:R-:W-:Y:S01]  /*10ae0*/  FFMA R5, R153, R12, R73 ;  /* 0x0000000c99057223 */ /* 0x000fe20000000049 */
[--C-:B------:R-:W-:Y:S02]  /*10af0*/  HADD2.F32 R32, -RZ, R7.reuse.H0_H0 ;  /* 0x20000007ff207230 */ /* 0x100fe40000004100 */
[-C--:B------:R-:W-:Y:S01]  /*10b00*/  FFMA.SAT R12, -R4, R58.reuse, 0.5 ;  /* 0x3f000000040c7423 */ /* 0x080fe2000000213a */
[----:B------:R-:W-:Y:S02]  /*10b10*/  HADD2.F32 R34, -RZ, R7.H1_H1 ;  /* 0x30000007ff227230 */ /* 0x000fe40000004100 */
[----:B------:R-:W-:Y:S01]  /*10b20*/  FMUL R7, R154, R75 ;  /* 0x0000004b9a077220 */ /* 0x000fe20000400000 */
[--C-:B------:R-:W-:Y:S02]  /*10b30*/  HADD2.F32 R28, -RZ, R6.reuse.H0_H0 ;  /* 0x20000006ff1c7230 */ /* 0x100fe40000004100 */
[----:B------:R-:W-:Y:S01]  /*10b40*/  FFMA.RM R27, R12, R53, 12582913 ;  /* 0x4b4000010c1b7423 */ /* 0x000fe20000004035 */
[----:B------:R-:W-:Y:S01]  /*10b50*/  FFMA.SAT R12, -R5, R58, 0.5 ;  /* 0x3f000000050c7423 */ /* 0x000fe2000000213a */
[----:B------:R-:W-:Y:S01]  /*10b60*/  FFMA R7, R153, R26, R7 ;  /* 0x0000001a99077223 */ /* 0x000fe20000000007 */
[----:B------:R-:W-:-:S02]  /*10b70*/  HADD2.F32 R30, -RZ, R6.H1_H1 ;  /* 0x30000006ff1e7230 */ /* 0x000fc40000004100 */
[----:B------:R-:W-:Y:S01]  /*10b80*/  FMUL R6, R154, R74 ;  /* 0x0000004a9a067220 */ /* 0x000fe20000400000 */
[-C--:B------:R-:W-:Y:S01]  /*10b90*/  FFMA.RM R29, R12, R53.reuse, 12582913 ;  /* 0x4b4000010c1d7423 */ /* 0x080fe20000004035 */
[----:B-1----:R-:W-:Y:S01]  /*10ba0*/  FFMA.SAT R21, -R7, R58, 0.5 ;  /* 0x3f00000007157423 */ /* 0x002fe2000000213a */
[----:B------:R-:W-:Y:S01]  /*10bb0*/  FADD R13, R27, -12583039 ;  /* 0xcb40007f1b0d7421 */ /* 0x000fe20000000000 */
[----:B------:R-:W-:Y:S01]  /*10bc0*/  FFMA R6, R153, R20, R6 ;  /* 0x0000001499067223 */ /* 0x000fe20000000006 */
[----:B------:R-:W-:Y:S01]  /*10bd0*/  FMUL R3, R154, R76 ;  /* 0x0000004c9a037220 */ /* 0x000fe20000400000 */
[----:B------:R-:W-:Y:S01]  /*10be0*/  FADD R20, R29, -12583039 ;  /* 0xcb40007f1d147421 */ /* 0x000fe20000000000 */
[----:B------:R-:W-:Y:S01]  /*10bf0*/  FFMA.RM R33, R21, R53, 12582913 ;  /* 0x4b40000115217423 */ /* 0x000fe20000004035 */
[----:B------:R-:W-:Y:S01]  /*10c00*/  FFMA R13, -R4, 1.4426950216293334961, -R13 ;  /* 0x3fb8aa3b040d7823 */ /* 0x000fe2000000090d */
[----:B------:R-:W-:Y:S01]  /*10c10*/  FMUL R0, R154, R77 ;  /* 0x0000004d9a007220 */ /* 0x000fe20000400000 */
[----:B------:R-:W-:Y:S01]  /*10c20*/  FFMA.SAT R15, -R6, R58, 0.5 ;  /* 0x3f000000060f7423 */ /* 0x000fe2000000213a */
[----:B------:R-:W-:Y:S01]  /*10c30*/  FFMA R12, R153, R28, R3 ;  /* 0x0000001c990c7223 */ /* 0x000fe20000000003 */
[----:B------:R-:W-:Y:S01]  /*10c40*/  FFMA R20, -R5, 1.4426950216293334961, -R20 ;  /* 0x3fb8aa3b05147823 */ /* 0x000fe20000000914 */
[----:B------:R-:W-:Y:S01]  /*10c50*/  FADD R26, R33, -12583039 ;  /* 0xcb40007f211a7421 */ /* 0x000fe20000000000 */
[----:B------:R-:W-:Y:S01]  /*10c60*/  FFMA R3, -R4, 1.925963033500011079e-08, R13 ;  /* 0x32a5706004037823 */ /* 0x000fe2000000010d */
[C---:B------:R-:W-:Y:S01]  /*10c70*/  FMUL R78, R154.reuse, R78 ;  /* 0x0000004e9a4e7220 */ /* 0x040fe20000400000 */
[----:B------:R-:W-:Y:S01]  /*10c80*/  FFMA R13, R153, R30, R0 ;  /* 0x0000001e990d7223 */ /* 0x000fe20000000000 */
[----:B------:R-:W-:Y:S01]  /*10c90*/  FFMA.RM R31, R15, R53, 12582913 ;  /* 0x4b4000010f1f7423 */ /* 0x000fe20000004035 */
[----:B------:R-:W-:Y:S01]  /*10ca0*/  FFMA R0, -R5, 1.925963033500011079e-08, R20 ;  /* 0x32a5706005007823 */ /* 0x000fe20000000114 */
[----:B------:R-:W-:Y:S01]  /*10cb0*/  FFMA R26, -R7, 1.4426950216293334961, -R26 ;  /* 0x3fb8aa3b071a7823 */ /* 0x000fe2000000091a */
[----:B------:R-:W-:Y:S01]  /*10cc0*/  FFMA R15, R153, R32, R78 ;  /* 0x00000020990f7223 */ /* 0x000fe2000000004e */
[----:B------:R-:W-:Y:S01]  /*10cd0*/  FADD R19, R31, -12583039 ;  /* 0xcb40007f1f137421 */ /* 0x000fe20000000000 */
[----:B------:R-:W-:Y:S01]  /*10ce0*/  FFMA.SAT R28, -R13, R58, 0.5 ;  /* 0x3f0000000d1c7423 */ /* 0x000fe2000000213a */
[----:B------:R-:W-:Y:S01]  /*10cf0*/  FMUL R36, R154, R79 ;  /* 0x0000004f9a247220 */ /* 0x000fe20000400000 */
[----:B------:R1:W-:Y:S01]  /*10d00*/  MUFU.EX2 R46, R3 ;  /* 0x00000003002e7308 */ /* 0x0003e20000000800 */
[----:B------:R-:W-:Y:S01]  /*10d10*/  FFMA R21, -R6, 1.4426950216293334961, -R19 ;  /* 0x3fb8aa3b06157823 */ /* 0x000fe20000000913 */
[----:B------:R-:W-:Y:S01]  /*10d20*/  FFMA.RM R37, R28, R53, 12582913 ;  /* 0x4b4000011c257423 */ /* 0x000fe20000004035 */
[----:B------:R-:W-:-:S02]  /*10d30*/  HADD2.F32 R20, -RZ, R8.H0_H0 ;  /* 0x20000008ff147230 */ /* 0x000fc40000004100 */
[----:B------:R-:W-:Y:S01]  /*10d40*/  FFMA R19, R153, R34, R36 ;  /* 0x0000002299137223 */ /* 0x000fe20000000024 */
[----:B------:R-:W-:Y:S01]  /*10d50*/  FMUL R80, R154, R80 ;  /* 0x000000509a507220 */ /* 0x000fe20000400000 */
[----:B------:R-:W-:Y:S01]  /*10d60*/  FFMA.SAT R25, -R12, R58, 0.5 ;  /* 0x3f0000000c197423 */ /* 0x000fe2000000213a */
[----:B------:R-:W-:Y:S01]  /*10d70*/  FADD R30, R37, -12583039 ;  /* 0xcb40007f251e7421 */ /* 0x000fe20000000000 */
[----:B------:R2:W-:Y:S01]  /*10d80*/  MUFU.EX2 R48, R0 ;  /* 0x0000000000307308 */ /* 0x0005e20000000800 */
[----:B-1----:R-:W-:Y:S01]  /*10d90*/  FFMA R3, -R7, 1.925963033500011079e-08, R26 ;  /* 0x32a5706007037823 */ /* 0x002fe2000000011a */
[----:B------:R-:W-:Y:S02]  /*10da0*/  HADD2.F32 R26, -RZ, R9.H1_H1 ;  /* 0x30000009ff1a7230 */ /* 0x000fe40000004100 */
[----:B------:R-:W-:Y:S01]  /*10db0*/  FFMA R20, R153, R20, R80 ;  /* 0x0000001499147223 */ /* 0x000fe20000000050 */
[----:B------:R-:W-:Y:S01]  /*10dc0*/  FFMA.RM R35, R25, R53, 12582913 ;  /* 0x4b40000119237423 */ /* 0x000fe20000004035 */
[----:B------:R-:W-:-:S02]  /*10dd0*/  HADD2.F32 R8, -RZ, R8.H1_H1 ;  /* 0x30000008ff087230 */ /* 0x000fc40000004100 */
[C---:B------:R-:W-:Y:S01]  /*10de0*/  FMUL R38, R154.reuse, R81 ;  /* 0x000000519a267220 */ /* 0x040fe20000400000 */
[----:B------:R-:W-:Y:S01]  /*10df0*/  FFMA R32, -R13, 1.4426950216293334961, -R30 ;  /* 0x3fb8aa3b0d207823 */ /* 0x000fe2000000091e */
[--C-:B------:R-:W-:Y:S02]  /*10e00*/  HADD2.F32 R28, -RZ, R10.reuse.H0_H0 ;  /* 0x2000000aff1c7230 */ /* 0x100fe40000004100 */
[----:B------:R-:W-:Y:S01]  /*10e10*/  FMUL R82, R154, R82 ;  /* 0x000000529a527220 */ /* 0x000fe20000400000 */
[----:B--2---:R-:W-:Y:S02]  /*10e20*/  HADD2.F32 R0, -RZ, R9.H0_H0 ;  /* 0x20000009ff007230 */ /* 0x004fe40000004100 */
[----:B------:R-:W-:Y:S01]  /*10e30*/  FFMA.SAT R9, -R15, R58, 0.5 ;  /* 0x3f0000000f097423 */ /* 0x000fe2000000213a */
[----:B------:R-:W-:Y:S02]  /*10e40*/  HADD2.F32 R30, -RZ, R10.H1_H1 ;  /* 0x3000000aff1e7230 */ /* 0x000fe40000004100 */
[----:B------:R-:W-:Y:S01]  /*10e50*/  FADD R25, R35, -12583039 ;  /* 0xcb40007f23197421 */ /* 0x000fe20000000000 */
[----:B------:R-:W-:Y:S01]  /*10e60*/  FFMA R8, R153, R8, R38 ;  /* 0x0000000899087223 */ /* 0x000fe20000000026 */
[----:B------:R-:W-:Y:S01]  /*10e70*/  FFMA.RM R39, R9, R53, 12582913 ;  /* 0x4b40000109277423 */ /* 0x000fe20000004035 */
[-C--:B------:R-:W-:Y:S01]  /*10e80*/  FFMA.SAT R9, -R19, R58.reuse, 0.5 ;  /* 0x3f00000013097423 */ /* 0x080fe2000000213a */
[----:B------:R-:W-:Y:S01]  /*10e90*/  FFMA R21, -R6, 1.925963033500011079e-08, R21 ;  /* 0x32a5706006157823 */ /* 0x000fe20000000115 */
[----:B------:R-:W-:Y:S01]  /*10ea0*/  FMUL R40, R154, R83 ;  /* 0x000000539a287220 */ /* 0x000fe20000400000 */
[----:B------:R-:W-:Y:S01]  /*10eb0*/  FADD R10, R39, -12583039 ;  /* 0xcb40007f270a7421 */ /* 0x000fe20000000000 */
[-C--:B------:R-:W-:Y:S01]  /*10ec0*/  FFMA.RM R41, R9, R53.reuse, 12582913 ;  /* 0x4b40000109297423 */ /* 0x080fe20000004035 */
[----:B------:R-:W-:Y:S01]  /*10ed0*/  FFMA.SAT R9, -R20, R58, 0.5 ;  /* 0x3f00000014097423 */ /* 0x000fe2000000213a */
[----:B------:R-:W-:Y:S01]  /*10ee0*/  FFMA R25, -R12, 1.4426950216293334961, -R25 ;  /* 0x3fb8aa3b0c197823 */ /* 0x000fe20000000919 */
[----:B------:R-:W-:Y:S01]  /*10ef0*/  FFMA R10, -R15, 1.4426950216293334961, -R10 ;  /* 0x3fb8aa3b0f0a7823 */ /* 0x000fe2000000090a */
[----:B------:R1:W2:Y:S01]  /*10f00*/  MUFU.EX2 R36, R21 ;  /* 0x0000001500247308 */ /* 0x0002a20000000800 */
[-C--:B------:R-:W-:Y:S01]  /*10f10*/  FFMA.RM R43, R9, R53.reuse, 12582913 ;  /* 0x4b400001092b7423 */ /* 0x080fe20000004035 */
[----:B------:R-:W-:Y:S01]  /*10f20*/  FFMA R9, R153, R0, R82 ;  /* 0x0000000099097223 */ /* 0x000fe20000000052 */
[----:B------:R-:W-:Y:S01]  /*10f30*/  FFMA.SAT R0, -R8, R58, 0.5 ;  /* 0x3f00000008007423 */ /* 0x000fe2000000213a */
[----:B------:R-:W-:Y:S01]  /*10f40*/  FFMA R25, -R12, 1.925963033500011079e-08, R25 ;  /* 0x32a570600c197823 */ /* 0x000fe20000000119 */
[C---:B------:R-:W-:Y:S01]  /*10f50*/  FMUL R84, R154.reuse, R84 ;  /* 0x000000549a547220 */ /* 0x040fe20000400000 */
[----:B------:R-:W-:Y:S01]  /*10f60*/  FMUL R86, R154, R86 ;  /* 0x000000569a567220 */ /* 0x000fe20000400000 */
[--C-:B------:R-:W-:Y:S01]  /*10f70*/  HADD2.F32 R34, -RZ, R11.reuse.H1_H1 ;  /* 0x3000000bff227230 */ /* 0x100fe20000004100 */
[----:B------:R3:W4:Y:S01]  /*10f80*/  MUFU.EX2 R50, R3 ;  /* 0x0000000300327308 */ /* 0x0007220000000800 */
[----:B-1----:R-:W-:Y:S01]  /*10f90*/  FFMA R21, -R15, 1.925963033500011079e-08, R10 ;  /* 0x32a570600f157823 */ /* 0x002fe2000000010a */
[----:B------:R-:W-:Y:S01]  /*10fa0*/  FFMA R10, R153, R26, R40 ;  /* 0x0000001a990a7223 */ /* 0x000fe20000000028 */
[----:B------:R-:W-:Y:S01]  /*10fb0*/  FFMA.RM R40, R0, R53, 12582913 ;  /* 0x4b40000100287423 */ /* 0x000fe20000004035 */
[----:B------:R-:W-:Y:S01]  /*10fc0*/  FFMA.SAT R0, -R9, R58, 0.5 ;  /* 0x3f00000009007423 */ /* 0x000fe2000000213a */
[C---:B------:R-:W-:Y:S01]  /*10fd0*/  FMUL R42, R154.reuse, R85 ;  /* 0x000000559a2a7220 */ /* 0x040fe20000400000 */
[----:B------:R-:W-:Y:S01]  /*10fe0*/  FMUL R44, R154, R87 ;  /* 0x000000579a2c7220 */ /* 0x000fe20000400000 */
[----:B------:R-:W-:Y:S01]  /*10ff0*/  SHF.L.U32 R27, R27, 0x17, RZ ;  /* 0x000000171b1b7819 */ /* 0x000fe200000006ff */
[----:B------:R1:W-:Y:S01]  /*11000*/  MUFU.EX2 R52, R25 ;  /* 0x0000001900347308 */ /* 0x0003e20000000800 */
[----:B---3--:R-:W-:Y:S01]  /*11010*/  FFMA R3, -R13, 1.925963033500011079e-08, R32 ;  /* 0x32a570600d037823 */ /* 0x008fe20000000120 */
[----:B------:R-:W-:-:S02]  /*11020*/  HADD2.F32 R32, -RZ, R11.H0_H0 ;  /* 0x2000000bff207230 */ /* 0x000fc40000004100 */
[C---:B------:R-:W-:Y:S01]  /*11030*/  FFMA R11, R153.reuse, R28, R84 ;  /* 0x0000001c990b7223 */ /* 0x040fe20000000054 */
[-C--:B------:R-:W-:Y:S01]  /*11040*/  FFMA.RM R28, R0, R53.reuse, 12582913 ;  /* 0x4b400001001c7423 */ /* 0x080fe20000004035 */
[----:B------:R-:W-:Y:S01]  /*11050*/  FFMA R26, R153, R34, R44 ;  /* 0x00000022991a7223 */ /* 0x000fe2000000002c */
[----:B------:R-:W-:Y:S01]  /*11060*/  SHF.L.U32 R31, R31, 0x17, RZ ;  /* 0x000000171f1f7819 */ /* 0x000fe200000006ff */
[-C--:B------:R-:W-:Y:S01]  /*11070*/  FFMA.SAT R34, -R11, R58.reuse, 0.5 ;  /* 0x3f0000000b227423 */ /* 0x080fe2000000213a */
[----:B------:R3:W-:Y:S01]  /*11080*/  MUFU.EX2 R54, R3 ;  /* 0x0000000300367308 */ /* 0x0007e20000000800 */
[----:B-1----:R-:W-:Y:S01]  /*11090*/  FADD R25, R40, -12583039 ;  /* 0xcb40007f28197421 */ /* 0x002fe20000000000 */
[----:B------:R-:W-:Y:S01]  /*110a0*/  FFMA.SAT R51, -R26, R58, 0.5 ;  /* 0x3f0000001a337423 */ /* 0x000fe2000000213a */
[-C--:B------:R-:W-:Y:S01]  /*110b0*/  FFMA.RM R34, R34, R53.reuse, 12582913 ;  /* 0x4b40000122227423 */ /* 0x080fe20000004035 */
[----:B------:R-:W-:Y:S01]  /*110c0*/  FADD R56, R41, -12583039 ;  /* 0xcb40007f29387421 */ /* 0x000fe20000000000 */
[----:B------:R-:W-:Y:S01]  /*110d0*/  FFMA R45, -R8, 1.4426950216293334961, -R25 ;  /* 0x3fb8aa3b082d7823 */ /* 0x000fe20000000919 */
[----:B------:R-:W-:Y:S01]  /*110e0*/  FFMA R25, R153, R32, R86 ;  /* 0x0000002099197223 */ /* 0x000fe20000000056 */
[-C--:B------:R-:W-:Y:S01]  /*110f0*/  FFMA.SAT R32, -R10, R58.reuse, 0.5 ;  /* 0x3f0000000a207423 */ /* 0x080fe2000000213a */
[----:B------:R1:W5:Y:S01]  /*11100*/  MUFU.EX2 R38, R21 ;  /* 0x0000001500267308 */ /* 0x0003620000000800 */
[----:B---3--:R-:W-:Y:S01]  /*11110*/  FADD R3, R43, -12583039 ;  /* 0xcb40007f2b037421 */ /* 0x008fe20000000000 */
[----:B------:R-:W-:Y:S01]  /*11120*/  FFMA.SAT R49, -R25, R58, 0.5 ;  /* 0x3f00000019317423 */ /* 0x000fe2000000213a */
[-C--:B------:R-:W-:Y:S01]  /*11130*/  FFMA.RM R32, R32, R53.reuse, 12582913 ;  /* 0x4b40000120207423 */ /* 0x080fe20000004035 */
[-C--:B------:R-:W-:Y:S01]  /*11140*/  FFMA.RM R51, R51, R53.reuse, 12582913 ;  /* 0x4b40000133337423 */ /* 0x080fe20000004035 */
[----:B------:R-:W-:Y:S01]  /*11150*/  FFMA R3, -R20, 1.4426950216293334961, -R3 ;  /* 0x3fb8aa3b14037823 */ /* 0x000fe20000000903 */
[-C--:B------:R-:W-:Y:S01]  /*11160*/  FFMA.RM R49, R49, R53.reuse, 12582913 ;  /* 0x4b40000131317423 */ /* 0x080fe20000004035 */
[----:B--2---:R-:W-:Y:S01]  /*11170*/  FFMA R36, R31, R36, 1 ;  /* 0x3f8000001f247423 */ /* 0x004fe20000000024 */
[----:B------:R-:W-:Y:S01]  /*11180*/  SHF.L.U32 R33, R33, 0x17, RZ ;  /* 0x0000001721217819 */ /* 0x000fe200000006ff */
[----:B-1----:R-:W-:Y:S01]  /*11190*/  FFMA R21, R153, R30, R42 ;  /* 0x0000001e99157223 */ /* 0x002fe2000000002a */
[----:B------:R-:W-:Y:S01]  /*111a0*/  FADD R30, R28, -12583039 ;  /* 0xcb40007f1c1e7421 */ /* 0x000fe20000000000 */
[----:B------:R-:W-:Y:S01]  /*111b0*/  FFMA R3, -R20, 1.925963033500011079e-08, R3 ;  /* 0x32a5706014037823 */ /* 0x000fe20000000103 */
[----:B------:R-:W-:Y:S01]  /*111c0*/  FADD R31, R51, -12583039 ;  /* 0xcb40007f331f7421 */ /* 0x000fe20000000000 */
[----:B------:R-:W-:Y:S01]  /*111d0*/  FFMA.SAT R42, -R21, R58, 0.5 ;  /* 0x3f000000152a7423 */ /* 0x000fe2000000213a */
[----:B------:R-:W-:Y:S01]  /*111e0*/  FFMA R30, -R9, 1.4426950216293334961, -R30 ;  /* 0x3fb8aa3b091e7823 */ /* 0x000fe2000000091e */
[----:B------:R1:W2:Y:S01]  /*111f0*/  MUFU.EX2 R0, R3 ;  /* 0x0000000300007308 */ /* 0x0002a20000000800 */
[----:B------:R-:W-:Y:S01]  /*11200*/  FFMA R58, R27, R46, 1 ;  /* 0x3f8000001b3a7423 */ /* 0x000fe2000000002e */
[----:B------:R-:W-:Y:S01]  /*11210*/  FFMA.RM R44, R42, R53, 12582913 ;  /* 0x4b4000012a2c7423 */ /* 0x000fe20000004035 */
[----:B------:R-:W-:Y:S01]  /*11220*/  FFMA R30, -R9, 1.925963033500011079e-08, R30 ;  /* 0x32a57060091e7823 */ /* 0x000fe2000000011e */
[----:B------:R-:W-:Y:S01]  /*11230*/  FADD R46, R49, -12583039 ;  /* 0xcb40007f312e7421 */ /* 0x000fe20000000000 */
[----:B------:R-:W-:Y:S01]  /*11240*/  FADD R42, R34, -12583039 ;  /* 0xcb40007f222a7421 */ /* 0x000fe20000000000 */
[----:B------:R-:W-:Y:S01]  /*11250*/  FFMA R56, -R19, 1.4426950216293334961, -R56 ;  /* 0x3fb8aa3b13387823 */ /* 0x000fe20000000938 */
[----:B------:R-:W-:Y:S01]  /*11260*/  FFMA R31, -R26, 1.4426950216293334961, -R31 ;  /* 0x3fb8aa3b1a1f7823 */ /* 0x000fe2000000091f */
[----:B------:R-:W-:Y:S01]  /*11270*/  FFMA R46, -R25, 1.4426950216293334961, -R46 ;  /* 0x3fb8aa3b192e7823 */ /* 0x000fe2000000092e */
[----:B-1----:R-:W-:Y:S01]  /*11280*/  FADD R3, R32, -12583039 ;  /* 0xcb40007f20037421 */ /* 0x002fe20000000000 */
[----:B------:R-:W-:Y:S01]  /*11290*/  FFMA R42, -R11, 1.4426950216293334961, -R42 ;  /* 0x3fb8aa3b0b2a7823 */ /* 0x000fe2000000092a */
[----:B------:R-:W-:Y:S01]  /*112a0*/  FFMA R45, -R8, 1.925963033500011079e-08, R45 ;  /* 0x32a57060082d7823 */ /* 0x000fe2000000012d */
[----:B------:R-:W-:Y:S01]  /*112b0*/  SHF.L.U32 R29, R29, 0x17, RZ ;  /* 0x000000171d1d7819 */ /* 0x000fe200000006ff */
[C---:B------:R-:W-:Y:S01]  /*112c0*/  FFMA R47, -R10.reuse, 1.4426950216293334961, -R3 ;  /* 0x3fb8aa3b0a2f7823 */ /* 0x040fe20000000903 */
[----:B----4-:R-:W-:Y:S01]  /*112d0*/  FFMA R55, R33, R50, 1 ;  /* 0x3f80000021377423 */ /* 0x010fe20000000032 */
[----:B------:R1:W-:Y:S01]  /*112e0*/  MUFU.EX2 R3, R30 ;  /* 0x0000001e00037308 */ /* 0x0003e20000000800 */
[----:B------:R-:W-:Y:S01]  /*112f0*/  FFMA R56, -R19, 1.925963033500011079e-08, R56 ;  /* 0x32a5706013387823 */ /* 0x000fe20000000138 */
[----:B------:R-:W-:Y:S01]  /*11300*/  FFMA R47, -R10, 1.925963033500011079e-08, R47 ;  /* 0x32a570600a2f7823 */ /* 0x000fe2000000012f */
[----:B------:R-:W-:Y:S01]  /*11310*/  FFMA R46, -R25, 1.925963033500011079e-08, R46 ;  /* 0x32a57060192e7823 */ /* 0x000fe2000000012e */
[----:B------:R-:W-:Y:S01]  /*11320*/  IADD3 R33, R58, 0x1800000, RZ ;  /* 0x018000003a217810 */ /* 0x000fe20007ffe0ff */
[----:B------:R-:W-:Y:S01]  /*11330*/  FFMA R42, -R11, 1.925963033500011079e-08, R42 ;  /* 0x32a570600b2a7823 */ /* 0x000fe2000000012a */
[----:B------:R-:W-:Y:S01]  /*11340*/  FFMA R31, -R26, 1.925963033500011079e-08, R31 ;  /* 0x32a570601a1f7823 */ /* 0x000fe2000000011f */
[----:B------:R-:W-:Y:S01]  /*11350*/  FFMA R53, R29, R48, 1 ;  /* 0x3f8000001d357423 */ /* 0x000fe20000000030 */
[----:B------:R-:W-:Y:S01]  /*11360*/  LOP3.LUT R33, R33, 0x7f800000, RZ, 0xc0, !PT ;  /* 0x7f80000021217812 */ /* 0x000fe200078ec0ff */
[----:B-1----:R-:W-:Y:S01]  /*11370*/  FADD R30, R44, -12583039 ;  /* 0xcb40007f2c1e7421 */ /* 0x002fe20000000000 */
[----:B------:R-:W1:Y:S01]  /*11380*/  MUFU.EX2 R45, R45 ;  /* 0x0000002d002d7308 */ /* 0x000e620000000800 */
[----:B------:R-:W-:Y:S01]  /*11390*/  SHF.L.U32 R39, R39, 0x17, RZ ;  /* 0x0000001727277819 */ /* 0x000fe200000006ff */
[----:B------:R-:W-:Y:S01]  /*113a0*/  BSSY B1, `(.L_x_461) ;  /* 0x000002b000017945 */ /* 0x000fe20003800000 */
[----:B------:R-:W-:Y:S01]  /*113b0*/  FFMA R30, -R21, 1.4426950216293334961, -R30 ;  /* 0x3fb8aa3b151e7823 */ /* 0x000fe2000000091e */
[----:B------:R-:W-:-:S02]  /*113c0*/  ISETP.GT.U32.AND P1, PT, R33, 0x1ffffff, PT ;  /* 0x01ffffff2100780c */ /* 0x000fc40003f24070 */
[----:B------:R-:W-:Y:S01]  /*113d0*/  SHF.L.U32 R43, R43, 0x17, RZ ;  /* 0x000000172b2b7819 */ /* 0x000fe200000006ff */
[----:B------:R-:W-:Y:S01]  /*113e0*/  FFMA R30, -R21, 1.925963033500011079e-08, R30 ;  /* 0x32a57060151e7823 */ /* 0x000fe2000000011e */
[----:B------:R-:W3:Y:S01]  /*113f0*/  MUFU.EX2 R47, R47 ;  /* 0x0000002f002f7308 */ /* 0x000ee20000000800 */
[----:B------:R-:W-:Y:S01]  /*11400*/  SHF.L.U32 R40, R40, 0x17, RZ ;  /* 0x0000001728287819 */ /* 0x000fe200000006ff */
[----:B-----5:R-:W-:Y:S01]  /*11410*/  FFMA R39, R39, R38, 1 ;  /* 0x3f80000027277423 */ /* 0x020fe20000000026 */
[----:B------:R-:W-:Y:S01]  /*11420*/  SHF.L.U32 R32, R32, 0x17, RZ ;  /* 0x0000001720207819 */ /* 0x000fe200000006ff */
[----:B--2---:R-:W-:Y:S01]  /*11430*/  FFMA R38, R43, R0, 1 ;  /* 0x3f8000002b267423 */ /* 0x004fe20000000000 */
[----:B------:R-:W-:Y:S02]  /*11440*/  SHF.L.U32 R35, R35, 0x17, RZ ;  /* 0x0000001723237819 */ /* 0x000fe400000006ff */
[----:B------:R-:W-:Y:S01]  /*11450*/  SHF.L.U32 R37, R37, 0x17, RZ ;  /* 0x0000001725257819 */ /* 0x000fe200000006ff */
[----:B------:R-:W-:Y:S01]  /*11460*/  MUFU.EX2 R29, R30 ;  /* 0x0000001e001d7308 */ /* 0x000fe20000000800 */
        /* <DEDUP_REMOVED lines=10> */
[----:B------:R-:W-:-:S05]  /*11510*/  SHF.L.U32 R51, R51, 0x17, RZ ;  /* 0x0000001733337819 */ /* 0x000fca00000006ff */
[----:B------:R3:W2:Y:S08]  /*11520*/  MUFU.EX2 R27, R42 ;  /* 0x0000002a001b7308 */ /* 0x0006b00000000800 */
[----:B------:R-:W4:Y:S01]  /*11530*/  MUFU.EX2 R46, R46 ;  /* 0x0000002e002e7308 */ /* 0x000f220000000800 */
[----:B---3--:R-:W-:Y:S01]  /*11540*/  FFMA R42, R32, R47, 1 ;  /* 0x3f800000202a7423 */ /* 0x008fe2000000002f */
[----:B-1----:R-:W-:Y:S01]  /*11550*/  FFMA R41, R41, R56, 1 ;  /* 0x3f80000029297423 */ /* 0x002fe20000000038 */
[----:B------:R-:W-:-:S05]  /*11560*/  FFMA R47, R44, R29, 1 ;  /* 0x3f8000002c2f7423 */ /* 0x000fca000000001d */
[----:B------:R-:W1:Y:S01]  /*11570*/  MUFU.EX2 R30, R31 ;  /* 0x0000001f001e7308 */ /* 0x000e620000000800 */
[----:B--2---:R-:W-:Y:S01]  /*11580*/  FFMA R45, R34, R27, 1 ;  /* 0x3f800000222d7423 */ /* 0x004fe2000000001b */
[----:B----4-:R-:W-:Y:S01]  /*11590*/  FFMA R49, R49, R46, 1 ;  /* 0x3f80000031317423 */ /* 0x010fe2000000002e */
[----:B-1----:R-:W-:Y:S01]  /*115a0*/  FFMA R51, R51, R30, 1 ;  /* 0x3f80000033337423 */ /* 0x002fe2000000001e */
[----:B------:R-:W-:Y:S06]  /*115b0*/  @P1 BRA `(.L_x_462) ;  /* 0x0000000000141947 */ /* 0x000fec0003800000 */
[----:B------:R-:W-:Y:S02]  /*115c0*/  MOV R0, R58 ;  /* 0x0000003a00007202 */ /* 0x000fe40000000f00 */
[----:B------:R-:W-:-:S07]  /*115d0*/  MOV R90, 0x115f0 ;  /* 0x000115f0005a7802 */ /* 0x000fce0000000f00 */
[----:B------:R-:W-:Y:S05]  /*115e0*/  CALL.REL.NOINC `($__internal_0_$__cuda_sm20_rcp_rn_f32_slowpath) ;  /* 0x0000005400107944 */ /* 0x000fea0003c00000 */
[----:B------:R-:W-:Y:S01]  /*115f0*/  MOV R27, R0 ;  /* 0x00000000001b7202 */ /* 0x000fe20000000f00 */
[----:B------:R-:W-:Y:S06]  /*11600*/  BRA `(.L_x_463) ;  /* 0x0000000000107947 */ /* 0x000fec0003800000 */
.L_x_462:
[----:B------:R-:W1:Y:S02]  /*11610*/  MUFU.RCP R27, R58 ;  /* 0x0000003a001b7308 */ /* 0x000e640000001000 */
[----:B-1----:R-:W-:-:S04]  /*11620*/  FFMA R0, R58, R27, -1 ;  /* 0xbf8000003a007423 */ /* 0x002fc8000000001b */
[----:B------:R-:W-:-:S04]  /*11630*/  FADD.FTZ R0, -R0, -RZ ;  /* 0x800000ff00007221 */ /* 0x000fc80000010100 */
[----:B------:R-:W-:-:S07]  /*11640*/  FFMA R27, R27, R0, R27 ;  /* 0x000000001b1b7223 */ /* 0x000fce000000001b */
.L_x_463:
[----:B------:R-:W-:Y:S05]  /*11650*/  BSYNC B1 ;  /* 0x0000000000017941 */ /* 0x000fea0003800000 */
.L_x_461:
        /* <DEDUP_REMOVED lines=10> */
.L_x_465:
[----:B------:R-:W1:Y:S02]  /*11700*/  MUFU.RCP R28, R53 ;  /* 0x00000035001c7308 */ /* 0x000e640000001000 */
[----:B-1----:R-:W-:-:S04]  /*11710*/  FFMA R0, R53, R28, -1 ;  /* 0xbf80000035007423 */ /* 0x002fc8000000001c */
[----:B------:R-:W-:-:S04]  /*11720*/  FADD.FTZ R3, -R0, -RZ ;  /* 0x800000ff00037221 */ /* 0x000fc80000010100 */
[----:B------:R-:W-:-:S07]  /*11730*/  FFMA R28, R28, R3, R28 ;  /* 0x000000031c1c7223 */ /* 0x000fce000000001c */
.L_x_466:
[----:B------:R-:W-:Y:S05]  /*11740*/  BSYNC B1 ;  /* 0x0000000000017941 */ /* 0x000fea0003800000 */
.L_x_464:
        /* <DEDUP_REMOVED lines=10> */
.L_x_468:
[----:B------:R-:W1:Y:S02]  /*117f0*/  MUFU.RCP R29, R36 ;  /* 0x00000024001d7308 */ /* 0x000e640000001000 */
[----:B-1----:R-:W-:-:S04]  /*11800*/  FFMA R0, R36, R29, -1 ;  /* 0xbf80000024007423 */ /* 0x002fc8000000001d */
[----:B------:R-:W-:-:S04]  /*11810*/  FADD.FTZ R0, -R0, -RZ ;  /* 0x800000ff00007221 */ /* 0x000fc80000010100 */
[----:B------:R-:W-:-:S07]  /*11820*/  FFMA R29, R29, R0, R29 ;  /* 0x000000001d1d7223 */ /* 0x000fce000000001d */
.L_x_469:
[----:B------:R-:W-:Y:S05]  /*11830*/  BSYNC B1 ;  /* 0x0000000000017941 */ /* 0x000fea0003800000 */
.L_x_467:
        /* <DEDUP_REMOVED lines=10> */
.L_x_471:
[----:B------:R-:W1:Y:S02]  /*118e0*/  MUFU.RCP R30, R55 ;  /* 0x00000037001e7308 */ /* 0x000e640000001000 */
[----:B-1----:R-:W-:-:S04]  /*118f0*/  FFMA R0, R55, R30, -1 ;  /* 0xbf80000037007423 */ /* 0x002fc8000000001e */
[----:B------:R-:W-:-:S04]  /*11900*/  FADD.FTZ R3, -R0, -RZ ;  /* 0x800000ff00037221 */ /* 0x000fc80000010100 */
[----:B------:R-:W-:-:S07]  /*11910*/  FFMA R30, R30, R3, R30 ;  /* 0x000000031e1e7223 */ /* 0x000fce000000001e */
.L_x_472:
[----:B------:R-:W-:Y:S05]  /*11920*/  BSYNC B1 ;  /* 0x0000000000017941 */ /* 0x000fea0003800000 */
.L_x_470:
        /* <DEDUP_REMOVED lines=10> */
.L_x_474:
[----:B------:R-:W1:Y:S02]  /*119d0*/  MUFU.RCP R31, R52 ;  /* 0x00000034001f7308 */ /* 0x000e640000001000 */
[----:B-1----:R-:W-:-:S04]  /*119e0*/  FFMA R0, R52, R31, -1 ;  /* 0xbf80000034007423 */ /* 0x002fc8000000001f */
[----:B------:R-:W-:-:S04]  /*119f0*/  FADD.FTZ R0, -R0, -RZ ;  /* 0x800000ff00007221 */ /* 0x000fc80000010100 */
[----:B------:R-:W-:-:S07]  /*11a00*/  FFMA R31, R31, R0, R31 ;  /* 0x000000001f1f7223 */ /* 0x000fce000000001f */
.L_x_475:
[----:B------:R-:W-:Y:S05]  /*11a10*/  BSYNC B1 ;  /* 0x0000000000017941 */ /* 0x000fea0003800000 */
.L_x_473:
        /* <DEDUP_REMOVED lines=10> */
.L_x_477:
[----:B------:R-:W1:Y:S02]  /*11ac0*/  MUFU.RCP R32, R37 ;  /* 0x0000002500207308 */ /* 0x000e640000001000 */
[----:B-1----:R-:W-:-:S04]  /*11ad0*/  FFMA R0, R37, R32, -1 ;  /* 0xbf80000025007423 */ /* 0x002fc80000000020 */
[----:B------:R-:W-:-:S04]  /*11ae0*/  FADD.FTZ R3, -R0, -RZ ;  /* 0x800000ff00037221 */ /* 0x000fc80000010100 */
[----:B------:R-:W-:-:S07]  /*11af0*/  FFMA R32, R32, R3, R32 ;  /* 0x0000000320207223 */ /* 0x000fce0000000020 */
.L_x_478:
[----:B------:R-:W-:Y:S05]  /*11b00*/  BSYNC B1 ;  /* 0x0000000000017941 */ /* 0x000fea0003800000 */
.L_x_476:
        /* <DEDUP_REMOVED lines=10> */
.L_x_480:
[----:B------:R-:W1:Y:S02]  /*11bb0*/  MUFU.RCP R34, R39 ;  /* 0x0000002700227308 */ /* 0x000e640000001000 */
[----:B-1----:R-:W-:-:S04]  /*11bc0*/  FFMA R0, R39, R34, -1 ;  /* 0xbf80000027007423 */ /* 0x002fc80000000022 */
[----:B------:R-:W-:-:S04]  /*11bd0*/  FADD.FTZ R3, -R0, -RZ ;  /* 0x800000ff00037221 */ /* 0x000fc80000010100 */
[----:B------:R-:W-:-:S07]  /*11be0*/  FFMA R34, R34, R3, R34 ;  /* 0x0000000322227223 */ /* 0x000fce0000000022 */
.L_x_481:
[----:B------:R-:W-:Y:S05]  /*11bf0*/  BSYNC B1 ;  /* 0x0000000000017941 */ /* 0x000fea0003800000 */
.L_x_479:
        /* <DEDUP_REMOVED lines=10> */
.L_x_483:
[----:B------:R-:W1:Y:S02]  /*11ca0*/  MUFU.RCP R36, R41 ;  /* 0x0000002900247308 */ /* 0x000e640000001000 */
[----:B-1----:R-:W-:-:S04]  /*11cb0*/  FFMA R0, R41, R36, -1 ;  /* 0xbf80000029007423 */ /* 0x002fc80000000024 */
[----:B------:R-:W-:-:S04]  /*11cc0*/  FADD.FTZ R3, -R0, -RZ ;  /* 0x800000ff00037221 */ /* 0x000fc80000010100 */
[----:B------:R-:W-:-:S07]  /*11cd0*/  FFMA R36, R36, R3, R36 ;  /* 0x0000000324247223 */ /* 0x000fce0000000024 */
.L_x_484:
[----:B------:R-:W-:Y:S05]  /*11ce0*/  BSYNC B1 ;  /* 0x0000000000017941 */ /* 0x000fea0003800000 */
.L_x_482:
        /* <DEDUP_REMOVED lines=10> */
.L_x_486:
[----:B------:R-:W1:Y:S02]  /*11d90*/  MUFU.RCP R33, R38 ;  /* 0x0000002600217308 */ /* 0x000e640000001000 */
[----:B-1----:R-:W-:-:S04]  /*11da0*/  FFMA R0, R38, R33, -1 ;  /* 0xbf80000026007423 */ /* 0x002fc80000000021 */
[----:B------:R-:W-:-:S04]  /*11db0*/  FADD.FTZ R0, -R0, -RZ ;  /* 0x800000ff00007221 */ /* 0x000fc80000010100 */
[----:B------:R-:W-:-:S07]  /*11dc0*/  FFMA R33, R33, R0, R33 ;  /* 0x0000000021217223 */ /* 0x000fce0000000021 */
.L_x_487:
[----:B------:R-:W-:Y:S05]  /*11dd0*/  BSYNC B1 ;  /* 0x0000000000017941 */ /* 0x000fea0003800000 */
.L_x_485:
        /* <DEDUP_REMOVED lines=10> */
.L_x_489:
[----:B------:R-:W1:Y:S02]  /*11e80*/  MUFU.RCP R35, R40 ;  /* 0x0000002800237308 */ /* 0x000e640000001000 */
[----:B-1----:R-:W-:-:S04]  /*11e90*/  FFMA R0, R40, R35, -1 ;  /* 0xbf80000028007423 */ /* 0x002fc80000000023 */
[----:B------:R-:W-:-:S04]  /*11ea0*/  FADD.FTZ R0, -R0, -RZ ;  /* 0x800000ff00007221 */ /* 0x000fc80000010100 */
[----:B------:R-:W-:-:S07]  /*11eb0*/  FFMA R35, R35, R0, R35 ;  /* 0x0000000023237223 */ /* 0x000fce0000000023 */
.L_x_490:
[----:B------:R-:W-:Y:S05]  /*11ec0*/  BSYNC B1 ;  /* 0x0000000000017941 */ /* 0x000fea0003800000 */
.L_x_488:
        /* <DEDUP_REMOVED lines=10> */
.L_x_492:
[----:B------:R-:W1:Y:S02]  /*11f70*/  MUFU.RCP R38, R43 ;  /* 0x0000002b00267308 */ /* 0x000e640000001000 */
[----:B-1----:R-:W-:-:S04]  /*11f80*/  FFMA R0, R43, R38, -1 ;  /* 0xbf8000002b007423 */ /* 0x002fc80000000026 */
[----:B------:R-:W-:-:S04]  /*11f90*/  FADD.FTZ R3, -R0, -RZ ;  /* 0x800000ff00037221 */ /* 0x000fc80000010100 */
[----:B------:R-:W-:-:S07]  /*11fa0*/  FFMA R38, R38, R3, R38 ;  /* 0x0000000326267223 */ /* 0x000fce0000000026 */
.L_x_493:
[----:B------:R-:W-:Y:S05]  /*11fb0*/  BSYNC B1 ;  /* 0x0000000000017941 */ /* 0x000fea0003800000 */
.L_x_491:
        /* <DEDUP_REMOVED lines=10> */
.L_x_495:
[----:B------:R-:W1:Y:S02]  /*12060*/  MUFU.RCP R37, R42 ;  /* 0x0000002a00257308 */ /* 0x000e640000001000 */
[----:B-1----:R-:W-:-:S04]  /*12070*/  FFMA R0, R42, R37, -1 ;  /* 0xbf8000002a007423 */ /* 0x002fc80000000025 */
[----:B------:R-:W-:-:S04]  /*12080*/  FADD.FTZ R0, -R0, -RZ ;  /* 0x800000ff00007221 */ /* 0x000fc80000010100 */
[----:B------:R-:W-:-:S07]  /*12090*/  FFMA R37, R37, R0, R37 ;  /* 0x0000000025257223 */ /* 0x000fce0000000025 */
.L_x_496:
[----:B------:R-:W-:Y:S05]  /*120a0*/  BSYNC B1 ;  /* 0x0000000000017941 */ /* 0x000fea0003800000 */
.L_x_494:
        /* <DEDUP_REMOVED lines=10> */
.L_x_498:
[----:B------:R-:W1:Y:S02]  /*12150*/  MUFU.RCP R40, R45 ;  /* 0x0000002d00287308 */ /* 0x000e640000001000 */
[----:B-1----:R-:W-:-:S04]  /*12160*/  FFMA R0, R45, R40, -1 ;  /* 0xbf8000002d007423 */ /* 0x002fc80000000028 */
[----:B------:R-:W-:-:S04]  /*12170*/  FADD.FTZ R3, -R0, -RZ ;  /* 0x800000ff00037221 */ /* 0x000fc80000010100 */
[----:B------:R-:W-:-:S07]  /*12180*/  FFMA R40, R40, R3, R40 ;  /* 0x0000000328287223 */ /* 0x000fce0000000028 */
.L_x_499:
[----:B------:R-:W-:Y:S05]  /*12190*/  BSYNC B1 ;  /* 0x0000000000017941 */ /* 0x000fea0003800000 */
.L_x_497:
        /* <DEDUP_REMOVED lines=10> */
.L_x_501:
[----:B------:R-:W1:Y:S02]  /*12240*/  MUFU.RCP R42, R47 ;  /* 0x0000002f002a7308 */ /* 0x000e640000001000 */
[----:B-1----:R-:W-:-:S04]  /*12250*/  FFMA R0, R47, R42, -1 ;  /* 0xbf8000002f007423 */ /* 0x002fc8000000002a */
[----:B------:R-:W-:-:S04]  /*12260*/  FADD.FTZ R3, -R0, -RZ ;  /* 0x800000ff00037221 */ /* 0x000fc80000010100 */
[----:B------:R-:W-:-:S07]  /*12270*/  FFMA R42, R42, R3, R42 ;  /* 0x000000032a2a7223 */ /* 0x000fce000000002a */
.L_x_502:
[----:B------:R-:W-:Y:S05]  /*12280*/  BSYNC B1 ;  /* 0x0000000000017941 */ /* 0x000fea0003800000 */
.L_x_500:
        /* <DEDUP_REMOVED lines=10> */
.L_x_504:
[----:B------:R-:W1:Y:S02]  /*12330*/  MUFU.RCP R44, R49 ;  /* 0x00000031002c7308 */ /* 0x000e640000001000 */
[----:B-1----:R-:W-:-:S04]  /*12340*/  FFMA R0, R49, R44, -1 ;  /* 0xbf80000031007423 */ /* 0x002fc8000000002c */
[----:B------:R-:W-:-:S04]  /*12350*/  FADD.FTZ R3, -R0, -RZ ;  /* 0x800000ff00037221 */ /* 0x000fc80000010100 */
[----:B------:R-:W-:-:S07]  /*12360*/  FFMA R44, R44, R3, R44 ;  /* 0x000000032c2c7223 */ /* 0x000fce000000002c */
.L_x_505:
[----:B------:R-:W-:Y:S05]  /*12370*/  BSYNC B1 ;  /* 0x0000000000017941 */ /* 0x000fea0003800000 */
.L_x_503:
        /* <DEDUP_REMOVED lines=9> */
.L_x_507:
[----:B------:R-:W1:Y:S02]  /*12410*/  MUFU.RCP R0, R51 ;  /* 0x0000003300007308 */ /* 0x000e640000001000 */
[----:B-1----:R-:W-:-:S04]  /*12420*/  FFMA R3, R51, R0, -1 ;  /* 0xbf80000033037423 */ /* 0x002fc80000000000 */
[----:B------:R-:W-:-:S04]  /*12430*/  FADD.FTZ R3, -R3, -RZ ;  /* 0x800000ff03037221 */ /* 0x000fc80000010100 */
[----:B------:R-:W-:-:S07]  /*12440*/  FFMA R0, R0, R3, R0 ;  /* 0x0000000300007223 */ /* 0x000fce0000000000 */
.L_x_508:
[----:B------:R-:W-:Y:S05]  /*12450*/  BSYNC B1 ;  /* 0x0000000000017941 */ /* 0x000fea0003800000 */
.L_x_506:
        /* <DEDUP_REMOVED lines=45> */
.L_x_510:
[----:B------:R-:W-:Y:S05]  /*12730*/  BSYNC B0 ;  /* 0x0000000000007941 */ /* 0x000fea0003800000 */
.L_x_509:
[----:B------:R-:W-:Y:S06]  /*12740*/  BAR.SYNC.DEFER_BLOCKING 0x1, 0x100 ;  /* 0x0044000000007b1d */ /* 0x000fec0000010000 */
[----:B------:R-:W-:Y:S04]  /*12750*/  BSSY B0, `(.L_x_511) ;  /* 0x000000a000007945 */ /* 0x000fe80003800000 */
[----:B------:R-:W-:Y:S05]  /*12760*/  @P0 BRA `(.L_x_512) ;  /* 0x0000000000200947 */ /* 0x000fea0003800000 */
[----:B------:R-:W-:-:S06]  /*12770*/  UISETP.NE.AND UP0, UPT, UR49, 0x3, UPT ;  /* 0x000000033100788c */ /* 0x000fcc000bf05270 */
[----:B------:R-:W-:-:S13]  /*12780*/  PLOP3.LUT P0, PT, PT, PT, UP0, 0x80, 0x0 ;  /* 0x000000000000781c */ /* 0x000fda0003f0f008 */
[----:B------:R-:W-:Y:S05]  /*12790*/  @!P0 BRA `(.L_x_513) ;  /* 0x0000000000048947 */ /* 0x000fea0003800000 */
[----:B------:R-:W-:Y:S01]  /*127a0*/  BPT.TRAP 0x1 ;  /* 0x000000040000795c */ /* 0x000fe20000300000 */
.L_x_513:
[----:B------:R-:W-:-:S04]  /*127b0*/  ULEA UR4, UR36, UR51, 0x3 ;  /* 0x0000003324047291 */ /* 0x000fc8000f8e183f */
[----:B------:R-:W-:-:S04]  /*127c0*/  UIADD3 UR4, UR4, 0x60, URZ ;  /* 0x0000006004047890 */ /* 0x000fc8000fffe03f */
[----:B------:R-:W-:-:S09]  /*127d0*/  UPRMT UR4, UR54, 0x654, UR4 ;  /* 0x0000065436047896 */ /* 0x000fd20008000004 */
[----:B------:R-:W-:Y:S03]  /*127e0*/  SYNCS.ARRIVE.TRANS64.RED.A1T0 RZ, [UR4], RZ ;  /* 0x000000ffffff79a7 */ /* 0x000fe60008100404 */
.L_x_512:
[----:B------:R-:W-:Y:S05]  /*127f0*/  BSYNC B0 ;  /* 0x0000000000007941 */ /* 0x000fea0003800000 */
.L_x_511:
[----:B------:R-:W-:Y:S01]  /*12800*/  IADD3 R2, P0, R2, UR42, RZ ;  /* 0x0000002a02027c10 */ /* 0x000fe2000ff1e0ff */
[----:B------:R-:W-:Y:S01]  /*12810*/  ULDC.64 UR4, c[0x0][0x8f8] ;  /* 0x00023e0000047ab9 */ /* 0x000fe20000000a00 */
[----:B------:R-:W-:Y:S01]  /*12820*/  UIADD3 UR36, UR36, 0x1, URZ ;  /* 0x0000000124247890 */ /* 0x000fe2000fffe03f */
[----:B------:R-:W-:Y:S01]  /*12830*/  PRMT R0, RZ, 0x7610, R0 ;  /* 0x00007610ff007816 */ /* 0x000fe20000000000 */
[----:B------:R-:W-:Y:S01]  /*12840*/  UMOV UR47, 0xffffffff ;  /* 0xffffffff002f7882 */ /* 0x000fe20000000000 */
[----:B------:R-:W-:Y:S01]  /*12850*/  IADD3.X R16, R16, UR53, RZ, P0, !PT ;  /* 0x0000003510107c10 */ /* 0x000fe200087fe4ff */
[----:B------:R-:W-:Y:S01]  /*12860*/  UISETP.NE.AND UP0, UPT, UR36, 0x4, UPT ;  /* 0x000000042400788c */ /* 0x000fe2000bf05270 */
[----:B------:R-:W-:Y:S02]  /*12870*/  ISETP.GE.U32.AND P0, PT, R2, UR4, PT ;  /* 0x0000000402007c0c */ /* 0x000fe4000bf06070 */
[----:B------:R-:W-:Y:S01]  /*12880*/  MOV R19, 0xffffffff ;  /* 0xffffffff00137802 */ /* 0x000fe20000000f00 */
[----:B------:R-:W-:Y:S01]  /*12890*/  USEL UR36, UR36, URZ, UP0 ;  /* 0x0000003f24247287 */ /* 0x000fe20008000000 */
[----:B------:R-:W-:-:S02]  /*128a0*/  ISETP.GE.U32.AND.EX P0, PT, R16, UR5, PT, P0 ;  /* 0x0000000510007c0c */ /* 0x000fc4000bf06100 */
[----:B------:R-:W-:-:S11]  /*128b0*/  MOV R156, 0xffffffff ;  /* 0xffffffff009c7802 */ /* 0x000fd60000000f00 */
[----:B------:R-:W-:Y:S05]  /*128c0*/  @P0 BRA `(.L_x_514) ;  /* 0x00000004006c0947 */ /* 0x000fea0003800000 */
[----:B------:R-:W2:Y:S01]  /*128d0*/  S2R R12, SR_CTAID.X ;  /* 0x00000000000c7919 */ /* 0x000ea20000002500 */
[----:B-1----:R-:W1:Y:S01]  /*128e0*/  LDC.64 R10, c[0x0][0x8d0] ;  /* 0x00023400ff0a7b82 */ /* 0x002e620000000a00 */
[----:B------:R-:W-:Y:S01]  /*128f0*/  ULDC UR4, c[0x0][0x150] ;  /* 0x0000540000047ab9 */ /* 0x000fe20000000800 */
[----:B------:R-:W-:Y:S01]  /*12900*/  MOV R8, R2 ;  /* 0x0000000200087202 */ /* 0x000fe20000000f00 */
[----:B------:R-:W3:Y:S01]  /*12910*/  S2R R24, SR_CTAID.Y ;  /* 0x0000000000187919 */ /* 0x000ee20000002600 */
[----:B------:R-:W-:-:S04]  /*12920*/  MOV R9, R16 ;  /* 0x0000001000097202 */ /* 0x000fc80000000f00 */
[----:B------:R-:W4:Y:S08]  /*12930*/  LDC R25, c[0x0][0x144] ;  /* 0x00005100ff197b82 */ /* 0x000f300000000800 */
[----:B------:R-:W3:Y:S08]  /*12940*/  LDC R0, c[0x0][0x8d8] ;  /* 0x00023600ff007b82 */ /* 0x000ef00000000800 */
[----:B------:R-:W3:Y:S01]  /*12950*/  LDC.64 R14, c[0x0][0x8c8] ;  /* 0x00023200ff0e7b82 */ /* 0x000ee20000000a00 */
[----:B-1----:R-:W-:-:S04]  /*12960*/  ISETP.NE.U32.AND P0, PT, R10, RZ, PT ;  /* 0x000000ff0a00720c */ /* 0x002fc80003f05070 */
[----:B------:R-:W-:Y:S02]  /*12970*/  ISETP.NE.AND.EX P0, PT, R11, RZ, PT, P0 ;  /* 0x000000ff0b00720c */ /* 0x000fe40003f05300 */
[----:B--2---:R-:W-:-:S05]  /*12980*/  I2FP.F32.U32 R3, R12 ;  /* 0x0000000c00037245 */ /* 0x004fca0000201000 */
[----:B------:R-:W-:-:S04]  /*12990*/  FMUL R3, R3, UR4 ;  /* 0x0000000403037c20 */ /* 0x000fc80008400000 */
[----:B------:R1:W2:Y:S02]  /*129a0*/  F2I.U32.TRUNC.NTZ R19, R3 ;  /* 0x0000000300137305 */ /* 0x0002a4000020f000 */
[----:B----4-:R-:W-:Y:S05]  /*129b0*/  @!P0 BRA `(.L_x_515) ;  /* 0x0000000000288947 */ /* 0x010fea0003800000 */
[----:B-1----:R-:W1:Y:S02]  /*129c0*/  LDC R3, c[0x0][0x8dc] ;  /* 0x00023700ff037b82 */ /* 0x002e640000000800 */
[----:B-1----:R-:W-:-:S04]  /*129d0*/  IADD3 R3, P0, R2, R3, RZ ;  /* 0x0000000302037210 */ /* 0x002fc80007f1e0ff */
        /* <DEDUP_REMOVED lines=8> */
.L_x_515:
[-CC-:B---3--:R-:W-:Y:S01]  /*12a60*/  SHF.R.U64 R31, R8, R0.reuse, R9.reuse ;  /* 0x00000000081f7219 */ /* 0x188fe20000001209 */
[----:B------:R-:W3:Y:S01]  /*12a70*/  LDC.64 R20, c[0x0][0x8e8] ;  /* 0x00023a00ff147b82 */ /* 0x000ee20000000a00 */
[----:B------:R-:W-:Y:S01]  /*12a80*/  SHF.R.U32.HI R0, RZ, R0, R9 ;  /* 0x00000000ff007219 */ /* 0x000fe20000011609 */
[----:B------:R-:W-:Y:S01]  /*12a90*/  ULDC UR4, c[0x0][0x154] ;  /* 0x0000550000047ab9 */ /* 0x000fe20000000800 */
[----:B------:R-:W-:Y:S02]  /*12aa0*/  IADD3 R7, P0, RZ, -R31, RZ ;  /* 0x8000001fff077210 */ /* 0x000fe40007f1e0ff */
[----:B--2---:R-:W-:Y:S02]  /*12ab0*/  IADD3 R19, -R19, RZ, RZ ;  /* 0x000000ff13137210 */ /* 0x004fe40007ffe1ff */
[----:B-1----:R-:W-:Y:S01]  /*12ac0*/  IADD3.X R3, RZ, ~R0, RZ, P0, !PT ;  /* 0x80000000ff037210 */ /* 0x002fe200007fe4ff */
[----:B------:R-:W1:Y:S02]  /*12ad0*/  LDC R6, c[0x0][0x8c0] ;  /* 0x00023000ff067b82 */ /* 0x000e640000000800 */
[----:B------:R-:W-:-:S02]  /*12ae0*/  IMAD R26, R25, R19, R12 ;  /* 0x00000013191a7224 */ /* 0x000fc400078e020c */
[----:B------:R-:W-:Y:S01]  /*12af0*/  IMAD R0, R3, R14, RZ ;  /* 0x0000000e03007224 */ /* 0x000fe200078e02ff */
[----:B------:R-:W-:-:S03]  /*12b00*/  MOV R3, R16 ;  /* 0x0000001000037202 */ /* 0x000fc60000000f00 */
[----:B------:R-:W2:Y:S01]  /*12b10*/  LDC R8, c[0x0][0x8b0] ;  /* 0x00022c00ff087b82 */ /* 0x000ea20000000800 */
[----:B------:R-:W-:-:S04]  /*12b20*/  IMAD.WIDE.U32 R4, R7, R14, R2 ;  /* 0x0000000e07047225 */ /* 0x000fc800078e0002 */
[----:B------:R-:W-:Y:S01]  /*12b30*/  IMAD R3, R7, R15, R0 ;  /* 0x0000000f07037224 */ /* 0x000fe200078e0200 */
[----:B------:R-:W-:Y:S02]  /*12b40*/  I2FP.F32.U32 R0, R24 ;  /* 0x0000001800007245 */ /* 0x000fe40000201000 */
[----:B------:R-:W4:Y:S01]  /*12b50*/  LDC R28, c[0x0][0x900] ;  /* 0x00024000ff1c7b82 */ /* 0x000f220000000800 */
[----:B---3--:R-:W-:Y:S02]  /*12b60*/  ISETP.NE.U32.AND P0, PT, R20, RZ, PT ;  /* 0x000000ff1400720c */ /* 0x008fe40003f05070 */
[----:B------:R-:W-:Y:S01]  /*12b70*/  IADD3 R3, R5, R3, RZ ;  /* 0x0000000305037210 */ /* 0x000fe20007ffe0ff */
[----:B------:R-:W-:Y:S01]  /*12b80*/  FMUL R0, R0, UR4 ;  /* 0x0000000400007c20 */ /* 0x000fe20008400000 */
[----:B------:R-:W-:Y:S02]  /*12b90*/  ISETP.NE.AND.EX P0, PT, R21, RZ, PT, P0 ;  /* 0x000000ff1500720c */ /* 0x000fe40003f05300 */
[----:B------:R-:W-:Y:S01]  /*12ba0*/  MOV R5, 0xffffffff ;  /* 0xffffffff00057802 */ /* 0x000fe20000000f00 */
[----:B------:R-:W3:Y:S01]  /*12bb0*/  LDC R15, c[0x0][0x148] ;  /* 0x00005200ff0f7b82 */ /* 0x000ee20000000800 */
[-CC-:B-1----:R-:W-:Y:S01]  /*12bc0*/  SHF.R.U64 R12, R4, R6.reuse, R3.reuse ;  /* 0x00000006040c7219 */ /* 0x182fe20000001203 */
[----:B------:R1:W1:Y:S01]  /*12bd0*/  F2I.U32.TRUNC.NTZ R13, R0 ;  /* 0x00000000000d7305 */ /* 0x000262000020f000 */
[----:B------:R-:W-:-:S02]  /*12be0*/  SHF.R.U32.HI R3, RZ, R6, R3 ;  /* 0x00000006ff037219 */ /* 0x000fc40000011603 */
[----:B------:R-:W-:-:S03]  /*12bf0*/  MOV R7, 0x1 ;  /* 0x0000000100077802 */ /* 0x000fc60000000f00 */
[----:B------:R-:W1:Y:S01]  /*12c00*/  LDC R25, c[0x0][0x8a8] ;  /* 0x00022a00ff197b82 */ /* 0x000e620000000800 */
[-CC-:B--2---:R-:W-:Y:S02]  /*12c10*/  SHF.R.U64 R10, R12, R8.reuse, R3.reuse ;  /* 0x000000080c0a7219 */ /* 0x184fe40000001203 */
[----:B------:R-:W-:-:S05]  /*12c20*/  SHF.R.U32.HI R3, RZ, R8, R3 ;  /* 0x00000008ff037219 */ /* 0x000fca0000011603 */
[----:B------:R-:W2:Y:S01]  /*12c30*/  LDC R27, c[0x0][0x8f0] ;  /* 0x00023c00ff1b7b82 */ /* 0x000ea20000000800 */
[-C--:B----4-:R-:W-:Y:S02]  /*12c40*/  SHF.L.U32 R4, R5, R28.reuse, RZ ;  /* 0x0000001c05047219 */ /* 0x090fe400000006ff */
[-CC-:B------:R-:W-:Y:S02]  /*12c50*/  SHF.R.U64 R14, R10, R28.reuse, R3.reuse ;  /* 0x0000001c0a0e7219 */ /* 0x180fe40000001203 */
[----:B------:R-:W-:Y:S02]  /*12c60*/  SHF.R.U32.HI R5, RZ, R28, R3 ;  /* 0x0000001cff057219 */ /* 0x000fe40000011603 */
[----:B------:R-:W-:Y:S01]  /*12c70*/  LOP3.LUT R19, RZ, R4, RZ, 0x33, !PT ;  /* 0x00000004ff137212 */ /* 0x000fe200078e33ff */
[----:B------:R-:W4:Y:S01]  /*12c80*/  LDC R29, c[0x0][0x8e0] ;  /* 0x00023800ff1d7b82 */ /* 0x000f220000000800 */
[----:B------:R-:W-:Y:S02]  /*12c90*/  SHF.L.U32 R28, R7, R28, RZ ;  /* 0x0000001c071c7219 */ /* 0x000fe400000006ff */
[----:B------:R-:W-:-:S05]  /*12ca0*/  MOV R4, R14 ;  /* 0x0000000e00047202 */ /* 0x000fca0000000f00 */
[----:B------:R-:W1:Y:S01]  /*12cb0*/  LDC R30, c[0x0][0x8b8] ;  /* 0x00022e00ff1e7b82 */ /* 0x000e620000000800 */
[----:B------:R-:W-:Y:S05]  /*12cc0*/  @!P0 BRA `(.L_x_516) ;  /* 0x0000000000288947 */ /* 0x000fea0003800000 */
        /* <DEDUP_REMOVED lines=10> */
.L_x_516:
[----:B------:R-:W-:Y:S02]  /*12d70*/  ISETP.NE.AND P0, PT, R18, 0x1, PT ;  /* 0x000000011200780c */ /* 0x000fe40003f05270 */
[----:B-12---:R-:W-:Y:S02]  /*12d80*/  SHF.R.U64 R0, R4, R27, R5 ;  /* 0x0000001b04007219 */ /* 0x006fe40000001205 */
[----:B------:R-:W-:Y:S02]  /*12d90*/  LOP3.LUT R19, R10, R19, RZ, 0xc0, !PT ;  /* 0x000000130a137212 */ /* 0x000fe400078ec0ff */
[----:B------:R-:W-:Y:S02]  /*12da0*/  IADD3 R13, -R13, RZ, RZ ;  /* 0x000000ff0d0d7210 */ /* 0x000fe40007ffe1ff */
[----:B------:R-:W-:Y:S01]  /*12db0*/  IADD3 R5, R25, -0x1, RZ ;  /* 0xffffffff19057810 */ /* 0x000fe20007ffe0ff */
[----:B------:R-:W-:Y:S01]  /*12dc0*/  IMAD R19, R28, R0, R19 ;  /* 0x000000001c137224 */ /* 0x000fe200078e0213 */
[----:B------:R-:W-:-:S02]  /*12dd0*/  IADD3 R3, -R0, RZ, RZ ;  /* 0x000000ff00037210 */ /* 0x000fc40007ffe1ff */
[----:B------:R-:W-:Y:S01]  /*12de0*/  LOP3.LUT R5, R12, R5, RZ, 0xc0, !PT ;  /* 0x000000050c057212 */ /* 0x000fe200078ec0ff */
[----:B---3--:R-:W-:Y:S01]  /*12df0*/  @P0 IMAD R26, R15, R13, R24 ;  /* 0x0000000d0f1a0224 */ /* 0x008fe200078e0218 */
[----:B------:R-:W-:Y:S01]  /*12e00*/  R2UR UR47, R31 ;  /* 0x000000001f2f72ca */ /* 0x000fe200000e0000 */
[----:B----4-:R-:W-:Y:S01]  /*12e10*/  IMAD R0, R3, R29, R14 ;  /* 0x0000001d03007224 */ /* 0x010fe200078e020e */
[----:B------:R-:W-:Y:S01]  /*12e20*/  MOV R3, 0x1 ;  /* 0x0000000100037802 */ /* 0x000fe20000000f00 */
[----:B------:R-:W-:Y:S02]  /*12e30*/  IMAD R19, R19, R30, R26 ;  /* 0x0000001e13137224 */ /* 0x000fe400078e021a */
[----:B------:R-:W-:-:S05]  /*12e40*/  IMAD R0, R0, R25, R5 ;  /* 0x0000001900007224 */ /* 0x000fca00078e0205 */
[----:B------:R-:W-:Y:S02]  /*12e50*/  SEL R156, R0, R19, !P0 ;  /* 0x00000013009c7207 */ /* 0x000fe40004000000 */
[----:B------:R-:W-:Y:S02]  /*12e60*/  SEL R19, R19, R0, !P0 ;  /* 0x0000000013137207 */ /* 0x000fe40004000000 */
[----:B------:R-:W-:-:S07]  /*12e70*/  PRMT R0, R3, 0x7610, R0 ;  /* 0x0000761003007816 */ /* 0x000fce0000000000 */
.L_x_514:
[----:B------:R-:W-:Y:S01]  /*12e80*/  UIADD3 UR48, UR50, UR48, URZ ;  /* 0x0000003032307290 */ /* 0x000fe2000fffe03f */
[----:B------:R-:W-:Y:S01]  /*12e90*/  LOP3.LUT P0, RZ, R0, 0xff, RZ, 0xc0, !PT ;  /* 0x000000ff00ff7812 */ /* 0x000fe2000780c0ff */
[----:B------:R-:W-:Y:S02]  /*12ea0*/  UIADD3 UR52, UR52, 0x8, URZ ;  /* 0x0000000834347890 */ /* 0x000fe4000fffe03f */
[----:B------:R-:W-:Y:S02]  /*12eb0*/  USHF.R.U32.HI UR4, URZ, 0x2, UR48 ;  /* 0x000000023f047899 */ /* 0x000fe40008011630 */
[----:B------:R-:W-:Y:S02]  /*12ec0*/  UISETP.GT.U32.AND UP0, UPT, UR48, 0x3, UPT ;  /* 0x000000033000788c */ /* 0x000fe4000bf04070 */
[----:B------:R-:W-:Y:S02]  /*12ed0*/  ULOP3.LUT UR4, UR4, 0x1, URZ, 0xc0, !UPT ;  /* 0x0000000104047892 */ /* 0x000fe4000f8ec03f */
[----:B------:R-:W-:-:S02]  /*12ee0*/  UISETP.LT.U32.AND UP1, UPT, UR50, 0x4, UP0 ;  /* 0x000000043200788c */ /* 0x000fc40008721070 */
[----:B------:R-:W-:Y:S02]  /*12ef0*/  UISETP.NE.U32.AND UP2, UPT, UR4, 0x1, UPT ;  /* 0x000000010400788c */ /* 0x000fe4000bf45070 */
[----:B------:R-:W-:Y:S02]  /*12f00*/  USEL UR5, URZ, 0x1, !UP1 ;  /* 0x000000013f057887 */ /* 0x000fe4000c800000 */
[----:B------:R-:W-:Y:S02]  /*12f10*/  UISETP.GT.U32.AND UP0, UPT, UR50, 0x3, !UP2 ;  /* 0x000000033200788c */ /* 0x000fe4000d704070 */
[----:B------:R-:W-:Y:S02]  /*12f20*/  ULOP3.LUT UR48, UR48, 0x3, URZ, 0xc0, !UPT ;  /* 0x0000000330307892 */ /* 0x000fe4000f8ec03f */
[----:B------:R-:W-:-:S04]  /*12f30*/  USEL UR4, URZ, 0x1, !UP0 ;  /* 0x000000013f047887 */ /* 0x000fc8000c000000 */
[----:B------:R-:W-:Y:S01]  /*12f40*/  ULOP3.LUT UR39, UR4, UR39, UR5, 0x96, !UPT ;  /* 0x0000002704277292 */ /* 0x000fe2000f8e9605 */
[----:B------:R-:W-:Y:S11]  /*12f50*/  @P0 BRA `(.L_x_517) ;  /* 0xfffffee8001c0947 */ /* 0x000ff6000383ffff */
[----:B------:R-:W-:-:S13]  /*12f60*/  PLOP3.LUT P0, PT, PT, PT, PT, 0x8, 0x0 ;  /* 0x000000000000781c */ /* 0x000fda0003f0e170 */
.L_x_22:
[----:B------:R-:W-:Y:S05]  /*12f70*/  @P0 BRA `(.L_x_14) ;  /* 0x0000003000300947 */ /* 0x000fea0003800000 */
[----:B------:R-:W-:Y:S01]  /*12f80*/  ULDC.64 UR6, c[0x0][0x588] ;  /* 0x0001620000067ab9 */ /* 0x000fe20000000a00 */
[----:B------:R-:W-:Y:S01]  /*12f90*/  ULDC.64 UR4, c[0x0][0x590] ;  /* 0x0001640000047ab9 */ /* 0x000fe20000000a00 */
[----:B------:R-:W-:Y:S01]  /*12fa0*/  ISETP.NE.U32.AND P0, PT, RZ, UR6, PT ;  /* 0x00000006ff007c0c */ /* 0x000fe2000bf05070 */
[----:B------:R-:W-:-:S04]  /*12fb0*/  DEPBAR.LE SB0, 0x0 ;  /* 0x000080000000791a */ /* 0x000fc80000000000 */
[----:B------:R-:W-:Y:S01]  /*12fc0*/  ISETP.NE.U32.AND P1, PT, RZ, UR4, PT ;  /* 0x00000004ff007c0c */ /* 0x000fe2000bf25070 */
[----:B------:R-:W-:Y:S01]  /*12fd0*/  BSSY B0, `(.L_x_518) ;  /* 0x0000015000007945 */ /* 0x000fe20003800000 */
[----:B------:R-:W-:Y:S02]  /*12fe0*/  ISETP.NE.AND.EX P0, PT, RZ, UR7, PT, P0 ;  /* 0x00000007ff007c0c */ /* 0x000fe4000bf05300 */
[----:B------:R-:W-:-:S13]  /*12ff0*/  ISETP.NE.AND.EX P1, PT, RZ, UR5, PT, P1 ;  /* 0x00000005ff007c0c */ /* 0x000fda000bf25310 */
[----:B------:R-:W-:Y:S05]  /*13000*/  @P0 BRA P1, `(.L_x_519) ;  /* 0x0000000000440947 */ /* 0x000fea0000800000 */
[----:B------:R-:W-:-:S04]  /*13010*/  ISETP.NE.U32.AND P0, PT, RZ, UR4, PT ;  /* 0x00000004ff007c0c */ /* 0x000fc8000bf05070 */
[----:B------:R-:W-:-:S13]  /*13020*/  ISETP.NE.AND.EX P0, PT, RZ, UR5, PT, P0 ;  /* 0x00000005ff007c0c */ /* 0x000fda000bf05300 */
[----:B------:R-:W-:Y:S05]  /*13030*/  @!P0 BRA `(.L_x_520) ;  /* 0x00000000002c8947 */ /* 0x000fea0003800000 */
[----:B------:R-:W-:-:S13]  /*13040*/  LOP3.LUT P0, RZ, R22, 0xff, RZ, 0xc0, !PT ;  /* 0x000000ff16ff7812 */ /* 0x000fda000780c0ff */
[----:B------:R-:W-:Y:S05]  /*13050*/  @!P0 BRA `(.L_x_521) ;  /* 0x0000000000108947 */ /* 0x000fea0003800000 */
[----:B-----5:R-:W-:-:S13]  /*13060*/  FSETP.NEU.AND P0, PT, R153, RZ, PT ;  /* 0x000000ff9900720b */ /* 0x020fda0003f0d000 */
[----:B------:R-:W-:Y:S05]  /*13070*/  @!P0 BREAK B0 ;  /* 0x0000000000008942 */ /* 0x000fea0003800000 */
[----:B------:R-:W-:Y:S05]  /*13080*/  @P0 BRA `(.L_x_519) ;  /* 0x0000000000240947 */ /* 0x000fea0003800000 */
[----:B------:R-:W-:Y:S05]  /*13090*/  BRA `(.L_x_14) ;  /* 0x0000002c00e87947 */ /* 0x000fea0003800000 */
.L_x_521:
[----:B------:R-:W-:-:S04]  /*130a0*/  ISETP.NE.U32.AND P0, PT, RZ, UR6, PT ;  /* 0x00000006ff007c0c */ /* 0x000fc8000bf05070 */
[----:B------:R-:W-:-:S13]  /*130b0*/  ISETP.NE.AND.EX P0, PT, RZ, UR7, PT, P0 ;  /* 0x00000007ff007c0c */ /* 0x000fda000bf05300 */
[----:B------:R-:W-:Y:S05]  /*130c0*/  @!P0 BREAK B0 ;  /* 0x0000000000008942 */ /* 0x000fea0003800000 */
[----:B------:R-:W-:Y:S05]  /*130d0*/  @P0 BRA `(.L_x_519) ;  /* 0x0000000000100947 */ /* 0x000fea0003800000 */
[----:B------:R-:W-:Y:S05]  /*130e0*/  BRA `(.L_x_14) ;  /* 0x0000002c00d47947 */ /* 0x000fea0003800000 */
.L_x_520:
[----:B-----5:R-:W-:-:S13]  /*130f0*/  FSETP.NEU.AND P0, PT, R153, RZ, PT ;  /* 0x000000ff9900720b */ /* 0x020fda0003f0d000 */
[----:B------:R-:W-:Y:S05]  /*13100*/  @!P0 BREAK B0 ;  /* 0x0000000000008942 */ /* 0x000fea0003800000 */
[----:B------:R-:W-:Y:S05]  /*13110*/  @!P0 BRA `(.L_x_14) ;  /* 0x0000002c00c88947 */ /* 0x000fea0003800000 */
.L_x_519:
[----:B-1----:R-:W-:Y:S05]  /*13120*/  BSYNC B0 ;  /* 0x0000000000007941 */ /* 0x002fea0003800000 */
.L_x_518:
[----:B------:R-:W-:-:S04]  /*13130*/  ULOP3.LUT UR4, UR59, 0x1, URZ, 0xfc, !UPT ;  /* 0x000000013b047892 */ /* 0x000fc8000f8efc3f */
[----:B------:R-:W-:-:S06]  /*13140*/  UISETP.NE.AND UP0, UPT, UR4, 0x3, UPT ;  /* 0x000000030400788c */ /* 0x000fcc000bf05270 */
[----:B------:R-:W-:-:S13]  /*13150*/  PLOP3.LUT P0, PT, PT, PT, UP0, 0x80, 0x0 ;  /* 0x000000000000781c */ /* 0x000fda0003f0f008 */
[----:B------:R-:W-:Y:S05]  /*13160*/  @!P0 BRA `(.L_x_522) ;  /* 0x0000000000048947 */ /* 0x000fea0003800000 */
[----:B------:R-:W-:Y:S01]  /*13170*/  BPT.TRAP 0x1 ;  /* 0x000000040000795c */ /* 0x000fe20000300000 */
.L_x_522:
[----:B------:R-:W1:Y:S01]  /*13180*/  S2UR UR5, SR_CgaCtaId ;  /* 0x00000000000579c3 */ /* 0x000e620000008800 */
[----:B------:R-:W-:Y:S02]  /*13190*/  UMOV UR4, 0x400 ;  /* 0x0000040000047882 */ /* 0x000fe40000000000 */
[----:B-1----:R-:W-:-:S04]  /*131a0*/  ULEA UR4, UR5, UR4, 0x18 ;  /* 0x0000000405047291 */ /* 0x002fc8000f8ec03f */
[----:B------:R-:W-:-:S04]  /*131b0*/  ULEA UR4, UR36, UR4, 0x3 ;  /* 0x0000000424047291 */ /* 0x000fc8000f8e183f */
[----:B------:R-:W-:-:S04]  /*131c0*/  UIADD3 UR4, UR4, 0x60, URZ ;  /* 0x0000006004047890 */ /* 0x000fc8000fffe03f */
[----:B------:R-:W-:-:S09]  /*131d0*/  UPRMT UR4, UR5, 0x654, UR4 ;  /* 0x0000065405047896 */ /* 0x000fd20008000004 */
[----:B------:R-:W-:Y:S01]  /*131e0*/  SYNCS.ARRIVE.TRANS64.RED.A1T0 RZ, [UR4], RZ ;  /* 0x000000ffffff79a7 */ /* 0x000fe20008100404 */
[----:B------:R-:W-:Y:S05]  /*131f0*/  BRA `(.L_x_14) ;  /* 0x0000002c00907947 */ /* 0x000fea0003800000 */
.L_x_13:
[----:B------:R-:W-:Y:S01]  /*13200*/  ULDC.64 UR4, c[0x0][0x8f8] ;  /* 0x00023e0000047ab9 */ /* 0x000fe20000000a00 */
[----:B------:R-:W-:Y:S02]  /*13210*/  PRMT R8, RZ, 0x7610, R8 ;  /* 0x00007610ff087816 */ /* 0x000fe40000000008 */
[----:B------:R-:W-:Y:S02]  /*13220*/  ISETP.GE.U32.AND P0, PT, R2, UR4, PT ;  /* 0x0000000402007c0c */ /* 0x000fe4000bf06070 */
[----:B------:R-:W-:Y:S02]  /*13230*/  MOV R7, 0xffffffff ;  /* 0xffffffff00077802 */ /* 0x000fe40000000f00 */
[----:B------:R-:W-:Y:S02]  /*13240*/  ISETP.GE.U32.AND.EX P0, PT, R16, UR5, PT, P0 ;  /* 0x0000000510007c0c */ /* 0x000fe4000bf06100 */
[----:B------:R-:W-:Y:S02]  /*13250*/  MOV R6, 0xffffffff ;  /* 0xffffffff00067802 */ /* 0x000fe40000000f00 */
[----:B------:R-:W-:-:S09]  /*13260*/  MOV R3, 0xffffffff ;  /* 0xffffffff00037802 */ /* 0x000fd20000000f00 */
        /* <DEDUP_REMOVED lines=19> */
.L_x_524:
[-CC-:B------:R-:W-:Y:S01]  /*133a0*/  SHF.R.U64 R19, R10, R12.reuse, R11.reuse ;  /* 0x0000000c0a137219 */ /* 0x180fe2000000120b */
[----:B------:R-:W2:Y:S01]  /*133b0*/  LDC.64 R28, c[0x0][0x8e8] ;  /* 0x00023a00ff1c7b82 */ /* 0x000ea20000000a00 */
[----:B------:R-:W-:Y:S02]  /*133c0*/  SHF.R.U32.HI R3, RZ, R12, R11 ;  /* 0x0000000cff037219 */ /* 0x000fe4000001160b */
[----:B------:R-:W-:Y:S02]  /*133d0*/  IADD3 R9, P0, RZ, -R19, RZ ;  /* 0x80000013ff097210 */ /* 0x000fe40007f1e0ff */
[----:B------:R-:W-:Y:S02]  /*133e0*/  MOV R27, 0x1 ;  /* 0x00000001001b7802 */ /* 0x000fe40000000f00 */
[----:B------:R-:W-:Y:S01]  /*133f0*/  IADD3.X R3, RZ, ~R3, RZ, P0, !PT ;  /* 0x80000003ff037210 */ /* 0x000fe200007fe4ff */
[----:B------:R-:W3:Y:S04]  /*13400*/  LDC R10, c[0x0][0x8c0] ;  /* 0x00023000ff0a7b82 */ /* 0x000ee80000000800 */
[----:B------:R-:W-:Y:S01]  /*13410*/  IMAD R8, R3, R22, RZ ;  /* 0x0000001603087224 */ /* 0x000fe200078e02ff */
[----:B------:R-:W-:-:S03]  /*13420*/  MOV R3, R16 ;  /* 0x0000001000037202 */ /* 0x000fc60000000f00 */
[----:B------:R-:W4:Y:S01]  /*13430*/  LDC R24, c[0x0][0x8b0] ;  /* 0x00022c00ff187b82 */ /* 0x000f220000000800 */
[----:B------:R-:W-:-:S04]  /*13440*/  IMAD.WIDE.U32 R6, R9, R22, R2 ;  /* 0x0000001609067225 */ /* 0x000fc800078e0002 */
[----:B------:R-:W-:-:S03]  /*13450*/  IMAD R3, R9, R23, R8 ;  /* 0x0000001709037224 */ /* 0x000fc600078e0208 */
[----:B------:R-:W5:Y:S01]  /*13460*/  LDC R26, c[0x0][0x900] ;  /* 0x00024000ff1a7b82 */ /* 0x000f620000000800 */
[----:B--2---:R-:W-:Y:S02]  /*13470*/  ISETP.NE.U32.AND P0, PT, R28, RZ, PT ;  /* 0x000000ff1c00720c */ /* 0x004fe40003f05070 */
[----:B------:R-:W-:Y:S02]  /*13480*/  IADD3 R3, R7, R3, RZ ;  /* 0x0000000307037210 */ /* 0x000fe40007ffe0ff */
[----:B------:R-:W-:Y:S02]  /*13490*/  ISETP.NE.AND.EX P0, PT, R29, RZ, PT, P0 ;  /* 0x000000ff1d00720c */ /* 0x000fe40003f05300 */
[----:B------:R-:W-:Y:S01]  /*134a0*/  MOV R7, 0xffffffff ;  /* 0xffffffff00077802 */ /* 0x000fe20000000f00 */
        /* <DEDUP_REMOVED lines=8> */
[--C-:B------:R-:W-:Y:S02]  /*13530*/  SHF.R.U64 R22, R20, R26, R3.reuse ;  /* 0x0000001a14167219 */ /* 0x100fe40000001203 */
[----:B------:R-:W-:Y:S02]  /*13540*/  LOP3.LUT R31, RZ, R6, RZ, 0x33, !PT ;  /* 0x00000006ff1f7212 */ /* 0x000fe400078e33ff */
[----:B------:R-:W-:Y:S01]  /*13550*/  SHF.R.U32.HI R7, RZ, R26, R3 ;  /* 0x0000001aff077219 */ /* 0x000fe20000011603 */
        /* <DEDUP_REMOVED lines=13> */
.L_x_525:
[----:B------:R-:W-:Y:S02]  /*13630*/  ISETP.NE.AND P0, PT, R18, 0x1, PT ;  /* 0x000000011200780c */ /* 0x000fe40003f05270 */
[----:B---3--:R-:W-:Y:S02]  /*13640*/  SHF.R.U64 R6, R6, R23, R7 ;  /* 0x0000001706067219 */ /* 0x008fe40000001207 */
[----:B------:R-:W-:Y:S02]  /*13650*/  SHF.L.U32 R5, R27, R26, RZ ;  /* 0x0000001a1b057219 */ /* 0x000fe400000006ff */
[----:B------:R-:W-:Y:S02]  /*13660*/  LOP3.LUT R3, R20, R31, RZ, 0xc0, !PT ;  /* 0x0000001f14037212 */ /* 0x000fe400078ec0ff */
[----:B--2---:R-:W-:Y:S02]  /*13670*/  IADD3 R9, R21, -0x1, RZ ;  /* 0xffffffff15097810 */ /* 0x004fe40007ffe0ff */
[----:B------:R-:W-:Y:S01]  /*13680*/  IADD3 R7, -R6, RZ, RZ ;  /* 0x000000ff06077210 */ /* 0x000fe20007ffe1ff */
[----:B------:R-:W-:Y:S01]  /*13690*/  IMAD R5, R5, R6, R3 ;  /* 0x0000000605057224 */ /* 0x000fe200078e0203 */
[----:B------:R-:W-:Y:S01]  /*136a0*/  LOP3.LUT R12, R12, R9, RZ, 0xc0, !PT ;  /* 0x000000090c0c7212 */ /* 0x000fe200078ec0ff */
[----:B------:R-:W-:Y:S01]  /*136b0*/  @P0 IMAD R0, R13, R14, R4 ;  /* 0x0000000e0d000224 */ /* 0x000fe200078e0204 */
[----:B------:R-:W-:Y:S01]  /*136c0*/  MOV R8, 0x1 ;  /* 0x0000000100087802 */ /* 0x000fe20000000f00 */
[----:B----4-:R-:W-:-:S02]  /*136d0*/  IMAD R3, R7, R25, R22 ;  /* 0x0000001907037224 */ /* 0x010fc400078e0216 */
[----:B-1----:R-:W-:Y:S02]  /*136e0*/  IMAD R0, R5, R30, R0 ;  /* 0x0000001e05007224 */ /* 0x002fe400078e0200 */
[----:B------:R-:W-:-:S05]  /*136f0*/  IMAD R3, R3, R21, R12 ;  /* 0x0000001503037224 */ /* 0x000fca00078e020c */
[----:B------:R-:W-:Y:S02]  /*13700*/  SEL R6, R3, R0, !P0 ;  /* 0x0000000003067207 */ /* 0x000fe40004000000 */
[----:B------:R-:W-:Y:S02]  /*13710*/  SEL R7, R0, R3, !P0 ;  /* 0x0000000300077207 */ /* 0x000fe40004000000 */
[----:B------:R-:W-:-:S07]  /*13720*/  MOV R3, R19 ;  /* 0x0000001300037202 */ /* 0x000fce0000000f00 */
.L_x_523:
[----:B------:R-:W-:-:S08]  /*13730*/  NOP ;  /* 0x0000000000007918 */ /* 0x000fd00000000000 */
[----:B------:R-:W2:-:S00]  /*13740*/  USETMAXREG.DEALLOC.CTAPOOL 0x28 ;  /* 0x00000028000079c8 */ /* 0x000e8000080e0500 */
[----:B------:R-:W-:-:S06]  /*13750*/  UISETP.NE.AND UP0, UPT, UR58, 0x1, UPT ;  /* 0x000000013a00788c */ /* 0x000fcc000bf05270 */
[----:B------:R-:W-:-:S13]  /*13760*/  PLOP3.LUT P0, PT, PT, PT, UP0, 0x80, 0x0 ;  /* 0x000000000000781c */ /* 0x000fda0003f0f008 */
[----:B--2---:R-:W-:Y:S05]  /*13770*/  @!P0 BRA `(.L_x_14) ;  /* 0x0000002800308947 */ /* 0x004fea0003800000 */
[----:B------:R-:W-:-:S06]  /*13780*/  UISETP.NE.AND UP0, UPT, UR58, URZ, UPT ;  /* 0x0000003f3a00728c */ /* 0x000fcc000bf05270 */
[----:B------:R-:W-:-:S13]  /*13790*/  PLOP3.LUT P0, PT, PT, PT, UP0, 0x80, 0x0 ;  /* 0x000000000000781c */ /* 0x000fda0003f0f008 */
[----:B------:R-:W-:Y:S05]  /*137a0*/  @!P0 BRA `(.L_x_526) ;  /* 0x0000001800308947 */ /* 0x000fea0003800000 */
[----:B------:R-:W-:-:S04]  /*137b0*/  UISETP.NE.AND UP0, UPT, UR60, URZ, UPT ;  /* 0x0000003f3c00728c */ /* 0x000fc8000bf05270 */
[----:B------:R-:W-:-:S06]  /*137c0*/  UISETP.NE.OR UP0, UPT, UR58, 0x2, UP0 ;  /* 0x000000023a00788c */ /* 0x000fcc0008705670 */
[----:B------:R-:W-:-:S13]  /*137d0*/  PLOP3.LUT P0, PT, PT, PT, UP0, 0x80, 0x0 ;  /* 0x000000000000781c */ /* 0x000fda0003f0f008 */
[----:B------:R-:W-:Y:S05]  /*137e0*/  @P0 BRA `(.L_x_14) ;  /* 0x0000002800140947 */ /* 0x000fea0003800000 */
[----:B------:R-:W-:-:S13]  /*137f0*/  LOP3.LUT P2, RZ, R8, 0xff, RZ, 0xc0, !PT ;  /* 0x000000ff08ff7812 */ /* 0x000fda000784c0ff */
[----:B------:R-:W-:Y:S05]  /*13800*/  @!P2 BRA `(.L_x_527) ;  /* 0x000000000018a947 */ /* 0x000fea0003800000 */
[----:B------:R-:W-:Y:S01]  /*13810*/  UMOV UR4, 0x400 ;  /* 0x0000040000047882 */ /* 0x000fe20000000000 */
[----:B------:R-:W-:Y:S01]  /*13820*/  MOV R0, RZ ;  /* 0x000000ff00007202 */ /* 0x000fe20000000f00 */
[----:B-1----:R-:W-:-:S03]  /*13830*/  ULEA UR4, UR38, UR4, 0x18 ;  /* 0x0000000426047291 */ /* 0x002fc6000f8ec03f */
[----:B------:R-:W-:-:S06]  /*13840*/  SHF.L.U32 R0, R0, 0x1f, RZ ;  /* 0x0000001f00007819 */ /* 0x000fcc00000006ff */
[----:B------:R-:W1:Y:S02]  /*13850*/  SYNCS.PHASECHK.TRANS64.TRYWAIT P0, [UR4+0x88], R0 ;  /* 0x00008800ff0075a7 */ /* 0x000e640008000144 */
[----:B-1----:R-:W-:Y:S05]  /*13860*/  @!P0 BRA `(.L_x_528) ;  /* 0x0000002800cc8947 */ /* 0x002fea0003800000 */
.L_x_527:
[----:B------:R-:W-:Y:S01]  /*13870*/  PRMT R13, RZ, 0x7610, R13 ;  /* 0x00007610ff0d7816 */ /* 0x000fe2000000000d */
[----:B------:R-:W-:Y:S06]  /*13880*/  @P1 BRA `(.L_x_529) ;  /* 0x0000000000301947 */ /* 0x000fec0003800000 */
[----:B------:R-:W-:Y:S02]  /*13890*/  ULDC.64 UR4, c[0x0][0x588] ;  /* 0x0001620000047ab9 */ /* 0x000fe40000000a00 */
[----:B------:R-:W-:-:S04]  /*138a0*/  ISETP.NE.U32.AND P0, PT, RZ, UR4, PT ;  /* 0x00000004ff007c0c */ /* 0x000fc8000bf05070 */
[----:B------:R-:W-:-:S13]  /*138b0*/  ISETP.NE.AND.EX P0, PT, RZ, UR5, PT, P0 ;  /* 0x00000005ff007c0c */ /* 0x000fda000bf05300 */
[----:B------:R-:W-:Y:S05]  /*138c0*/  @!P0 BRA `(.L_x_530) ;  /* 0x0000000000188947 */ /* 0x000fea0003800000 */
[----:B------:R-:W-:Y:S02]  /*138d0*/  ULDC.64 UR4, c[0x0][0x588] ;  /* 0x0001620000047ab9 */ /* 0x000fe40000000a00 */
[----:B------:R-:W-:Y:S02]  /*138e0*/  MOV R4, UR4 ;  /* 0x0000000400047c02 */ /* 0x000fe40008000f00 */
[----:B-1----:R-:W-:-:S05]  /*138f0*/  MOV R5, UR5 ;  /* 0x0000000500057c02 */ /* 0x002fca0008000f00 */
[----:B------:R3:W5:Y:S01]  /*13900*/  LDG.E R12, desc[UR56][R4.64] ;  /* 0x00000038040c7981 */ /* 0x000762000c1e1900 */
[----:B------:R-:W-:Y:S01]  /*13910*/  MOV R13, 0x1 ;  /* 0x00000001000d7802 */ /* 0x000fe20000000f00 */
[----:B------:R-:W-:Y:S06]  /*13920*/  BRA `(.L_x_529) ;  /* 0x0000000000087947 */ /* 0x000fec0003800000 */
.L_x_530:
[----:B------:R-:W2:Y:S01]  /*13930*/  LDC R12, c[0x0][0x580] ;  /* 0x00016000ff0c7b82 */ /* 0x000ea20000000800 */
[----:B------:R-:W-:-:S07]  /*13940*/  MOV R13, 0x1 ;  /* 0x00000001000d7802 */ /* 0x000fce0000000f00 */
.L_x_529:
[----:B------:R-:W-:Y:S05]  /*13950*/  @!P2 BRA `(.L_x_531) ;  /* 0x000000140048a947 */ /* 0x000fea0003800000 */
[----:B------:R-:W4:Y:S01]  /*13960*/  LDC R11, c[0x0][0x900] ;  /* 0x00024000ff0b7b82 */ /* 0x000f220000000800 */
[----:B-1----:R-:W-:Y:S01]  /*13970*/  MOV R0, 0xffffffff ;  /* 0xffffffff00007802 */ /* 0x002fe20000000f00 */
[----:B------:R-:W-:Y:S01]  /*13980*/  ULOP3.LUT UR13, UR59, 0x2, URZ, 0xfc, !UPT ;  /* 0x000000023b0d7892 */ /* 0x000fe2000f8efc3f */
[----:B---3--:R-:W-:Y:S01]  /*13990*/  MOV R4, 0x1 ;  /* 0x0000000100047802 */ /* 0x008fe20000000f00 */
[----:B------:R-:W-:Y:S01]  /*139a0*/  ULDC.64 UR4, c[0x0][0x198] ;  /* 0x0000660000047ab9 */ /* 0x000fe20000000a00 */
[----:B------:R-:W-:Y:S01]  /*139b0*/  ULDC.64 UR22, c[0x0][0x588] ;  /* 0x0001620000167ab9 */ /* 0x000fe20000000a00 */
[----:B------:R-:W-:Y:S01]  /*139c0*/  ULDC.64 UR6, c[0x0][0x590] ;  /* 0x0001640000067ab9 */ /* 0x000fe20000000a00 */
[----:B------:R-:W-:Y:S01]  /*139d0*/  ULDC.64 UR14, c[0x0][0x8f8] ;  /* 0x00023e00000e7ab9 */ /* 0x000fe20000000a00 */
[----:B------:R-:W1:Y:S01]  /*139e0*/  LDC R10, c[0x0][0x8a8] ;  /* 0x00022a00ff0a7b82 */ /* 0x000e620000000800 */
[-C--:B----4-:R-:W-:Y:S02]  /*139f0*/  SHF.L.U32 R0, R0, R11.reuse, RZ ;  /* 0x0000000b00007219 */ /* 0x090fe400000006ff */
[----:B------:R-:W-:-:S02]  /*13a00*/  SHF.L.U32 R11, R4, R11, RZ ;  /* 0x0000000b040b7219 */ /* 0x000fc400000006ff */
[----:B------:R-:W-:Y:S02]  /*13a10*/  LOP3.LUT R0, RZ, R0, RZ, 0x33, !PT ;  /* 0x00000000ff007212 */ /* 0x000fe400078e33ff */
[----:B-1----:R-:W-:-:S07]  /*13a20*/  IADD3 R10, R10, -0x1, RZ ;  /* 0xffffffff0a0a7810 */ /* 0x002fce0007ffe0ff */
.L_x_587:
[----:B------:R-:W-:Y:S02]  /*13a30*/  ISETP.NE.U32.AND P0, PT, RZ, UR6, PT ;  /* 0x00000006ff007c0c */ /* 0x000fe4000bf05070 */
[----:B------:R-:W-:Y:S02]  /*13a40*/  R2UR UR19, R7 ;  /* 0x00000000071372ca */ /* 0x000fe400000e0000 */
[----:B------:R-:W-:Y:S02]  /*13a50*/  R2UR UR18, R6 ;  /* 0x00000000061272ca */ /* 0x000fe400000e0000 */
[----:B------:R-:W-:-:S09]  /*13a60*/  ISETP.NE.AND.EX P0, PT, RZ, UR7, PT, P0 ;  /* 0x00000007ff007c0c */ /* 0x000fd2000bf05300 */
[----:B------:R-:W-:Y:S02]  /*13a70*/  USHF.L.U32 UR19, UR19, 0x8, URZ ;  /* 0x0000000813137899 */ /* 0x000fe4000800063f */
[----:B------:R-:W-:Y:S02]  /*13a80*/  USHF.L.U32 UR18, UR18, 0x7, URZ ;  /* 0x0000000712127899 */ /* 0x000fe4000800063f */
[----:B--234-:R-:W-:Y:S10]  /*13a90*/  @!P0 BRA `(.L_x_532) ;  /* 0x00000000002c8947 */ /* 0x01cff40003800000 */
[----:B------:R-:W-:-:S04]  /*13aa0*/  ISETP.NE.U32.AND P1, PT, RZ, UR22, PT ;  /* 0x00000016ff007c0c */ /* 0x000fc8000bf25070 */
[----:B------:R-:W-:-:S13]  /*13ab0*/  ISETP.NE.AND.EX P1, PT, RZ, UR23, PT, P1 ;  /* 0x00000017ff007c0c */ /* 0x000fda000bf25310 */
[----:B------:R-:W-:Y:S05]  /*13ac0*/  @!P1 BRA `(.L_x_533) ;  /* 0x0000000000189947 */ /* 0x000fea0003800000 */
[----:B------:R-:W1:Y:S01]  /*13ad0*/  LDC.64 R4, c[0x0][0x588] ;  /* 0x00016200ff047b82 */ /* 0x000e620000000a00 */
[----:B------:R-:W-:-:S04]  /*13ae0*/  IMAD R7, R3, UR6, RZ ;  /* 0x0000000603077c24 */ /* 0x000fc8000f8e02ff */
[----:B-1----:R-:W-:-:S05]  /*13af0*/  IMAD.WIDE R4, R7, 0x4, R4 ;  /* 0x0000000407047825 */ /* 0x002fca00078e0204 */
[----:B--2--5:R1:W5:Y:S01]  /*13b00*/  LDG.E R12, desc[UR56][R4.64] ;  /* 0x00000038040c7981 */ /* 0x024362000c1e1900 */
[----:B------:R-:W-:Y:S01]  /*13b10*/  MOV R13, 0x1 ;  /* 0x00000001000d7802 */ /* 0x000fe20000000f00 */
[----:B------:R-:W-:Y:S06]  /*13b20*/  BRA `(.L_x_532) ;  /* 0x0000000000087947 */ /* 0x000fec0003800000 */
.L_x_533:
[----:B--2--5:R-:W3:Y:S01]  /*13b30*/  LDC R12, c[0x0][0x580] ;  /* 0x00016000ff0c7b82 */ /* 0x024ee20000000800 */
[----:B------:R-:W-:-:S07]  /*13b40*/  MOV R13, 0x1 ;  /* 0x00000001000d7802 */ /* 0x000fce0000000f00 */
.L_x_532:
[----:B------:R-:W-:Y:S05]  /*13b50*/  @!P0 BRA `(.L_x_534) ;  /* 0x00000000001c8947 */ /* 0x000fea0003800000 */
[----:B------:R-:W-:-:S13]  /*13b60*/  LOP3.LUT P2, RZ, R13, 0xff, RZ, 0xc0, !PT ;  /* 0x000000ff0dff7812 */ /* 0x000fda000784c0ff */
[----:B-1----:R-:W1:Y:S02]  /*13b70*/  @!P2 LDC.64 R4, c[0x0][0x588] ;  /* 0x00016200ff04ab82 */ /* 0x002e640000000a00 */
[----:B-1----:R-:W-:-:S04]  /*13b80*/  @!P2 ISETP.NE.U32.AND P0, PT, R4, RZ, PT ;  /* 0x000000ff0400a20c */ /* 0x002fc80003f05070 */
[----:B------:R-:W-:Y:S02]  /*13b90*/  @!P2 ISETP.NE.AND.EX P1, PT, R5, RZ, PT, P0 ;  /* 0x000000ff0500a20c */ /* 0x000fe40003f25300 */
[----:B--23-5:R-:W-:Y:S02]  /*13ba0*/  @P2 FSETP.EQ.AND P0, PT, R12, RZ, PT ;  /* 0x000000ff0c00220b */ /* 0x02cfe40003f02000 */
[----:B------:R-:W-:Y:S01]  /*13bb0*/  @!P2 PLOP3.LUT P0, PT, P1, PT, PT, 0x8, 0x0 ;  /* 0x000000000000a81c */ /* 0x000fe20000f0e170 */
[----:B------:R-:W-:-:S12]  /*13bc0*/  BRA `(.L_x_535) ;  /* 0x0000000000047947 */ /* 0x000fd80003800000 */
.L_x_534:
[----:B--23-5:R-:W-:-:S13]  /*13bd0*/  FSETP.EQ.AND P0, PT, R12, RZ, PT ;  /* 0x000000ff0c00720b */ /* 0x02cfda0003f02000 */
.L_x_535:
[----:B------:R-:W-:Y:S01]  /*13be0*/  UISETP.NE.AND UP0, UPT, UR13, 0x3, UPT ;  /* 0x000000030d00788c */ /* 0x000fe2000bf05270 */
[----:B------:R-:W-:-:S04]  /*13bf0*/  ELECT P1, URZ, PT ;  /* 0x00000000003f782f */ /* 0x000fc80003820000 */
[----:B------:R-:W-:Y:S02]  /*13c00*/  PLOP3.LUT P0, PT, P1, P0, PT, 0x20, 0x0 ;  /* 0x000000000000781c */ /* 0x000fe40000f00470 */
[----:B------:R-:W-:-:S13]  /*13c10*/  PLOP3.LUT P1, PT, PT, PT, UP0, 0x80, 0x0 ;  /* 0x000000000000781c */ /* 0x000fda0003f2f008 */
[----:B------:R-:W-:Y:S05]  /*13c20*/  @!P1 BRA `(.L_x_536) ;  /* 0x0000000000049947 */ /* 0x000fea0003800000 */
[----:B------:R-:W-:Y:S01]  /*13c30*/  BPT.TRAP 0x1 ;  /* 0x000000040000795c */ /* 0x000fe20000300000 */
.L_x_536:
[----:B------:R-:W2:Y:S01]  /*13c40*/  S2UR UR38, SR_CgaCtaId ;  /* 0x00000000002679c3 */ /* 0x000ea20000008800 */
[----:B------:R-:W-:Y:S01]  /*13c50*/  UMOV UR21, 0x400 ;  /* 0x0000040000157882 */ /* 0x000fe20000000000 */
[----:B-1----:R-:W-:-:S04]  /*13c60*/  MOV R4, 0x1 ;  /* 0x0000000100047802 */ /* 0x002fc80000000f00 */
[----:B------:R-:W-:Y:S01]  /*13c70*/  SHF.L.U32 R4, R4, 0x1f, RZ ;  /* 0x0000001f04047819 */ /* 0x000fe200000006ff */
[----:B--2---:R-:W-:-:S09]  /*13c80*/  ULEA UR21, UR38, UR21, 0x18 ;  /* 0x0000001526157291 */ /* 0x004fd2000f8ec03f */
[----:B------:R-:W1:Y:S02]  /*13c90*/  SYNCS.PHASECHK.TRANS64.TRYWAIT P2, [UR21+0x60], R4 ;  /* 0x00006004ff0075a7 */ /* 0x000e640008040155 */
[----:B-1----:R-:W-:Y:S05]  /*13ca0*/  @!P2 BRA `(.L_x_537) ;  /* 0x0000002400d4a947 */ /* 0x002fea0003800000 */
.L_x_622:
[----:B------:R-:W-:Y:S04]  /*13cb0*/  BSSY B0, `(.L_x_538) ;  /* 0x000000e000007945 */ /* 0x000fe80003800000 */
[----:B------:R-:W-:Y:S05]  /*13cc0*/  @!P0 BRA `(.L_x_539) ;  /* 0x0000000000308947 */ /* 0x000fea0003800000 */
[----:B------:R-:W-:Y:S01]  /*13cd0*/  R2UR UR20, R3 ;  /* 0x00000000031472ca */ /* 0x000fe200000e0000 */
[----:B------:R-:W-:Y:S02]  /*13ce0*/  UIADD3 UR8, UP0, UR4, 0x3f0, URZ ;  /* 0x000003f004087890 */ /* 0x000fe4000ff1e03f */
[----:B------:R-:W-:Y:S02]  /*13cf0*/  UIADD3 UR16, UR21, 0x200, URZ ;  /* 0x0000020015107890 */ /* 0x000fe4000fffe03f */
[----:B------:R-:W-:Y:S02]  /*13d00*/  UIADD3 UR17, UR21, 0x40, URZ ;  /* 0x0000004015117890 */ /* 0x000fe4000fffe03f */
[----:B------:R-:W-:Y:S01]  /*13d10*/  UIADD3.X UR9, URZ, UR5, URZ, UP0, !UPT ;  /* 0x000000053f097290 */ /* 0x000fe200087fe43f */
[----:B------:R-:W-:Y:S01]  /*13d20*/  UMOV UR10, 0x0 ;  /* 0x00000000000a7882 */ /* 0x000fe20000000000 */
[----:B------:R-:W-:-:S07]  /*13d30*/  UMOV UR11, 0x10000000 ;  /* 0x10000000000b7882 */ /* 0x000fce0000000000 */
[----:B------:R2:W-:Y:S02]  /*13d40*/  UTMALDG.3D [UR16], [UR8], desc[UR10] ;  /* 0x00000a10080075b4 */ /* 0x0005e40008011000 */
[----:B--2---:R-:W-:Y:S05]  /*13d50*/  @!P1 BRA `(.L_x_540) ;  /* 0x0000000000049947 */ /* 0x004fea0003800000 */
[----:B------:R-:W-:Y:S01]  /*13d60*/  BPT.TRAP 0x1 ;  /* 0x000000040000795c */ /* 0x000fe20000300000 */
.L_x_540:
[----:B-1----:R-:W1:Y:S02]  /*13d70*/  LDC R5, c[0x0][0x800] ;  /* 0x00020000ff057b82 */ /* 0x002e640000000800 */
[----:B-1----:R2:W-:Y:S02]  /*13d80*/  SYNCS.ARRIVE.TRANS64.RED.A0TR RZ, [UR21+0x40], R5 ;  /* 0x00004005ffff79a7 */ /* 0x0025e40008300415 */
.L_x_539:
[----:B------:R-:W-:Y:S05]  /*13d90*/  BSYNC B0 ;  /* 0x0000000000007941 */ /* 0x000fea0003800000 */
.L_x_538:
[----:B------:R-:W-:Y:S05]  /*13da0*/  @!P1 BRA `(.L_x_541) ;  /* 0x0000000000049947 */ /* 0x000fea0003800000 */
[----:B------:R-:W-:Y:S01]  /*13db0*/  BPT.TRAP 0x1 ;  /* 0x000000040000795c */ /* 0x000fe20000300000 */
.L_x_541:
[----:B------:R-:W-:-:S04]  /*13dc0*/  UIADD3 UR33, UR21, 0x40, URZ ;  /* 0x0000004015217890 */ /* 0x000fc8000fffe03f */
[----:B------:R-:W-:-:S09]  /*13dd0*/  UPRMT UR16, UR38, 0x654, UR33 ;  /* 0x0000065426107896 */ /* 0x000fd20008000021 */
[----:B------:R-:W-:Y:S01]  /*13de0*/  SYNCS.ARRIVE.TRANS64.RED.A1T0 RZ, [UR16], RZ ;  /* 0x000000ffffff79a7 */ /* 0x000fe20008100410 */
[----:B------:R-:W-:Y:S05]  /*13df0*/  @!P1 BRA `(.L_x_542) ;  /* 0x0000000000049947 */ /* 0x000fea0003800000 */
[----:B------:R-:W-:Y:S01]  /*13e00*/  BPT.TRAP 0x1 ;  /* 0x000000040000795c */ /* 0x000fe20000300000 */
.L_x_542:
[----:B------:R-:W3:Y:S02]  /*13e10*/  SYNCS.PHASECHK.TRANS64.TRYWAIT P2, [UR21+0x68], R4 ;  /* 0x00006804ff0075a7 */ /* 0x000ee40008040155 */
[----:B---3--:R-:W-:Y:S05]  /*13e20*/  @!P2 BRA `(.L_x_543) ;  /* 0x00000024008ca947 */ /* 0x008fea0003800000 */
.L_x_623:
[----:B------:R-:W-:Y:S04]  /*13e30*/  BSSY B0, `(.L_x_544) ;  /* 0x0000010000007945 */ /* 0x000fe80003800000 */
[----:B------:R-:W-:Y:S05]  /*13e40*/  @!P0 BRA `(.L_x_545) ;  /* 0x0000000000388947 */ /* 0x000fea0003800000 */
[----:B------:R-:W-:Y:S01]  /*13e50*/  UIADD3 UR24, UP0, UR4, 0x3f0, URZ ;  /* 0x000003f004187890 */ /* 0x000fe2000ff1e03f */
[----:B------:R-:W-:Y:S01]  /*13e60*/  R2UR UR12, R3 ;  /* 0x00000000030c72ca */ /* 0x000fe200000e0000 */
[----:B------:R-:W-:Y:S02]  /*13e70*/  UIADD3 UR11, UR19, 0x80, URZ ;  /* 0x00000080130b7890 */ /* 0x000fe4000fffe03f */
[----:B------:R-:W-:Y:S02]  /*13e80*/  UIADD3 UR8, UR21, 0x2200, URZ ;  /* 0x0000220015087890 */ /* 0x000fe4000fffe03f */
[----:B------:R-:W-:Y:S02]  /*13e90*/  UIADD3 UR9, UR21, 0x48, URZ ;  /* 0x0000004815097890 */ /* 0x000fe4000fffe03f */
[----:B------:R-:W-:Y:S01]  /*13ea0*/  UIADD3.X UR25, URZ, UR5, URZ, UP0, !UPT ;  /* 0x000000053f197290 */ /* 0x000fe200087fe43f */
[----:B------:R-:W-:Y:S01]  /*13eb0*/  UMOV UR26, 0x0 ;  /* 0x00000000001a7882 */ /* 0x000fe20000000000 */
[----:B------:R-:W-:Y:S01]  /*13ec0*/  UMOV UR27, 0x10000000 ;  /* 0x10000000001b7882 */ /* 0x000fe20000000000 */
[----:B------:R-:W-:-:S06]  /*13ed0*/  UMOV UR10, UR18 ;  /* 0x00000012000a7c82 */ /* 0x000fcc0008000000 */
[----:B------:R3:W-:Y:S02]  /*13ee0*/  UTMALDG.3D [UR8], [UR24], desc[UR26] ;  /* 0x00001a08180075b4 */ /* 0x0007e40008011000 */
[----:B---3--:R-:W-:Y:S05]  /*13ef0*/  @!P1 BRA `(.L_x_546) ;  /* 0x0000000000049947 */ /* 0x008fea0003800000 */
[----:B------:R-:W-:Y:S01]  /*13f00*/  BPT.TRAP 0x1 ;  /* 0x000000040000795c */ /* 0x000fe20000300000 */
.L_x_546:
[----:B-12---:R-:W1:Y:S02]  /*13f10*/  LDC R5, c[0x0][0x800] ;  /* 0x00020000ff057b82 */ /* 0x006e640000000800 */
[----:B-1----:R3:W-:Y:S02]  /*13f20*/  SYNCS.ARRIVE.TRANS64.RED.A0TR RZ, [UR21+0x48], R5 ;  /* 0x00004805ffff79a7 */ /* 0x0027e40008300415 */
.L_x_545:
[----:B------:R-:W-:Y:S05]  /*13f30*/  BSYNC B0 ;  /* 0x0000000000007941 */ /* 0x000fea0003800000 */
.L_x_544:
[----:B------:R-:W-:Y:S05]  /*13f40*/  @!P1 BRA `(.L_x_547) ;  /* 0x0000000000049947 */ /* 0x000fea0003800000 */
[----:B------:R-:W-:Y:S01]  /*13f50*/  BPT.TRAP 0x1 ;  /* 0x000000040000795c */ /* 0x000fe20000300000 */
.L_x_547:
[----:B------:R-:W-:Y:S02]  /*13f60*/  UIADD3 UR25, UR21, 0x48, URZ ;  /* 0x0000004815197890 */ /* 0x000fe4000fffe03f */
[----:B------:R-:W-:Y:S02]  /*13f70*/  UIADD3 UR10, UR18, 0x20, URZ ;  /* 0x00000020120a7890 */ /* 0x000fe4000fffe03f */
[----:B------:R-:W-:-:S09]  /*13f80*/  UPRMT UR20, UR38, 0x654, UR25 ;  /* 0x0000065426147896 */ /* 0x000fd20008000019 */
[----:B------:R-:W-:Y:S01]  /*13f90*/  SYNCS.ARRIVE.TRANS64.RED.A1T0 RZ, [UR20], RZ ;  /* 0x000000ffffff79a7 */ /* 0x000fe20008100414 */
[----:B------:R-:W-:Y:S05]  /*13fa0*/  @!P1 BRA `(.L_x_548) ;  /* 0x0000000000049947 */ /* 0x000fea0003800000 */
[----:B------:R-:W-:Y:S01]  /*13fb0*/  BPT.TRAP 0x1 ;  /* 0x000000040000795c */ /* 0x000fe20000300000 */
.L_x_548:
[----:B------:R-:W4:Y:S02]  /*13fc0*/  SYNCS.PHASECHK.TRANS64.TRYWAIT P2, [UR21+0x70], R4 ;  /* 0x00007004ff0075a7 */ /* 0x000f240008040155 */
[----:B----4-:R-:W-:Y:S05]  /*13fd0*/  @!P2 BRA `(.L_x_549) ;  /* 0x000000240038a947 */ /* 0x010fea0003800000 */
.L_x_624:
        /* <DEDUP_REMOVED lines=8> */
[----:B------:R-:W-:Y:S01]  /*14060*/  UMOV UR29, 0x10000000 ;  /* 0x10000000001d7882 */ /* 0x000fe20000000000 */
[----:B------:R-:W-:-:S06]  /*14070*/  UMOV UR11, UR19 ;  /* 0x00000013000b7c82 */ /* 0x000fcc0008000000 */
[----:B------:R4:W-:Y:S02]  /*14080*/  UTMALDG.3D [UR8], [UR26], desc[UR28] ;  /* 0x00001c081a0075b4 */ /* 0x0009e40008011000 */
[----:B----4-:R-:W-:Y:S05]  /*14090*/  @!P1 BRA `(.L_x_552) ;  /* 0x0000000000049947 */ /* 0x010fea0003800000 */
[----:B------:R-:W-:Y:S01]  /*140a0*/  BPT.TRAP 0x1 ;  /* 0x000000040000795c */ /* 0x000fe20000300000 */
.L_x_552:
[----:B-123--:R-:W1:Y:S02]  /*140b0*/  LDC R5, c[0x0][0x800] ;  /* 0x00020000ff057b82 */ /* 0x00ee640000000800 */
[----:B-1----:R4:W-:Y:S02]  /*140c0*/  SYNCS.ARRIVE.TRANS64.RED.A0TR RZ, [UR21+0x50], R5 ;  /* 0x00005005ffff79a7 */ /* 0x0029e40008300415 */
.L_x_551:
[----:B------:R-:W-:Y:S05]  /*140d0*/  BSYNC B0 ;  /* 0x0000000000007941 */ /* 0x000fea0003800000 */
.L_x_550:
[----:B------:R-:W-:Y:S05]  /*140e0*/  @!P1 BRA `(.L_x_553) ;  /* 0x0000000000049947 */ /* 0x000fea0003800000 */
[----:B------:R-:W-:Y:S01]  /*140f0*/  BPT.TRAP 0x1 ;  /* 0x000000040000795c */ /* 0x000fe20000300000 */
.L_x_553:
[----:B------:R-:W-:-:S04]  /*14100*/  UIADD3 UR17, UR21, 0x50, URZ ;  /* 0x0000005015117890 */ /* 0x000fc8000fffe03f */
[----:B------:R-:W-:-:S09]  /*14110*/  UPRMT UR29, UR38, 0x654, UR17 ;  /* 0x00000654261d7896 */ /* 0x000fd20008000011 */
[----:B------:R-:W-:Y:S01]  /*14120*/  SYNCS.ARRIVE.TRANS64.RED.A1T0 RZ, [UR29], RZ ;  /* 0x000000ffffff79a7 */ /* 0x000fe2000810041d */
[----:B------:R-:W-:Y:S05]  /*14130*/  @!P1 BRA `(.L_x_554) ;  /* 0x0000000000049947 */ /* 0x000fea0003800000 */
[----:B------:R-:W-:Y:S01]  /*14140*/  BPT.TRAP 0x1 ;  /* 0x000000040000795c */ /* 0x000fe20000300000 */
.L_x_554:
[----:B------:R-:W5:Y:S02]  /*14150*/  SYNCS.PHASECHK.TRANS64.TRYWAIT P2, [UR21+0x78], R4 ;  /* 0x00007804ff0075a7 */ /* 0x000f640008040155 */
[----:B-----5:R-:W-:Y:S05]  /*14160*/  @!P2 BRA `(.L_x_555) ;  /* 0x0000002000eca947 */ /* 0x020fea0003800000 */
.L_x_625:
        /* <DEDUP_REMOVED lines=9> */
[----:B------:R-:W-:-:S07]  /*14200*/  UMOV UR31, 0x10000000 ;  /* 0x10000000001f7882 */ /* 0x000fce0000000000 */
[----:B------:R1:W-:Y:S02]  /*14210*/  UTMALDG.3D [UR8], [UR26], desc[UR30] ;  /* 0x00001e081a0075b4 */ /* 0x0003e40008011000 */
[----:B-1----:R-:W-:Y:S05]  /*14220*/  @!P1 BRA `(.L_x_558) ;  /* 0x0000000000049947 */ /* 0x002fea0003800000 */
[----:B------:R-:W-:Y:S01]  /*14230*/  BPT.TRAP 0x1 ;  /* 0x000000040000795c */ /* 0x000fe20000300000 */
.L_x_558:
[----:B------:R-:W1:Y:S02]  /*14240*/  LDC R4, c[0x0][0x800] ;  /* 0x00020000ff047b82 */ /* 0x000e640000000800 */
[----:B-1----:R1:W-:Y:S02]  /*14250*/  SYNCS.ARRIVE.TRANS64.RED.A0TR RZ, [UR21+0x58], R4 ;  /* 0x00005804ffff79a7 */ /* 0x0023e40008300415 */
.L_x_557:
[----:B------:R-:W-:Y:S05]  /*14260*/  BSYNC B0 ;  /* 0x0000000000007941 */ /* 0x000fea0003800000 */
.L_x_556:
[----:B------:R-:W-:Y:S05]  /*14270*/  @!P1 BRA `(.L_x_559) ;  /* 0x0000000000049947 */ /* 0x000fea0003800000 */
[----:B------:R-:W-:Y:S01]  /*14280*/  BPT.TRAP 0x1 ;  /* 0x000000040000795c */ /* 0x000fe20000300000 */
.L_x_559:
[----:B------:R-:W-:Y:S02]  /*14290*/  UIADD3 UR9, UR21, 0x58, URZ ;  /* 0x0000005815097890 */ /* 0x000fe4000fffe03f */
[----:B------:R-:W-:Y:S02]  /*142a0*/  UIADD3 UR34, UR18, 0x40, URZ ;  /* 0x0000004012227890 */ /* 0x000fe4000fffe03f */
[----:B------:R-:W-:-:S09]  /*142b0*/  UPRMT UR30, UR38, 0x654, UR9 ;  /* 0x00000654261e7896 */ /* 0x000fd20008000009 */
[----:B------:R-:W-:Y:S01]  /*142c0*/  SYNCS.ARRIVE.TRANS64.RED.A1T0 RZ, [UR30], RZ ;  /* 0x000000ffffff79a7 */ /* 0x000fe2000810041e */
[----:B------:R-:W-:Y:S05]  /*142d0*/  @!P1 BRA `(.L_x_560) ;  /* 0x0000000000049947 */ /* 0x000fea0003800000 */
[----:B------:R-:W-:Y:S01]  /*142e0*/  BPT.TRAP 0x1 ;  /* 0x000000040000795c */ /* 0x000fe20000300000 */
.L_x_560:
[----:B-1----:R-:W-:-:S04]  /*142f0*/  SHF.L.U32 R4, RZ, 0x1f, RZ ;  /* 0x0000001fff047819 */ /* 0x002fc800000006ff */
[----:B------:R-:W1:Y:S02]  /*14300*/  SYNCS.PHASECHK.TRANS64.TRYWAIT P2, [UR21+0x60], R4 ;  /* 0x00006004ff0075a7 */ /* 0x000e640008040155 */
[----:B-1----:R-:W-:Y:S05]  /*14310*/  @!P2 BRA `(.L_x_561) ;  /* 0x000000200098a947 */ /* 0x002fea0003800000 */
.L_x_626:
[----:B------:R-:W-:Y:S04]  /*14320*/  BSSY B0, `(.L_x_562) ;  /* 0x000000e000007945 */ /* 0x000fe80003800000 */
[----:B------:R-:W-:Y:S05]  /*14330*/  @!P0 BRA `(.L_x_563) ;  /* 0x0000000000308947 */ /* 0x000fea0003800000 */
[----:B------:R-:W-:Y:S01]  /*14340*/  R2UR UR36, R3 ;  /* 0x00000000032472ca */ /* 0x000fe200000e0000 */
[----:B------:R-:W-:Y:S02]  /*14350*/  UIADD3 UR10, UP0, UR4, 0x3f0, URZ ;  /* 0x000003f0040a7890 */ /* 0x000fe4000ff1e03f */
[----:B------:R-:W-:Y:S02]  /*14360*/  UIADD3 UR32, UR21, 0x200, URZ ;  /* 0x0000020015207890 */ /* 0x000fe4000fffe03f */
[----:B------:R-:W-:Y:S01]  /*14370*/  UIADD3.X UR11, URZ, UR5, URZ, UP0, !UPT ;  /* 0x000000053f0b7290 */ /* 0x000fe200087fe43f */
[----:B------:R-:W-:Y:S01]  /*14380*/  UMOV UR26, 0x0 ;  /* 0x00000000001a7882 */ /* 0x000fe20000000000 */
[----:B------:R-:W-:Y:S01]  /*14390*/  UMOV UR27, 0x10000000 ;  /* 0x10000000001b7882 */ /* 0x000fe20000000000 */
[----:B------:R-:W-:-:S06]  /*143a0*/  UMOV UR35, UR19 ;  /* 0x0000001300237c82 */ /* 0x000fcc0008000000 */
[----:B------:R1:W-:Y:S02]  /*143b0*/  UTMALDG.3D [UR32], [UR10], desc[UR26] ;  /* 0x00001a200a0075b4 */ /* 0x0003e40008011000 */
[----:B-1----:R-:W-:Y:S05]  /*143c0*/  @!P1 BRA `(.L_x_564) ;  /* 0x0000000000049947 */ /* 0x002fea0003800000 */
[----:B------:R-:W-:Y:S01]  /*143d0*/  BPT.TRAP 0x1 ;  /* 0x000000040000795c */ /* 0x000fe20000300000 */
.L_x_564:
[----:B--234-:R-:W1:Y:S02]  /*143e0*/  LDC R5, c[0x0][0x800] ;  /* 0x00020000ff057b82 */ /* 0x01ce640000000800 */
[----:B-1----:R1:W-:Y:S02]  /*143f0*/  SYNCS.ARRIVE.TRANS64.RED.A0TR RZ, [UR21+0x40], R5 ;  /* 0x00004005ffff79a7 */ /* 0x0023e40008300415 */
.L_x_563:
[----:B------:R-:W-:Y:S05]  /*14400*/  BSYNC B0 ;  /* 0x0000000000007941 */ /* 0x000fea0003800000 */
.L_x_562:
[----:B------:R-:W-:Y:S05]  /*14410*/  @!P1 BRA `(.L_x_565) ;  /* 0x0000000000049947 */ /* 0x000fea0003800000 */
[----:B------:R-:W-:Y:S01]  /*14420*/  BPT.TRAP 0x1 ;  /* 0x000000040000795c */ /* 0x000fe20000300000 */
.L_x_565:
[----:B------:R-:W-:Y:S01]  /*14430*/  SYNCS.ARRIVE.TRANS64.RED.A1T0 RZ, [UR16], RZ ;  /* 0x000000ffffff79a7 */ /* 0x000fe20008100410 */
[----:B------:R-:W-:Y:S05]  /*14440*/  @!P1 BRA `(.L_x_566) ;  /* 0x0000000000049947 */ /* 0x000fea0003800000 */
[----:B------:R-:W-:Y:S01]  /*14450*/  BPT.TRAP 0x1 ;  /* 0x000000040000795c */ /* 0x000fe20000300000 */
.L_x_566:
[----:B------:R-:W5:Y:S02]  /*14460*/  SYNCS.PHASECHK.TRANS64.TRYWAIT P2, [UR21+0x68], R4 ;  /* 0x00006804ff0075a7 */ /* 0x000f640008040155 */
[----:B-----5:R-:W-:Y:S05]  /*14470*/  @!P2 BRA `(.L_x_567) ;  /* 0x000000200058a947 */ /* 0x020fea0003800000 */
.L_x_627:
        /* <DEDUP_REMOVED lines=13> */
.L_x_570:
[----:B--234-:R-:W1:Y:S02]  /*14550*/  LDC R5, c[0x0][0x800] ;  /* 0x00020000ff057b82 */ /* 0x01ce640000000800 */
[----:B-1----:R1:W-:Y:S02]  /*14560*/  SYNCS.ARRIVE.TRANS64.RED.A0TR RZ, [UR21+0x48], R5 ;  /* 0x00004805ffff79a7 */ /* 0x0023e40008300415 */
.L_x_569:
[----:B------:R-:W-:Y:S05]  /*14570*/  BSYNC B0 ;  /* 0x0000000000007941 */ /* 0x000fea0003800000 */
.L_x_568:
[----:B------:R-:W-:Y:S05]  /*14580*/  @!P1 BRA `(.L_x_571) ;  /* 0x0000000000049947 */ /* 0x000fea0003800000 */
[----:B------:R-:W-:Y:S01]  /*14590*/  BPT.TRAP 0x1 ;  /* 0x000000040000795c */ /* 0x000fe20000300000 */
.L_x_571:
[----:B------:R-:W-:Y:S01]  /*145a0*/  SYNCS.ARRIVE.TRANS64.RED.A1T0 RZ, [UR20], RZ ;  /* 0x000000ffffff79a7 */ /* 0x000fe20008100414 */
[----:B------:R-:W-:Y:S01]  /*145b0*/  UIADD3 UR18, UR18, 0x60, URZ ;  /* 0x0000006012127890 */ /* 0x000fe2000fffe03f */
[----:B------:R-:W-:Y:S11]  /*145c0*/  @!P1 BRA `(.L_x_572) ;  /* 0x0000000000049947 */ /* 0x000ff60003800000 */
[----:B------:R-:W-:Y:S01]  /*145d0*/  BPT.TRAP 0x1 ;  /* 0x000000040000795c */ /* 0x000fe20000300000 */
.L_x_572:
[----:B------:R-:W5:Y:S02]  /*145e0*/  SYNCS.PHASECHK.TRANS64.TRYWAIT P2, [UR21+0x70], R4 ;  /* 0x00007004ff0075a7 */ /* 0x000f640008040155 */
[----:B-----5:R-:W-:Y:S05]  /*145f0*/  @!P2 BRA `(.L_x_573) ;  /* 0x000000200010a947 */ /* 0x020fea0003800000 */
.L_x_628:
[----:B------:R-:W-:Y:S04]  /*14600*/  BSSY B0, `(.L_x_574) ;  /* 0x000000d000007945 */ /* 0x000fe80003800000 */
[----:B------:R-:W-:Y:S05]  /*14610*/  @!P0 BRA `(.L_x_575) ;  /* 0x00000000002c8947 */ /* 0x000fea0003800000 */
[----:B------:R-:W-:Y:S01]  /*14620*/  R2UR UR20, R3 ;  /* 0x00000000031472ca */ /* 0x000fe200000e0000 */
[----:B------:R-:W-:Y:S02]  /*14630*/  UIADD3 UR10, UP0, UR4, 0x3f0, URZ ;  /* 0x000003f0040a7890 */ /* 0x000fe4000ff1e03f */
[----:B------:R-:W-:Y:S02]  /*14640*/  UIADD3 UR16, UR21, 0x4200, URZ ;  /* 0x0000420015107890 */ /* 0x000fe4000fffe03f */
[----:B------:R-:W-:Y:S01]  /*14650*/  UIADD3.X UR11, URZ, UR5, URZ, UP0, !UPT ;  /* 0x000000053f0b7290 */ /* 0x000fe200087fe43f */
[----:B------:R-:W-:Y:S01]  /*14660*/  UMOV UR24, 0x0 ;  /* 0x0000000000187882 */ /* 0x000fe20000000000 */
[----:B------:R-:W-:-:S07]  /*14670*/  UMOV UR25, 0x10000000 ;  /* 0x1000000000197882 */ /* 0x000fce0000000000 */
[----:B------:R1:W-:Y:S02]  /*14680*/  UTMALDG.3D [UR16], [UR10], desc[UR24] ;  /* 0x000018100a0075b4 */ /* 0x0003e40008011000 */
[----:B-1----:R-:W-:Y:S05]  /*14690*/  @!P1 BRA `(.L_x_576) ;  /* 0x0000000000049947 */ /* 0x002fea0003800000 */
[----:B------:R-:W-:Y:S01]  /*146a0*/  BPT.TRAP 0x1 ;  /* 0x000000040000795c */ /* 0x000fe20000300000 */
.L_x_576:
[----:B--234-:R-:W1:Y:S02]  /*146b0*/  LDC R5, c[0x0][0x800] ;  /* 0x00020000ff057b82 */ /* 0x01ce640000000800 */
[----:B-1----:R1:W-:Y:S02]  /*146c0*/  SYNCS.ARRIVE.TRANS64.RED.A0TR RZ, [UR21+0x50], R5 ;  /* 0x00005005ffff79a7 */ /* 0x0023e40008300415 */
.L_x_575:
[----:B------:R-:W-:Y:S05]  /*146d0*/  BSYNC B0 ;  /* 0x0000000000007941 */ /* 0x000fea0003800000 */
.L_x_574:
[----:B------:R-:W-:Y:S05]  /*146e0*/  @!P1 BRA `(.L_x_577) ;  /* 0x0000000000049947 */ /* 0x000fea0003800000 */
[----:B------:R-:W-:Y:S01]  /*146f0*/  BPT.TRAP 0x1 ;  /* 0x000000040000795c */ /* 0x000fe20000300000 */
.L_x_577:
[----:B------:R-:W-:Y:S01]  /*14700*/  SYNCS.ARRIVE.TRANS64.RED.A1T0 RZ, [UR29], RZ ;  /* 0x000000ffffff79a7 */ /* 0x000fe2000810041d */
[----:B------:R-:W-:Y:S05]  /*14710*/  @!P1 BRA `(.L_x_578) ;  /* 0x0000000000049947 */ /* 0x000fea0003800000 */
[----:B------:R-:W-:Y:S01]  /*14720*/  BPT.TRAP 0x1 ;  /* 0x000000040000795c */ /* 0x000fe20000300000 */
.L_x_578:
[----:B------:R-:W5:Y:S02]  /*14730*/  SYNCS.PHASECHK.TRANS64.TRYWAIT P2, [UR21+0x78], R4 ;  /* 0x00007804ff0075a7 */ /* 0x000f640008040155 */
[----:B-----5:R-:W-:Y:S05]  /*14740*/  @!P2 BRA `(.L_x_579) ;  /* 0x0000001c00d4a947 */ /* 0x020fea0003800000 */
.L_x_629:
        /* <DEDUP_REMOVED lines=13> */
.L_x_582:
[----:B------:R-:W1:Y:S02]  /*14820*/  LDC R3, c[0x0][0x800] ;  /* 0x00020000ff037b82 */ /* 0x000e640000000800 */
[----:B-1----:R1:W-:Y:S02]  /*14830*/  SYNCS.ARRIVE.TRANS64.RED.A0TR RZ, [UR21+0x58], R3 ;  /* 0x00005803ffff79a7 */ /* 0x0023e40008300415 */
.L_x_581:
[----:B------:R-:W-:Y:S05]  /*14840*/  BSYNC B0 ;  /* 0x0000000000007941 */ /* 0x000fea0003800000 */
.L_x_580:
[----:B------:R-:W-:Y:S05]  /*14850*/  @!P1 BRA `(.L_x_583) ;  /* 0x0000000000049947 */ /* 0x000fea0003800000 */
[----:B------:R-:W-:Y:S01]  /*14860*/  BPT.TRAP 0x1 ;  /* 0x000000040000795c */ /* 0x000fe20000300000 */
.L_x_583:
[----:B------:R-:W-:Y:S01]  /*14870*/  IADD3 R2, P0, R2, UR42, RZ ;  /* 0x0000002a02027c10 */ /* 0x000fe2000ff1e0ff */
[----:B------:R-:W-:Y:S01]  /*14880*/  SYNCS.ARRIVE.TRANS64.RED.A1T0 RZ, [UR30], RZ ;  /* 0x000000ffffff79a7 */ /* 0x000fe2000810041e */
[----:B-1----:R-:W-:Y:S02]  /*14890*/  PRMT R4, RZ, 0x7610, R4 ;  /* 0x00007610ff047816 */ /* 0x002fe40000000004 */
[----:B------:R-:W-:Y:S02]  /*148a0*/  IADD3.X R16, R16, UR53, RZ, P0, !PT ;  /* 0x0000003510107c10 */ /* 0x000fe400087fe4ff */
[----:B------:R-:W-:Y:S02]  /*148b0*/  ISETP.GE.U32.AND P0, PT, R2, UR14, PT ;  /* 0x0000000e02007c0c */ /* 0x000fe4000bf06070 */
[----:B------:R-:W-:Y:S02]  /*148c0*/  MOV R7, 0xffffffff ;  /* 0xffffffff00077802 */ /* 0x000fe40000000f00 */
[----:B------:R-:W-:-:S02]  /*148d0*/  ISETP.GE.U32.AND.EX P0, PT, R16, UR15, PT, P0 ;  /* 0x0000000f10007c0c */ /* 0x000fc4000bf06100 */
[----:B------:R-:W-:Y:S02]  /*148e0*/  MOV R6, 0xffffffff ;  /* 0xffffffff00067802 */ /* 0x000fe40000000f00 */
[----:B------:R-:W-:-:S09]  /*148f0*/  MOV R3, 0xffffffff ;  /* 0xffffffff00037802 */ /* 0x000fd20000000f00 */
[----:B------:R-:W-:Y:S05]  /*14900*/  @P0 BRA `(.L_x_584) ;  /* 0x0000000400540947 */ /* 0x000fea0003800000 */
[----:B------:R-:W1:Y:S01]  /*14910*/  LDC.64 R20, c[0x0][0x8d0] ;  /* 0x00023400ff147b82 */ /* 0x000e620000000a00 */
[----:B------:R-:W-:Y:S02]  /*14920*/  MOV R4, R2 ;  /* 0x0000000200047202 */ /* 0x000fe40000000f00 */
[----:B--234-:R-:W-:-:S05]  /*14930*/  MOV R5, R16 ;  /* 0x0000001000057202 */ /* 0x01cfca0000000f00 */
[----:B------:R-:W2:Y:S08]  /*14940*/  LDC R22, c[0x0][0x8d8] ;  /* 0x00023600ff167b82 */ /* 0x000eb00000000800 */
[----:B------:R-:W3:Y:S01]  /*14950*/  LDC.64 R14, c[0x0][0x8c8] ;  /* 0x00023200ff0e7b82 */ /* 0x000ee20000000a00 */
[----:B-1----:R-:W-:-:S04]  /*14960*/  ISETP.NE.U32.AND P0, PT, R20, RZ, PT ;  /* 0x000000ff1400720c */ /* 0x002fc80003f05070 */
[----:B------:R-:W-:-:S13]  /*14970*/  ISETP.NE.AND.EX P0, PT, R21, RZ, PT, P0 ;  /* 0x000000ff1500720c */ /* 0x000fda0003f05300 */
[----:B--23--:R-:W-:Y:S05]  /*14980*/  @!P0 BRA `(.L_x_585) ;  /* 0x0000000000288947 */ /* 0x00cfea0003800000 */
[----:B------:R-:W1:Y:S02]  /*14990*/  LDC R3, c[0x0][0x8dc] ;  /* 0x00023700ff037b82 */ /* 0x000e640000000800 */
[----:B-1----:R-:W-:-:S04]  /*149a0*/  IADD3 R3, P0, R2, R3, RZ ;  /* 0x0000000302037210 */ /* 0x002fc80007f1e0ff */
[----:B------:R-:W-:Y:S01]  /*149b0*/  IADD3.X R17, RZ, R16, RZ, P0, !PT ;  /* 0x00000010ff117210 */ /* 0x000fe200007fe4ff */
[----:B------:R-:W-:-:S04]  /*149c0*/  IMAD.WIDE.U32 R8, R3, R20, RZ ;  /* 0x0000001403087225 */ /* 0x000fc800078e00ff */
[----:B------:R-:W-:-:S04]  /*149d0*/  IMAD.WIDE.U32 R6, R17, R20, RZ ;  /* 0x0000001411067225 */ /* 0x000fc800078e00ff */
[----:B------:R-:W-:-:S05]  /*149e0*/  IMAD.WIDE.U32 R6, P0, R3, R21, R6 ;  /* 0x0000001503067225 */ /* 0x000fca0007800006 */
[----:B------:R-:W-:Y:S02]  /*149f0*/  IADD3.X R5, RZ, RZ, RZ, P0, !PT ;  /* 0x000000ffff057210 */ /* 0x000fe400007fe4ff */
[----:B------:R-:W-:Y:S02]  /*14a00*/  IADD3 RZ, P0, R9, R6, RZ ;  /* 0x0000000609ff7210 */ /* 0x000fe40007f1e0ff */
[----:B------:R-:W-:-:S05]  /*14a10*/  MOV R4, R7 ;  /* 0x0000000700047202 */ /* 0x000fca0000000f00 */
[----:B------:R-:W-:-:S07]  /*14a20*/  IMAD.WIDE.U32.X R4, R17, R21, R4, P0 ;  /* 0x0000001511047225 */ /* 0x000fce00000e0404 */
.L_x_585:
[----:B------:R-:W1:Y:S01]  /*14a30*/  LDC.64 R8, c[0x0][0x8e8] ;  /* 0x00023a00ff087b82 */ /* 0x000e620000000a00 */
[-CC-:B------:R-:W-:Y:S01]  /*14a40*/  SHF.R.U64 R17, R4, R22.reuse, R5.reuse ;  /* 0x0000001604117219 */ /* 0x180fe20000001205 */
[----:B------:R-:W2:Y:S01]  /*14a50*/  S2R R19, SR_CTAID.X ;  /* 0x0000000000137919 */ /* 0x000ea20000002500 */
[----:B------:R-:W-:Y:S01]  /*14a60*/  SHF.R.U32.HI R3, RZ, R22, R5 ;  /* 0x00000016ff037219 */ /* 0x000fe20000011605 */
[----:B------:R-:W-:Y:S01]  /*14a70*/  ULDC UR8, c[0x0][0x150] ;  /* 0x0000540000087ab9 */ /* 0x000fe20000000800 */
[----:B------:R-:W-:-:S03]  /*14a80*/  IADD3 R5, P0, RZ, -R17, RZ ;  /* 0x80000011ff057210 */ /* 0x000fc60007f1e0ff */
[----:B------:R-:W3:Y:S01]  /*14a90*/  LDC R6, c[0x0][0x8c0] ;  /* 0x00023000ff067b82 */ /* 0x000ee20000000800 */
[----:B------:R-:W-:-:S05]  /*14aa0*/  IADD3.X R3, RZ, ~R3, RZ, P0, !PT ;  /* 0x80000003ff037210 */ /* 0x000fca00007fe4ff */
[----:B------:R-:W-:Y:S01]  /*14ab0*/  IMAD R4, R3, R14, RZ ;  /* 0x0000000e03047224 */ /* 0x000fe200078e02ff */
[----:B------:R-:W-:Y:S01]  /*14ac0*/  MOV R3, R16 ;  /* 0x0000001000037202 */ /* 0x000fe20000000f00 */
[----:B------:R-:W4:Y:S02]  /*14ad0*/  LDC R23, c[0x0][0x8b0] ;  /* 0x00022c00ff177b82 */ /* 0x000f240000000800 */
[C---:B------:R-:W-:Y:S02]  /*14ae0*/  IMAD R7, R5.reuse, R15, R4 ;  /* 0x0000000f05077224 */ /* 0x040fe400078e0204 */
[----:B------:R-:W-:Y:S01]  /*14af0*/  IMAD.WIDE.U32 R4, R5, R14, R2 ;  /* 0x0000000e05047225 */ /* 0x000fe200078e0002 */
[----:B------:R-:W2:Y:S03]  /*14b00*/  S2R R15, SR_CTAID.Y ;  /* 0x00000000000f7919 */ /* 0x000ea60000002600 */
[----:B------:R-:W5:Y:S01]  /*14b10*/  LDC R25, c[0x0][0x900] ;  /* 0x00024000ff197b82 */ /* 0x000f620000000800 */
[----:B-1----:R-:W-:-:S02]  /*14b20*/  ISETP.NE.U32.AND P0, PT, R8, RZ, PT ;  /* 0x000000ff0800720c */ /* 0x002fc40003f05070 */
[----:B------:R-:W-:Y:S02]  /*14b30*/  IADD3 R5, R5, R7, RZ ;  /* 0x0000000705057210 */ /* 0x000fe40007ffe0ff */
[----:B------:R-:W-:Y:S02]  /*14b40*/  ISETP.NE.AND.EX P0, PT, R9, RZ, PT, P0 ;  /* 0x000000ff0900720c */ /* 0x000fe40003f05300 */
[-CC-:B---3--:R-:W-:Y:S02]  /*14b50*/  SHF.R.U64 R3, R4, R6.reuse, R5.reuse ;  /* 0x0000000604037219 */ /* 0x188fe40000001205 */
[----:B------:R-:W-:Y:S02]  /*14b60*/  SHF.R.U32.HI R4, RZ, R6, R5 ;  /* 0x00000006ff047219 */ /* 0x000fe40000011605 */
[----:B--2---:R-:W-:Y:S02]  /*14b70*/  I2FP.F32.U32 R5, R19 ;  /* 0x0000001300057245 */ /* 0x004fe40000201000 */
[----:B----4-:R-:W-:-:S03]  /*14b80*/  SHF.R.U64 R21, R3, R23, R4 ;  /* 0x0000001703157219 */ /* 0x010fc60000001204 */
[----:B------:R-:W-:Y:S01]  /*14b90*/  FMUL R20, R5, UR8 ;  /* 0x0000000805147c20 */ /* 0x000fe20008400000 */
[----:B------:R-:W-:-:S04]  /*14ba0*/  SHF.R.U32.HI R4, RZ, R23, R4 ;  /* 0x00000017ff047219 */ /* 0x000fc80000011604 */
[-CC-:B-----5:R-:W-:Y:S02]  /*14bb0*/  SHF.R.U64 R14, R21, R25.reuse, R4.reuse ;  /* 0x00000019150e7219 */ /* 0x1a0fe40000001204 */
[----:B------:R-:W-:Y:S02]  /*14bc0*/  SHF.R.U32.HI R23, RZ, R25, R4 ;  /* 0x00000019ff177219 */ /* 0x000fe40000011604 */
[----:B------:R-:W-:Y:S02]  /*14bd0*/  MOV R4, R14 ;  /* 0x0000000e00047202 */ /* 0x000fe40000000f00 */
[----:B------:R-:W-:Y:S01]  /*14be0*/  MOV R5, R23 ;  /* 0x0000001700057202 */ /* 0x000fe20000000f00 */
[----:B------:R-:W-:Y:S06]  /*14bf0*/  @!P0 BRA `(.L_x_586) ;  /* 0x0000000000288947 */ /* 0x000fec0003800000 */
[----:B------:R-:W1:Y:S02]  /*14c00*/  LDC R5, c[0x0][0x8f4] ;  /* 0x00023d00ff057b82 */ /* 0x000e640000000800 */
[----:B-1----:R-:W-:-:S04]  /*14c10*/  IADD3 R5, P0, R14, R5, RZ ;  /* 0x000000050e057210 */ /* 0x002fc80007f1e0ff */
[----:B------:R-:W-:-:S05]  /*14c20*/  IADD3.X R23, RZ, R23, RZ, P0, !PT ;  /* 0x00000017ff177210 */ /* 0x000fca00007fe4ff */
[----:B------:R-:W-:-:S04]  /*14c30*/  IMAD.WIDE.U32 R6, R23, R8, RZ ;  /* 0x0000000817067225 */ /* 0x000fc800078e00ff */
[----:B------:R-:W-:-:S04]  /*14c40*/  IMAD.WIDE.U32 R6, P0, R5, R9, R6 ;  /* 0x0000000905067225 */ /* 0x000fc80007800006 */
[----:B------:R-:W-:Y:S01]  /*14c50*/  IMAD.WIDE.U32 R4, R5, R8, RZ ;  /* 0x0000000805047225 */ /* 0x000fe200078e00ff */
[----:B------:R-:W-:-:S04]  /*14c60*/  MOV R4, R7 ;  /* 0x0000000700047202 */ /* 0x000fc80000000f00 */
[----:B------:R-:W-:Y:S02]  /*14c70*/  IADD3 RZ, P1, R5, R6, RZ ;  /* 0x0000000605ff7210 */ /* 0x000fe40007f3e0ff */
[----:B------:R-:W-:-:S03]  /*14c80*/  IADD3.X R5, RZ, RZ, RZ, P0, !PT ;  /* 0x000000ffff057210 */ /* 0x000fc600007fe4ff */
[----:B------:R-:W-:-:S08]  /*14c90*/  IMAD.WIDE.U32.X R4, R23, R9, R4, P1 ;  /* 0x0000000917047225 */ /* 0x000fd000008e0404 */
.L_x_586:
[----:B------:R-:W1:Y:S01]  /*14ca0*/  LDC R9, c[0x0][0x8f0] ;  /* 0x00023c00ff097b82 */ /* 0x000e620000000800 */
[----:B------:R-:W-:Y:S01]  /*14cb0*/  I2FP.F32.U32 R7, R15 ;  /* 0x0000000f00077245 */ /* 0x000fe20000201000 */
[----:B------:R-:W-:Y:S01]  /*14cc0*/  ULDC UR8, c[0x0][0x154] ;  /* 0x0000550000087ab9 */ /* 0x000fe20000000800 */
[----:B------:R-:W2:Y:S01]  /*14cd0*/  F2I.U32.TRUNC.NTZ R20, R20 ;  /* 0x0000001400147305 */ /* 0x000ea2000020f000 */
[----:B------:R-:W-:Y:S02]  /*14ce0*/  ISETP.NE.AND P0, PT, R18, 0x1, PT ;  /* 0x000000011200780c */ /* 0x000fe40003f05270 */
[----:B------:R-:W-:Y:S01]  /*14cf0*/  FMUL R8, R7, UR8 ;  /* 0x0000000807087c20 */ /* 0x000fe20008400000 */
[----:B------:R-:W-:Y:S01]  /*14d00*/  LOP3.LUT R3, R3, R10, RZ, 0xc0, !PT ;  /* 0x0000000a03037212 */ /* 0x000fe200078ec0ff */
[----:B------:R-:W3:Y:S04]  /*14d10*/  LDC R6, c[0x0][0x144] ;  /* 0x00005100ff067b82 */ /* 0x000ee80000000800 */
[----:B------:R-:W4:Y:S04]  /*14d20*/  F2I.U32.TRUNC.NTZ R8, R8 ;  /* 0x0000000800087305 */ /* 0x000f28000020f000 */
[----:B------:R-:W5:Y:S01]  /*14d30*/  LDC R22, c[0x0][0x148] ;  /* 0x00005200ff167b82 */ /* 0x000f620000000800 */
[----:B--2---:R-:W-:-:S07]  /*14d40*/  IADD3 R7, -R20, RZ, RZ ;  /* 0x000000ff14077210 */ /* 0x004fce0007ffe1ff */
[----:B------:R-:W2:Y:S01]  /*14d50*/  LDC R23, c[0x0][0x8e0] ;  /* 0x00023800ff177b82 */ /* 0x000ea20000000800 */
[----:B-1----:R-:W-:Y:S02]  /*14d60*/  SHF.R.U64 R5, R4, R9, R5 ;  /* 0x0000000904057219 */ /* 0x002fe40000001205 */
[----:B------:R-:W-:-:S05]  /*14d70*/  LOP3.LUT R4, R21, R0, RZ, 0xc0, !PT ;  /* 0x0000000015047212 */ /* 0x000fca00078ec0ff */
[----:B------:R-:W1:Y:S01]  /*14d80*/  LDC R24, c[0x0][0x8b8] ;  /* 0x00022e00ff187b82 */ /* 0x000e620000000800 */
[----:B---3--:R-:W-:Y:S01]  /*14d90*/  IMAD R19, R6, R7, R19 ;  /* 0x0000000706137224 */ /* 0x008fe200078e0213 */
[----:B----4-:R-:W-:Y:S01]  /*14da0*/  IADD3 R6, -R8, RZ, RZ ;  /* 0x000000ff08067210 */ /* 0x010fe20007ffe1ff */
[----:B------:R-:W-:Y:S01]  /*14db0*/  IMAD R4, R11, R5, R4 ;  /* 0x000000050b047224 */ /* 0x000fe200078e0204 */
[----:B------:R-:W-:-:S04]  /*14dc0*/  IADD3 R7, -R5, RZ, RZ ;  /* 0x000000ff05077210 */ /* 0x000fc80007ffe1ff */
[----:B------:R-:W3:Y:S01]  /*14dd0*/  LDC R25, c[0x0][0x8a8] ;  /* 0x00022a00ff197b82 */ /* 0x000ee20000000800 */
[----:B-----5:R-:W-:Y:S02]  /*14de0*/  @P0 IMAD R19, R22, R6, R15 ;  /* 0x0000000616130224 */ /* 0x020fe400078e020f */
[----:B--2---:R-:W-:Y:S02]  /*14df0*/  IMAD R14, R7, R23, R14 ;  /* 0x00000017070e7224 */ /* 0x004fe400078e020e */
[----:B-1----:R-:W-:Y:S01]  /*14e00*/  IMAD R7, R4, R24, R19 ;  /* 0x0000001804077224 */ /* 0x002fe200078e0213 */
[----:B------:R-:W-:Y:S01]  /*14e10*/  MOV R4, 0x1 ;  /* 0x0000000100047802 */ /* 0x000fe20000000f00 */
[----:B---3--:R-:W-:Y:S01]  /*14e20*/  IMAD R14, R14, R25, R3 ;  /* 0x000000190e0e7224 */ /* 0x008fe200078e0203 */
[----:B------:R-:W-:-:S04]  /*14e30*/  MOV R3, R17 ;  /* 0x0000001100037202 */ /* 0x000fc80000000f00 */
[----:B------:R-:W-:Y:S02]  /*14e40*/  SEL R6, R14, R7, !P0 ;  /* 0x000000070e067207 */ /* 0x000fe40004000000 */
[----:B------:R-:W-:-:S07]  /*14e50*/  SEL R7, R7, R14, !P0 ;  /* 0x0000000e07077207 */ /* 0x000fce0004000000 */
.L_x_584:
[----:B------:R-:W-:-:S13]  /*14e60*/  LOP3.LUT P0, RZ, R4, 0xff, RZ, 0xc0, !PT ;  /* 0x000000ff04ff7812 */ /* 0x000fda000780c0ff */
[----:B------:R-:W-:Y:S05]  /*14e70*/  @P0 BRA `(.L_x_587) ;  /* 0xffffffe800ec0947 */ /* 0x000fea000383ffff */
.L_x_531:
[----:B------:R-:W-:-:S13]  /*14e80*/  ELECT P0, URZ, PT ;  /* 0x00000000003f782f */ /* 0x000fda0003800000 */
[----:B------:R-:W-:Y:S05]  /*14e90*/  @!P0 BRA `(.L_x_14) ;  /* 0x0000001000688947 */ /* 0x000fea0003800000 */
[----:B------:R-:W-:-:S06]  /*14ea0*/  ULOP3.LUT UR4, UR59, 0x2, URZ, 0xfc, !UPT ;  /* 0x000000023b047892 */ /* 0x000fcc000f8efc3f */
[----:B-1----:R-:W-:-:S04]  /*14eb0*/  MOV R0, UR4 ;  /* 0x0000000400007c02 */ /* 0x002fc80008000f00 */
[----:B------:R-:W-:-:S13]  /*14ec0*/  ISETP.NE.AND P1, PT, R0, 0x3, PT ;  /* 0x000000030000780c */ /* 0x000fda0003f25270 */
[----:B------:R-:W-:Y:S05]  /*14ed0*/  @!P1 BRA `(.L_x_588) ;  /* 0x0000000000049947 */ /* 0x000fea0003800000 */
[----:B------:R-:W-:Y:S01]  /*14ee0*/  BPT.TRAP 0x1 ;  /* 0x000000040000795c */ /* 0x000fe20000300000 */
.L_x_588:
[----:B------:R-:W-:Y:S02]  /*14ef0*/  MOV R0, 0x400 ;  /* 0x0000040000007802 */ /* 0x000fe40000000f00 */
[----:B------:R-:W-:Y:S02]  /*14f00*/  MOV R3, UR38 ;  /* 0x0000002600037c02 */ /* 0x000fe40008000f00 */
[----:B------:R-:W-:Y:S02]  /*14f10*/  MOV R2, 0x1 ;  /* 0x0000000100027802 */ /* 0x000fe40000000f00 */
[----:B------:R-:W-:Y:S02]  /*14f20*/  LEA R0, R3, R0, 0x18 ;  /* 0x0000000003007211 */ /* 0x000fe400078ec0ff */
[----:B------:R-:W-:-:S04]  /*14f30*/  SHF.L.U32 R3, R2, 0x1f, RZ ;  /* 0x0000001f02037819 */ /* 0x000fc800000006ff */
[----:B------:R-:W1:Y:S02]  /*14f40*/  SYNCS.PHASECHK.TRANS64.TRYWAIT P0, [R0+URZ+0x60], R3 ;  /* 0x00006003000075a7 */ /* 0x000e64000800017f */
[----:B-1----:R-:W-:Y:S05]  /*14f50*/  @!P0 BRA `(.L_x_589) ;  /* 0x0000001400e88947 */ /* 0x002fea0003800000 */
.L_x_630:
[----:B------:R-:W-:Y:S05]  /*14f60*/  @!P1 BRA `(.L_x_590) ;  /* 0x0000000000049947 */ /* 0x000fea0003800000 */
[----:B------:R-:W-:Y:S01]  /*14f70*/  BPT.TRAP 0x1 ;  /* 0x000000040000795c */ /* 0x000fe20000300000 */
.L_x_590:
[----:B------:R-:W1:Y:S02]  /*14f80*/  SYNCS.PHASECHK.TRANS64.TRYWAIT P0, [R0+URZ+0x68], R3 ;  /* 0x00006803000075a7 */ /* 0x000e64000800017f */
[----:B-1----:R-:W-:Y:S05]  /*14f90*/  @!P0 BRA `(.L_x_591) ;  /* 0x0000001400ec8947 */ /* 0x002fea0003800000 */
.L_x_631:
[----:B------:R-:W-:Y:S05]  /*14fa0*/  @!P1 BRA `(.L_x_592) ;  /* 0x0000000000049947 */ /* 0x000fea0003800000 */
[----:B------:R-:W-:Y:S01]  /*14fb0*/  BPT.TRAP 0x1 ;  /* 0x000000040000795c */ /* 0x000fe20000300000 */
.L_x_592:
[----:B------:R-:W1:Y:S02]  /*14fc0*/  SYNCS.PHASECHK.TRANS64.TRYWAIT P0, [R0+URZ+0x70], R3 ;  /* 0x00007003000075a7 */ /* 0x000e64000800017f */
[----:B-1----:R-:W-:Y:S05]  /*14fd0*/  @!P0 BRA `(.L_x_593) ;  /* 0x0000001400f08947 */ /* 0x002fea0003800000 */
.L_x_632:
[----:B------:R-:W-:Y:S05]  /*14fe0*/  @!P1 BRA `(.L_x_594) ;  /* 0x0000000000049947 */ /* 0x000fea0003800000 */
[----:B------:R-:W-:Y:S01]  /*14ff0*/  BPT.TRAP 0x1 ;  /* 0x000000040000795c */ /* 0x000fe20000300000 */
.L_x_594:
[----:B------:R-:W-:-:S04]  /*15000*/  MOV R3, 0x1 ;  /* 0x0000000100037802 */ /* 0x000fc80000000f00 */
[----:B------:R-:W-:-:S07]  /*15010*/  SHF.L.U32 R3, R3, 0x1f, RZ ;  /* 0x0000001f03037819 */ /* 0x000fce00000006ff */
.L_x_595:
[----:B------:R1:W1:Y:S02]  /*15020*/  SYNCS.PHASECHK.TRANS64.TRYWAIT P0, [R0+URZ+0x78], R3 ;  /* 0x00007803000075a7 */ /* 0x000264000800017f */
[----:B-1----:R-:W-:Y:S05]  /*15030*/  @!P0 NANOSLEEP.SYNCS 0x989680 ;  /* 0x009896800000895d */ /* 0x002fea0003900000 */
[----:B------:R-:W1:Y:S02]  /*15040*/  @!P0 SYNCS.PHASECHK.TRANS64 P0, [R0+URZ+0x78], R3 ;  /* 0x00007803000085a7 */ /* 0x000e64000800007f */
[----:B-1----:R-:W-:Y:S05]  /*15050*/  @P0 BRA `(.L_x_14) ;  /* 0x0000000c00f80947 */ /* 0x002fea0003800000 */
[----:B------:R-:W-:Y:S05]  /*15060*/  BRA `(.L_x_595) ;  /* 0xfffffffc00ec7947 */ /* 0x000fea000383ffff */
.L_x_526:
[----:B------:R-:W-:Y:S02]  /*15070*/  LOP3.LUT P0, RZ, R8, 0xff, RZ, 0xc0, !PT ;  /* 0x000000ff08ff7812 */ /* 0x000fe4000780c0ff */
[----:B------:R-:W-:Y:S02]  /*15080*/  MOV R13, 0x1 ;  /* 0x00000001000d7802 */ /* 0x000fe40000000f00 */
[----:B------:R-:W-:-:S09]  /*15090*/  MOV R12, RZ ;  /* 0x000000ff000c7202 */ /* 0x000fd20000000f00 */
[----:B------:R-:W-:Y:S05]  /*150a0*/  @!P0 BRA `(.L_x_596) ;  /* 0x0000000c002c8947 */ /* 0x000fea0003800000 */
[----:B------:R-:W2:Y:S01]  /*150b0*/  LDC R0, c[0x0][0x28c] ;  /* 0x0000a300ff007b82 */ /* 0x000ea20000000800 */
[----:B------:R-:W-:Y:S01]  /*150c0*/  ULDC UR7, c[0x0][0x900] ;  /* 0x0002400000077ab9 */ /* 0x000fe20000000800 */
[----:B------:R-:W-:Y:S01]  /*150d0*/  UMOV UR8, 0xffffffff ;  /* 0xffffffff00087882 */ /* 0x000fe20000000000 */
[----:B------:R-:W-:Y:S01]  /*150e0*/  BSSY B0, `(.L_x_596) ;  /* 0x00000c7000007945 */ /* 0x000fe20003800000 */
[----:B-1----:R-:W-:Y:S01]  /*150f0*/  USHF.L.U32 UR4, UR38, 0x6, URZ ;  /* 0x0000000626047899 */ /* 0x002fe2000800063f */
[----:B------:R-:W-:Y:S01]  /*15100*/  MOV R10, 0x1 ;  /* 0x00000001000a7802 */ /* 0x000fe20000000f00 */
[----:B------:R-:W-:Y:S01]  /*15110*/  USHF.L.U32 UR5, UR38, 0xc, URZ ;  /* 0x0000000c26057899 */ /* 0x000fe2000800063f */
[----:B------:R-:W-:Y:S01]  /*15120*/  MOV R13, 0x1 ;  /* 0x00000001000d7802 */ /* 0x000fe20000000f00 */
[----:B------:R-:W-:Y:S01]  /*15130*/  USHF.L.U32 UR8, UR8, UR7, URZ ;  /* 0x0000000708087299 */ /* 0x000fe2000800063f */
[----:B------:R-:W-:Y:S01]  /*15140*/  MOV R12, RZ ;  /* 0x000000ff000c7202 */ /* 0x000fe20000000f00 */
[----:B------:R-:W-:Y:S01]  /*15150*/  ULDC UR6, c[0x0][0x8a8] ;  /* 0x00022a0000067ab9 */ /* 0x000fe20000000800 */
[----:B------:R-:W-:Y:S01]  /*15160*/  UMOV UR9, 0x1 ;  /* 0x0000000100097882 */ /* 0x000fe20000000000 */
[----:B------:R-:W-:-:S02]  /*15170*/  ULOP3.LUT UR21, UR37, 0x2, URZ, 0xfc, !UPT ;  /* 0x0000000225157892 */ /* 0x000fc4000f8efc3f */
[----:B------:R-:W-:Y:S02]  /*15180*/  ULOP3.LUT UR4, UR4, 0x40, URZ, 0xc0, !UPT ;  /* 0x0000004004047892 */ /* 0x000fe4000f8ec03f */
[----:B------:R-:W-:Y:S02]  /*15190*/  ULOP3.LUT UR5, UR5, 0x1000, URZ, 0xc0, !UPT ;  /* 0x0000100005057892 */ /* 0x000fe4000f8ec03f */
[----:B------:R-:W-:Y:S02]  /*151a0*/  UIADD3 UR6, UR6, -0x1, URZ ;  /* 0xffffffff06067890 */ /* 0x000fe4000fffe03f */
[----:B------:R-:W-:Y:S02]  /*151b0*/  USHF.L.U32 UR7, UR9, UR7, URZ ;  /* 0x0000000709077299 */ /* 0x000fe4000800063f */
[----:B------:R-:W-:Y:S01]  /*151c0*/  ULOP3.LUT UR13, URZ, UR8, URZ, 0x33, !UPT ;  /* 0x000000083f0d7292 */ /* 0x000fe2000f8e333f */
[----:B--2---:R-:W-:Y:S01]  /*151d0*/  IADD3 R0, R0, 0x3f, RZ ;  /* 0x0000003f00007810 */ /* 0x004fe20007ffe0ff */
[----:B------:R-:W-:-:S03]  /*151e0*/  ULDC.64 UR22, c[0x0][0x198] ;  /* 0x0000660000167ab9 */ /* 0x000fc60000000a00 */
[----:B------:R-:W-:-:S04]  /*151f0*/  SHF.R.S32.HI R5, RZ, 0x1f, R0 ;  /* 0x0000001fff057819 */ /* 0x000fc80000011400 */
[----:B------:R-:W-:-:S04]  /*15200*/  LEA.HI R5, R5, R0, RZ, 0x6 ;  /* 0x0000000005057211 */ /* 0x000fc800078f30ff */
[----:B------:R-:W-:-:S04]  /*15210*/  SHF.R.S32.HI R11, RZ, 0x6, R5 ;  /* 0x00000006ff0b7819 */ /* 0x000fc80000011405 */
[----:B------:R-:W-:-:S07]  /*15220*/  IADD3 R0, R11, 0x1, RZ ;  /* 0x000000010b007810 */ /* 0x000fce0007ffe0ff */
.L_x_607:
[----:B------:R-:W-:-:S03]  /*15230*/  UMOV UR8, 0xffffffff ;  /* 0xffffffff00087882 */ /* 0x000fc60000000000 */
[----:B------:R-:W-:Y:S05]  /*15240*/  BRA.DIV UR8, `(.L_x_597) ;  /* 0x0000001608687947 */ /* 0x000fea000b800000 */
[----:B------:R-:W-:-:S13]  /*15250*/  ELECT P6, URZ, PT ;  /* 0x00000000003f782f */ /* 0x000fda00038c0000 */
.L_x_635:
[----:B------:R-:W1:Y:S01]  /*15260*/  LDC R4, c[0x0][0x28c] ;  /* 0x0000a300ff047b82 */ /* 0x000e620000000800 */
[----:B------:R-:W-:Y:S01]  /*15270*/  BSSY B1, `(.L_x_598) ;  /* 0x0000039000017945 */ /* 0x000fe20003800000 */
[----:B-1----:R-:W-:-:S13]  /*15280*/  ISETP.LT.OR P6, PT, R4, 0x1, !P6 ;  /* 0x000000010400780c */ /* 0x002fda00077c1670 */
[----:B------:R-:W-:Y:S05]  /*15290*/  @P6 BRA `(.L_x_599) ;  /* 0x0000000000d86947 */ /* 0x000fea0003800000 */
[----:B------:R-:W-:Y:S02]  /*152a0*/  LEA R9, R6, UR4, 0x7 ;  /* 0x0000000406097c11 */ /* 0x000fe4000f8e38ff */
[----:B------:R-:W-:Y:S02]  /*152b0*/  SHF.L.U32 R14, R7, 0x8, RZ ;  /* 0x00000008070e7819 */ /* 0x000fe400000006ff */
[----:B------:R-:W-:Y:S02]  /*152c0*/  MOV R19, RZ ;  /* 0x000000ff00137202 */ /* 0x000fe40000000f00 */
[----:B------:R-:W-:Y:S02]  /*152d0*/  MOV R4, R0 ;  /* 0x0000000000047202 */ /* 0x000fe40000000f00 */
[----:B------:R-:W-:Y:S02]  /*152e0*/  MOV R5, R13 ;  /* 0x0000000d00057202 */ /* 0x000fe40000000f00 */
[----:B------:R-:W-:-:S07]  /*152f0*/  MOV R6, R12 ;  /* 0x0000000c00067202 */ /* 0x000fce0000000f00 */
.L_x_602:
[----:B------:R-:W1:Y:S01]  /*15300*/  S2R R8, SR_CgaCtaId ;  /* 0x0000000000087919 */ /* 0x000e620000008800 */
[----:B------:R-:W-:Y:S02]  /*15310*/  MOV R7, 0x400 ;  /* 0x0000040000077802 */ /* 0x000fe40000000f00 */
[----:B------:R-:W-:Y:S02]  /*15320*/  LOP3.LUT P1, RZ, R17, 0x7f, RZ, 0xc0, !PT ;  /* 0x0000007f11ff7812 */ /* 0x000fe4000782c0ff */
[----:B-1----:R-:W-:Y:S02]  /*15330*/  LEA R15, R8, R7, 0x18 ;  /* 0x00000007080f7211 */ /* 0x002fe400078ec0ff */
[----:B------:R-:W-:-:S09]  /*15340*/  SHF.L.U32 R7, R5, 0x1f, RZ ;  /* 0x0000001f05077819 */ /* 0x000fd200000006ff */
[----:B------:R-:W1:Y:S01]  /*15350*/  @!P1 LDC R8, c[0x0][0x500] ;  /* 0x00014000ff089b82 */ /* 0x000e620000000800 */
[----:B------:R-:W-:-:S04]  /*15360*/  LEA R20, R6, R15, 0x3 ;  /* 0x0000000f06147211 */ /* 0x000fc800078e18ff */
[----:B------:R-:W2:Y:S02]  /*15370*/  SYNCS.PHASECHK.TRANS64.TRYWAIT P0, [R20+URZ+0x20], R7 ;  /* 0x00002007140075a7 */ /* 0x000ea4000800017f */
[----:B--2---:R-:W-:Y:S05]  /*15380*/  @!P0 BRA `(.L_x_600) ;  /* 0x0000001400388947 */ /* 0x004fea0003800000 */
.L_x_636:
[----:B------:R-:W-:Y:S01]  /*15390*/  UPRMT UR8, UR21, 0x9910, URZ ;  /* 0x0000991015087896 */ /* 0x000fe2000800003f */
[----:B-1----:R1:W-:Y:S03]  /*153a0*/  @!P1 SYNCS.ARRIVE.TRANS64 RZ, [R20+URZ], R8 ;  /* 0x0000000814ff99a7 */ /* 0x0023e6000800003f */
[----:B------:R-:W-:-:S06]  /*153b0*/  UISETP.NE.AND UP0, UPT, UR8, 0x2, UPT ;  /* 0x000000020800788c */ /* 0x000fcc000bf05270 */
[----:B------:R-:W-:-:S13]  /*153c0*/  PLOP3.LUT P0, PT, PT, PT, UP0, 0x80, 0x0 ;  /* 0x000000000000781c */ /* 0x000fda0003f0f008 */
[----:B-1----:R-:W-:Y:S05]  /*153d0*/  @P0 BRA `(.L_x_601) ;  /* 0x0000000000040947 */ /* 0x002fea0003800000 */
[----:B------:R-:W-:Y:S01]  /*153e0*/  BPT.TRAP 0x1 ;  /* 0x000000040000795c */ /* 0x000fe20000300000 */
.L_x_601:
[C---:B--2---:R-:W-:Y:S01]  /*153f0*/  LEA R7, R6.reuse, UR5, 0xd ;  /* 0x0000000506077c11 */ /* 0x044fe2000f8e68ff */
[----:B------:R-:W-:Y:S01]  /*15400*/  UIADD3 UR14, UP0, UR22, 0xf0, URZ ;  /* 0x000000f0160e7890 */ /* 0x000fe2000ff1e03f */
[-C--:B------:R-:W-:Y:S01]  /*15410*/  LEA R8, R6, R15.reuse, 0xf ;  /* 0x0000000f06087211 */ /* 0x080fe200078e78ff */
[----:B------:R-:W-:Y:S01]  /*15420*/  UIADD3 UR24, UP1, UR22, 0x1f0, URZ ;  /* 0x000001f016187890 */ /* 0x000fe2000ff3e03f */
[----:B------:R-:W-:Y:S01]  /*15430*/  LEA R7, R7, R15, 0x1 ;  /* 0x0000000f07077211 */ /* 0x000fe200078e08ff */
[----:B------:R-:W-:Y:S01]  /*15440*/  UIADD3.X UR15, URZ, UR23, URZ, UP0, !UPT ;  /* 0x000000173f0f7290 */ /* 0x000fe200087fe43f */
[----:B------:R-:W-:Y:S01]  /*15450*/  R2UR UR8, R8 ;  /* 0x00000000080872ca */ /* 0x000fe200000e0000 */
[----:B------:R-:W-:Y:S01]  /*15460*/  UIADD3.X UR25, URZ, UR23, URZ, UP1, !UPT ;  /* 0x000000173f197290 */ /* 0x000fe20008ffe43f */
[----:B------:R-:W-:Y:S01]  /*15470*/  R2UR UR11, R7 ;  /* 0x00000000070b72ca */ /* 0x000fe200000e0000 */
[----:B------:R-:W-:Y:S01]  /*15480*/  UMOV UR16, 0x0 ;  /* 0x0000000000107882 */ /* 0x000fe20000000000 */
[----:B------:R-:W-:Y:S01]  /*15490*/  R2UR UR19, R14 ;  /* 0x000000000e1372ca */ /* 0x000fe200000e0000 */
[----:B------:R-:W-:Y:S01]  /*154a0*/  UMOV UR17, 0x10000000 ;  /* 0x1000000000117882 */ /* 0x000fe20000000000 */
[----:B------:R-:W-:Y:S01]  /*154b0*/  R2UR UR9, R20 ;  /* 0x00000000140972ca */ /* 0x000fe200000e0000 */
[----:B------:R-:W-:Y:S01]  /*154c0*/  UMOV UR26, 0x30000 ;  /* 0x00030000001a7882 */ /* 0x000fe20000000000 */
[----:B------:R-:W-:-:S02]  /*154d0*/  R2UR UR10, R19 ;  /* 0x00000000130a72ca */ /* 0x000fc400000e0000 */
[----:B------:R-:W-:Y:S02]  /*154e0*/  R2UR UR12, R3 ;  /* 0x00000000030c72ca */ /* 0x000fe400000e0000 */
[----:B------:R-:W-:Y:S01]  /*154f0*/  IADD3 R4, R4, -0x1, RZ ;  /* 0xffffffff04047810 */ /* 0x000fe20007ffe0ff */
[----:B------:R-:W-:Y:S01]  /*15500*/  UIADD3 UR8, UR8, 0x8400, URZ ;  /* 0x0000840008087890 */ /* 0x000fe2000fffe03f */
[----:B------:R-:W-:Y:S01]  /*15510*/  R2UR UR20, R9 ;  /* 0x00000000091472ca */ /* 0x000fe200000e0000 */
[----:B------:R-:W-:Y:S01]  /*15520*/  UIADD3 UR18, UR11, 0x28400, URZ ;  /* 0x000284000b127890 */ /* 0x000fe2000fffe03f */
[----:B------:R-:W-:Y:S02]  /*15530*/  ISETP.GT.AND P1, PT, R4, 0x1, PT ;  /* 0x000000010400780c */ /* 0x000fe40003f24270 */
[----:B------:R-:W-:Y:S01]  /*15540*/  IADD3 R6, R6, 0x1, RZ ;  /* 0x0000000106067810 */ /* 0x000fe20007ffe0ff */
[----:B------:R-:W-:Y:S01]  /*15550*/  UMOV UR11, UR19 ;  /* 0x00000013000b7c82 */ /* 0x000fe20008000000 */
[----:B------:R-:W-:-:S02]  /*15560*/  IADD3 R19, R19, 0x40, RZ ;  /* 0x0000004013137810 */ /* 0x000fc40007ffe0ff */
[C---:B------:R-:W-:Y:S01]  /*15570*/  ISETP.NE.AND P0, PT, R6.reuse, 0x4, PT ;  /* 0x000000040600780c */ /* 0x040fe20003f05270 */
[----:B------:R1:W-:Y:S03]  /*15580*/  UTMALDG.3D [UR8], [UR14], desc[UR16] ;  /* 0x000010080e0075b4 */ /* 0x0003e60008011000 */
[----:B------:R-:W-:Y:S02]  /*15590*/  SEL R8, RZ, 0x1, P0 ;  /* 0x00000001ff087807 */ /* 0x000fe40000000000 */
[----:B------:R-:W-:Y:S02]  /*155a0*/  SEL R6, R6, RZ, P0 ;  /* 0x000000ff06067207 */ /* 0x000fe40000000000 */
[----:B------:R-:W-:Y:S01]  /*155b0*/  LOP3.LUT R5, R5, R8, RZ, 0x3c, !PT ;  /* 0x0000000805057212 */ /* 0x000fe200078e3cff */
[----:B-1----:R-:W-:Y:S01]  /*155c0*/  UMOV UR8, UR18 ;  /* 0x0000001200087c82 */ /* 0x002fe20008000000 */
[----:B------:R-:W-:-:S02]  /*155d0*/  UMOV UR11, UR20 ;  /* 0x00000014000b7c82 */ /* 0x000fc40008000000 */
[----:B------:R1:W-:Y:S02]  /*155e0*/  UTMALDG.3D.MULTICAST [UR8], [UR24], UR26, desc[UR16] ;  /* 0x00001008180073b4 */ /* 0x0003e4000801181a */
[----:B-1----:R-:W-:Y:S05]  /*155f0*/  @P1 BRA `(.L_x_602) ;  /* 0xfffffffc00401947 */ /* 0x002fea000383ffff */
.L_x_599:
[----:B------:R-:W-:Y:S05]  /*15600*/  BSYNC B1 ;  /* 0x0000000000017941 */ /* 0x000fea0003800000 */
.L_x_598:
[----:B------:R-:W-:Y:S01]  /*15610*/  LOP3.LUT P1, RZ, R10, 0xff, RZ, 0xc0, !PT ;  /* 0x000000ff0aff7812 */ /* 0x000fe2000782c0ff */
[----:B------:R-:W-:Y:S01]  /*15620*/  ULDC.64 UR8, c[0x0][0x8f8] ;  /* 0x00023e0000087ab9 */ /* 0x000fe20000000a00 */
[C---:B------:R-:W-:Y:S01]  /*15630*/  IADD3 R12, R11.reuse, R12, RZ ;  /* 0x0000000c0b0c7210 */ /* 0x040fe20007ffe0ff */
[----:B------:R-:W-:Y:S01]  /*15640*/  BSSY B1, `(.L_x_603) ;  /* 0x000006e000017945 */ /* 0x000fe20003800000 */
[----:B------:R-:W-:Y:S02]  /*15650*/  IADD3 R2, P2, R2, UR42, RZ ;  /* 0x0000002a02027c10 */ /* 0x000fe4000ff5e0ff */
[----:B------:R-:W-:Y:S02]  /*15660*/  ISETP.GT.U32.AND P0, PT, R12, 0x3, PT ;  /* 0x000000030c00780c */ /* 0x000fe40003f04070 */
[----:B------:R-:W-:Y:S02]  /*15670*/  SHF.R.U32.HI R3, RZ, 0x2, R12 ;  /* 0x00000002ff037819 */ /* 0x000fe4000001160c */
[----:B------:R-:W-:-:S02]  /*15680*/  ISETP.LT.U32.AND P0, PT, R11, 0x4, P0 ;  /* 0x000000040b00780c */ /* 0x000fc40000701070 */
[----:B------:R-:W-:Y:S01]  /*15690*/  IADD3.X R16, R16, UR53, RZ, P2, !PT ;  /* 0x0000003510107c10 */ /* 0x000fe200097fe4ff */
[----:B------:R-:W1:Y:S01]  /*156a0*/  @P1 S2R R5, SR_CgaCtaId ;  /* 0x0000000000051919 */ /* 0x000e620000008800 */
[----:B------:R-:W-:Y:S02]  /*156b0*/  @P1 MOV R4, 0x400 ;  /* 0x0000040000041802 */ /* 0x000fe40000000f00 */
[----:B------:R-:W-:Y:S02]  /*156c0*/  ISETP.GE.U32.AND P2, PT, R2, UR8, PT ;  /* 0x0000000802007c0c */ /* 0x000fe4000bf46070 */
[----:B------:R-:W-:Y:S02]  /*156d0*/  LOP3.LUT R3, R3, 0x1, RZ, 0xc0, !PT ;  /* 0x0000000103037812 */ /* 0x000fe400078ec0ff */
[----:B------:R-:W-:Y:S02]  /*156e0*/  MOV R7, 0xffffffff ;  /* 0xffffffff00077802 */ /* 0x000fe40000000f00 */
[----:B------:R-:W-:-:S02]  /*156f0*/  MOV R6, 0xffffffff ;  /* 0xffffffff00067802 */ /* 0x000fc40000000f00 */
[----:B------:R-:W-:Y:S02]  /*15700*/  LOP3.LUT R12, R12, 0x3, RZ, 0xc0, !PT ;  /* 0x000000030c0c7812 */ /* 0x000fe400078ec0ff */
[----:B------:R-:W-:Y:S02]  /*15710*/  PRMT R10, RZ, 0x7610, R10 ;  /* 0x00007610ff0a7816 */ /* 0x000fe4000000000a */
[----:B-1----:R-:W-:-:S04]  /*15720*/  @P1 LEA R4, R5, R4, 0x18 ;  /* 0x0000000405041211 */ /* 0x002fc800078ec0ff */
[----:B------:R1:W-:Y:S01]  /*15730*/  @P1 SYNCS.ARRIVE.TRANS64.A1T0 RZ, [R4+URZ+0x88], RZ ;  /* 0x000088ff04ff19a7 */ /* 0x0003e2000810003f */
[----:B------:R-:W-:-:S04]  /*15740*/  ISETP.NE.U32.AND P1, PT, R3, 0x1, PT ;  /* 0x000000010300780c */ /* 0x000fc80003f25070 */
[----:B------:R-:W-:Y:S02]  /*15750*/  ISETP.GT.U32.AND P1, PT, R11, 0x3, !P1 ;  /* 0x000000030b00780c */ /* 0x000fe40004f24070 */
[----:B-1----:R-:W-:Y:S02]  /*15760*/  SEL R4, RZ, 0x1, !P0 ;  /* 0x00000001ff047807 */ /* 0x002fe40004000000 */
[----:B------:R-:W-:Y:S02]  /*15770*/  ISETP.GE.U32.AND.EX P0, PT, R16, UR9, PT, P2 ;  /* 0x0000000910007c0c */ /* 0x000fe4000bf06120 */
[----:B------:R-:W-:-:S04]  /*15780*/  SEL R3, RZ, 0x1, !P1 ;  /* 0x00000001ff037807 */ /* 0x000fc80004800000 */
[--C-:B------:R-:W-:Y:S02]  /*15790*/  LOP3.LUT R13, R3, R13, R4.reuse, 0x96, !PT ;  /* 0x0000000d030d7212 */ /* 0x100fe400078e9604 */
[----:B------:R-:W-:Y:S02]  /*157a0*/  MOV R3, 0xffffffff ;  /* 0xffffffff00037802 */ /* 0x000fe40000000f00 */
[----:B------:R-:W-:-:S03]  /*157b0*/  PRMT R4, RZ, 0x7610, R4 ;  /* 0x00007610ff047816 */ /* 0x000fc60000000004 */
[----:B------:R-:W-:Y:S05]  /*157c0*/  @P0 BRA `(.L_x_604) ;  /* 0x0000000400540947 */ /* 0x000fea0003800000 */
[----:B------:R-:W-:Y:S01]  /*157d0*/  ULDC.64 UR8, c[0x0][0x8d0] ;  /* 0x0002340000087ab9 */ /* 0x000fe20000000a00 */
[----:B------:R-:W1:Y:S01]  /*157e0*/  S2R R15, SR_CTAID.X ;  /* 0x00000000000f7919 */ /* 0x000e620000002500 */
[----:B------:R-:W-:Y:S01]  /*157f0*/  ISETP.NE.U32.AND P0, PT, RZ, UR8, PT ;  /* 0x00000008ff007c0c */ /* 0x000fe2000bf05070 */
[----:B------:R-:W-:Y:S01]  /*15800*/  ULDC UR11, c[0x0][0x8d8] ;  /* 0x00023600000b7ab9 */ /* 0x000fe20000000800 */
[----:B------:R-:W-:Y:S01]  /*15810*/  MOV R4, R2 ;  /* 0x0000000200047202 */ /* 0x000fe20000000f00 */
[----:B------:R-:W2:Y:S01]  /*15820*/  S2R R14, SR_CTAID.Y ;  /* 0x00000000000e7919 */ /* 0x000ea20000002600 */
[----:B------:R-:W-:Y:S02]  /*15830*/  ISETP.NE.AND.EX P0, PT, RZ, UR9, PT, P0 ;  /* 0x00000009ff007c0c */ /* 0x000fe4000bf05300 */
[----:B------:R-:W-:-:S11]  /*15840*/  MOV R5, R16 ;  /* 0x0000001000057202 */ /* 0x000fd60000000f00 */
[----:B------:R-:W-:Y:S05]  /*15850*/  @!P0 BRA `(.L_x_605) ;  /* 0x0000000000288947 */ /* 0x000fea0003800000 */
[----:B------:R-:W-:Y:S02]  /*15860*/  ULDC UR10, c[0x0][0x8dc] ;  /* 0x00023700000a7ab9 */ /* 0x000fe40000000800 */
[----:B------:R-:W-:-:S04]  /*15870*/  IADD3 R9, P0, R2, UR10, RZ ;  /* 0x0000000a02097c10 */ /* 0x000fc8000ff1e0ff */
[----:B------:R-:W-:-:S05]  /*15880*/  IADD3.X R3, RZ, R16, RZ, P0, !PT ;  /* 0x00000010ff037210 */ /* 0x000fca00007fe4ff */
[----:B------:R-:W-:-:S04]  /*15890*/  IMAD.WIDE.U32 R6, R3, UR8, RZ ;  /* 0x0000000803067c25 */ /* 0x000fc8000f8e00ff */
[----:B------:R-:W-:-:S04]  /*158a0*/  IMAD.WIDE.U32 R6, P0, R9, UR9, R6 ;  /* 0x0000000909067c25 */ /* 0x000fc8000f800006 */
[----:B------:R-:W-:Y:S01]  /*158b0*/  IMAD.WIDE.U32 R8, R9, UR8, RZ ;  /* 0x0000000809087c25 */ /* 0x000fe2000f8e00ff */
[----:B------:R-:W-:Y:S02]  /*158c0*/  IADD3.X R5, RZ, RZ, RZ, P0, !PT ;  /* 0x000000ffff057210 */ /* 0x000fe400007fe4ff */
[----:B------:R-:W-:Y:S02]  /*158d0*/  MOV R4, R7 ;  /* 0x0000000700047202 */ /* 0x000fe40000000f00 */
[----:B------:R-:W-:-:S05]  /*158e0*/  IADD3 RZ, P0, R9, R6, RZ ;  /* 0x0000000609ff7210 */ /* 0x000fca0007f1e0ff */
[----:B------:R-:W-:-:S08]  /*158f0*/  IMAD.WIDE.U32.X R4, R3, UR9, R4, P0 ;  /* 0x0000000903047c25 */ /* 0x000fd000080e0404 */
.L_x_605:
[--C-:B------:R-:W-:Y:S01]  /*15900*/  SHF.R.U64 R8, R4, UR11, R5.reuse ;  /* 0x0000000b04087c19 */ /* 0x100fe20008001205 */
[----:B------:R-:W-:Y:S01]  /*15910*/  ULDC.64 UR8, c[0x0][0x8c8] ;  /* 0x0002320000087ab9 */ /* 0x000fe20000000a00 */
[----:B------:R-:W-:Y:S01]  /*15920*/  SHF.R.U32.HI R3, RZ, UR11, R5 ;  /* 0x0000000bff037c19 */ /* 0x000fe20008011605 */
[----:B------:R-:W-:Y:S01]  /*15930*/  ULDC.64 UR14, c[0x0][0x8e8] ;  /* 0x00023a00000e7ab9 */ /* 0x000fe20000000a00 */
[----:B------:R-:W-:Y:S01]  /*15940*/  IADD3 R7, P0, RZ, -R8, RZ ;  /* 0x80000008ff077210 */ /* 0x000fe20007f1e0ff */
[----:B------:R-:W3:Y:S01]  /*15950*/  LDC R19, c[0x0][0x148] ;  /* 0x00005200ff137b82 */ /* 0x000ee20000000800 */
[----:B-1----:R-:W-:Y:S01]  /*15960*/  I2FP.F32.U32 R9, R15 ;  /* 0x0000000f00097245 */ /* 0x002fe20000201000 */
[----:B------:R-:W-:Y:S01]  /*15970*/  ULDC UR10, c[0x0][0x8b0] ;  /* 0x00022c00000a7ab9 */ /* 0x000fe20000000800 */
[----:B------:R-:W-:Y:S02]  /*15980*/  IADD3.X R3, RZ, ~R3, RZ, P0, !PT ;  /* 0x80000003ff037210 */ /* 0x000fe400007fe4ff */
[----:B------:R-:W-:-:S03]  /*15990*/  ISETP.NE.U32.AND P0, PT, RZ, UR14, PT ;  /* 0x0000000eff007c0c */ /* 0x000fc6000bf05070 */
[----:B------:R-:W-:Y:S01]  /*159a0*/  IMAD R6, R3, UR8, RZ ;  /* 0x0000000803067c24 */ /* 0x000fe2000f8e02ff */
[----:B------:R-:W-:Y:S02]  /*159b0*/  MOV R3, R16 ;  /* 0x0000001000037202 */ /* 0x000fe40000000f00 */
[----:B------:R-:W-:Y:S01]  /*159c0*/  ISETP.NE.AND.EX P0, PT, RZ, UR15, PT, P0 ;  /* 0x0000000fff007c0c */ /* 0x000fe2000bf05300 */
[----:B------:R-:W-:Y:S01]  /*159d0*/  IMAD.WIDE.U32 R4, R7, UR8, R2 ;  /* 0x0000000807047c25 */ /* 0x000fe2000f8e0002 */
[----:B------:R-:W-:-:S03]  /*159e0*/  ULDC UR8, c[0x0][0x150] ;  /* 0x0000540000087ab9 */ /* 0x000fc60000000800 */
[----:B------:R-:W-:Y:S01]  /*159f0*/  FMUL R9, R9, UR8 ;  /* 0x0000000809097c20 */ /* 0x000fe20008400000 */
[----:B------:R-:W-:Y:S01]  /*15a00*/  IMAD R3, R7, UR9, R6 ;  /* 0x0000000907037c24 */ /* 0x000fe2000f8e0206 */
[----:B------:R-:W-:Y:S01]  /*15a10*/  ULDC UR8, c[0x0][0x8c0] ;  /* 0x0002300000087ab9 */ /* 0x000fe20000000800 */
[----:B------:R-:W1:Y:S01]  /*15a20*/  LDC R6, c[0x0][0x144] ;  /* 0x00005100ff067b82 */ /* 0x000e620000000800 */
[----:B------:R-:W-:Y:S02]  /*15a30*/  ULDC UR9, c[0x0][0x154] ;  /* 0x0000550000097ab9 */ /* 0x000fe40000000800 */
[----:B------:R-:W-:Y:S01]  /*15a40*/  IADD3 R5, R5, R3, RZ ;  /* 0x0000000305057210 */ /* 0x000fe20007ffe0ff */
[----:B------:R-:W4:Y:S03]  /*15a50*/  F2I.U32.TRUNC.NTZ R9, R9 ;  /* 0x0000000900097305 */ /* 0x000f26000020f000 */
[----:B------:R-:W-:-:S02]  /*15a60*/  SHF.R.U64 R3, R4, UR8, R5 ;  /* 0x0000000804037c19 */ /* 0x000fc40008001205 */
[----:B--2---:R-:W-:-:S05]  /*15a70*/  I2FP.F32.U32 R4, R14 ;  /* 0x0000000e00047245 */ /* 0x004fca0000201000 */
[----:B------:R-:W-:Y:S01]  /*15a80*/  FMUL R21, R4, UR9 ;  /* 0x0000000904157c20 */ /* 0x000fe20008400000 */
[----:B------:R-:W-:Y:S01]  /*15a90*/  SHF.R.U32.HI R4, RZ, UR8, R5 ;  /* 0x00000008ff047c19 */ /* 0x000fe20008011605 */
[----:B------:R-:W-:-:S03]  /*15aa0*/  ULDC UR8, c[0x0][0x900] ;  /* 0x0002400000087ab9 */ /* 0x000fc60000000800 */
[--C-:B------:R-:W-:Y:S01]  /*15ab0*/  SHF.R.U64 R20, R3, UR10, R4.reuse ;  /* 0x0000000a03147c19 */ /* 0x100fe20008001204 */
[----:B------:R-:W2:Y:S01]  /*15ac0*/  F2I.U32.TRUNC.NTZ R21, R21 ;  /* 0x0000001500157305 */ /* 0x000ea2000020f000 */
[----:B------:R-:W-:Y:S02]  /*15ad0*/  SHF.R.U32.HI R5, RZ, UR10, R4 ;  /* 0x0000000aff057c19 */ /* 0x000fe40008011604 */
[----:B----4-:R-:W-:Y:S02]  /*15ae0*/  IADD3 R4, -R9, RZ, RZ ;  /* 0x000000ff09047210 */ /* 0x010fe40007ffe1ff */
[--C-:B------:R-:W-:Y:S02]  /*15af0*/  SHF.R.U64 R9, R20, UR8, R5.reuse ;  /* 0x0000000814097c19 */ /* 0x100fe40008001205 */
[----:B------:R-:W-:Y:S01]  /*15b00*/  SHF.R.U32.HI R23, RZ, UR8, R5 ;  /* 0x00000008ff177c19 */ /* 0x000fe20008011605 */
[----:B-1----:R-:W-:Y:S01]  /*15b10*/  IMAD R15, R6, R4, R15 ;  /* 0x00000004060f7224 */ /* 0x002fe200078e020f */
[----:B------:R-:W-:-:S02]  /*15b20*/  MOV R4, R9 ;  /* 0x0000000900047202 */ /* 0x000fc40000000f00 */
[----:B------:R-:W-:Y:S01]  /*15b30*/  MOV R5, R23 ;  /* 0x0000001700057202 */ /* 0x000fe20000000f00 */
[----:B--23--:R-:W-:Y:S06]  /*15b40*/  @!P0 BRA `(.L_x_606) ;  /* 0x0000000000288947 */ /* 0x00cfec0003800000 */
[----:B------:R-:W-:Y:S02]  /*15b50*/  ULDC UR8, c[0x0][0x8f4] ;  /* 0x00023d0000087ab9 */ /* 0x000fe40000000800 */
[----:B------:R-:W-:-:S04]  /*15b60*/  IADD3 R5, P0, R9, UR8, RZ ;  /* 0x0000000809057c10 */ /* 0x000fc8000ff1e0ff */
[----:B------:R-:W-:-:S05]  /*15b70*/  IADD3.X R23, RZ, R23, RZ, P0, !PT ;  /* 0x00000017ff177210 */ /* 0x000fca00007fe4ff */
[----:B------:R-:W-:-:S04]  /*15b80*/  IMAD.WIDE.U32 R6, R23, UR14, RZ ;  /* 0x0000000e17067c25 */ /* 0x000fc8000f8e00ff */
[----:B------:R-:W-:-:S04]  /*15b90*/  IMAD.WIDE.U32 R6, P0, R5, UR15, R6 ;  /* 0x0000000f05067c25 */ /* 0x000fc8000f800006 */
[----:B------:R-:W-:Y:S01]  /*15ba0*/  IMAD.WIDE.U32 R4, R5, UR14, RZ ;  /* 0x0000000e05047c25 */ /* 0x000fe2000f8e00ff */
[----:B------:R-:W-:-:S04]  /*15bb0*/  MOV R4, R7 ;  /* 0x0000000700047202 */ /* 0x000fc80000000f00 */
[----:B------:R-:W-:Y:S02]  /*15bc0*/  IADD3 RZ, P1, R5, R6, RZ ;  /* 0x0000000605ff7210 */ /* 0x000fe40007f3e0ff */
[----:B------:R-:W-:-:S03]  /*15bd0*/  IADD3.X R5, RZ, RZ, RZ, P0, !PT ;  /* 0x000000ffff057210 */ /* 0x000fc600007fe4ff */
[----:B------:R-:W-:-:S08]  /*15be0*/  IMAD.WIDE.U32.X R4, R23, UR15, R4, P1 ;  /* 0x0000000f17047c25 */ /* 0x000fd000088e0404 */
.L_x_606:
[----:B------:R-:W-:Y:S01]  /*15bf0*/  ISETP.NE.AND P0, PT, R18, 0x1, PT ;  /* 0x000000011200780c */ /* 0x000fe20003f05270 */
[----:B------:R-:W-:Y:S01]  /*15c00*/  ULDC UR8, c[0x0][0x8f0] ;  /* 0x00023c0000087ab9 */ /* 0x000fe20000000800 */
[----:B------:R-:W-:Y:S01]  /*15c10*/  IADD3 R21, -R21, RZ, RZ ;  /* 0x000000ff15157210 */ /* 0x000fe20007ffe1ff */
[----:B------:R-:W-:Y:S01]  /*15c20*/  ULDC UR9, c[0x0][0x8b8] ;  /* 0x00022e0000097ab9 */ /* 0x000fe20000000800 */
[----:B------:R-:W-:Y:S01]  /*15c30*/  SHF.R.U64 R5, R4, UR8, R5 ;  /* 0x0000000804057c19 */ /* 0x000fe20008001205 */
[----:B------:R-:W-:Y:S01]  /*15c40*/  ULDC UR8, c[0x0][0x8e0] ;  /* 0x0002380000087ab9 */ /* 0x000fe20000000800 */
[----:B------:R-:W-:Y:S02]  /*15c50*/  LOP3.LUT R20, R20, UR13, RZ, 0xc0, !PT ;  /* 0x0000000d14147c12 */ /* 0x000fe4000f8ec0ff */
[----:B------:R-:W-:-:S03]  /*15c60*/  IADD3 R4, -R5, RZ, RZ ;  /* 0x000000ff05047210 */ /* 0x000fc60007ffe1ff */
[----:B------:R-:W-:Y:S02]  /*15c70*/  IMAD R20, R5, UR7, R20 ;  /* 0x0000000705147c24 */ /* 0x000fe4000f8e0214 */
[----:B------:R-:W-:Y:S01]  /*15c80*/  @P0 IMAD R15, R19, R21, R14 ;  /* 0x00000015130f0224 */ /* 0x000fe200078e020e */
[----:B------:R-:W-:Y:S01]  /*15c90*/  LOP3.LUT R14, R3, UR6, RZ, 0xc0, !PT ;  /* 0x00000006030e7c12 */ /* 0x000fe2000f8ec0ff */
[----:B------:R-:W-:Y:S01]  /*15ca0*/  IMAD R9, R4, UR8, R9 ;  /* 0x0000000804097c24 */ /* 0x000fe2000f8e0209 */
[----:B------:R-:W-:Y:S01]  /*15cb0*/  ULDC UR8, c[0x0][0x8a8] ;  /* 0x00022a0000087ab9 */ /* 0x000fe20000000800 */
[----:B------:R-:W-:Y:S01]  /*15cc0*/  IMAD R15, R20, UR9, R15 ;  /* 0x00000009140f7c24 */ /* 0x000fe2000f8e020f */
[----:B------:R-:W-:Y:S01]  /*15cd0*/  MOV R4, 0x1 ;  /* 0x0000000100047802 */ /* 0x000fe20000000f00 */
[----:B------:R-:W-:Y:S01]  /*15ce0*/  IMAD R14, R9, UR8, R14 ;  /* 0x00000008090e7c24 */ /* 0x000fe2000f8e020e */
[----:B------:R-:W-:-:S04]  /*15cf0*/  MOV R3, R8 ;  /* 0x0000000800037202 */ /* 0x000fc80000000f00 */
[----:B------:R-:W-:Y:S02]  /*15d00*/  SEL R6, R14, R15, !P0 ;  /* 0x0000000f0e067207 */ /* 0x000fe40004000000 */
[----:B------:R-:W-:-:S07]  /*15d10*/  SEL R7, R15, R14, !P0 ;  /* 0x0000000e0f077207 */ /* 0x000fce0004000000 */
.L_x_604:
[----:B------:R-:W-:Y:S05]  /*15d20*/  BSYNC B1 ;  /* 0x0000000000017941 */ /* 0x000fea0003800000 */
.L_x_603:
[----:B------:R-:W-:-:S13]  /*15d30*/  LOP3.LUT P0, RZ, R4, 0xff, RZ, 0xc0, !PT ;  /* 0x000000ff04ff7812 */ /* 0x000fda000780c0ff */
[----:B------:R-:W-:Y:S05]  /*15d40*/  @P0 BRA `(.L_x_607) ;  /* 0xfffffff400380947 */ /* 0x000fea000383ffff */
[----:B------:R-:W-:Y:S05]  /*15d50*/  BSYNC B0 ;  /* 0x0000000000007941 */ /* 0x000fea0003800000 */
.L_x_596:
[----:B------:R-:W-:-:S03]  /*15d60*/  UMOV UR8, 0xffffffff ;  /* 0xffffffff00087882 */ /* 0x000fc60000000000 */
[----:B------:R-:W-:Y:S05]  /*15d70*/  BRA.DIV UR8, `(.L_x_608) ;  /* 0x0000000a08d07947 */ /* 0x000fea000b800000 */
[----:B------:R-:W-:-:S13]  /*15d80*/  ELECT P6, URZ, PT ;  /* 0x00000000003f782f */ /* 0x000fda00038c0000 */
.L_x_639:
[----:B------:R-:W-:Y:S05]  /*15d90*/  @!P6 BRA `(.L_x_14) ;  /* 0x0000000000a8e947 */ /* 0x000fea0003800000 */
[----:B------:R-:W-:-:S04]  /*15da0*/  ULOP3.LUT UR8, UR37, 0x2, URZ, 0xfc, !UPT ;  /* 0x0000000225087892 */ /* 0x000fc8000f8efc3f */
[----:B------:R-:W-:-:S06]  /*15db0*/  UISETP.NE.AND UP0, UPT, UR8, 0x3, UPT ;  /* 0x000000030800788c */ /* 0x000fcc000bf05270 */
[----:B------:R-:W-:-:S13]  /*15dc0*/  PLOP3.LUT P0, PT, PT, PT, UP0, 0x80, 0x0 ;  /* 0x000000000000781c */ /* 0x000fda0003f0f008 */
[----:B------:R-:W-:Y:S05]  /*15dd0*/  @!P0 BRA `(.L_x_609) ;  /* 0x0000000000048947 */ /* 0x000fea0003800000 */
[----:B-1----:R-:W-:Y:S01]  /*15de0*/  BPT.TRAP 0x1 ;  /* 0x000000040000795c */ /* 0x002fe20000300000 */
.L_x_609:
[----:B------:R-:W2:Y:S01]  /*15df0*/  S2R R3, SR_CgaCtaId ;  /* 0x0000000000037919 */ /* 0x000ea20000008800 */
[----:B------:R-:W-:Y:S02]  /*15e00*/  MOV R0, 0x400 ;  /* 0x0000040000007802 */ /* 0x000fe40000000f00 */
[----:B------:R-:W-:Y:S02]  /*15e10*/  SHF.L.U32 R2, R13, 0x1f, RZ ;  /* 0x0000001f0d027819 */ /* 0x000fe400000006ff */
[----:B--2---:R-:W-:-:S04]  /*15e20*/  LEA R3, R3, R0, 0x18 ;  /* 0x0000000003037211 */ /* 0x004fc800078ec0ff */
[----:B------:R-:W-:-:S04]  /*15e30*/  IADD3 R3, R3, 0x20, RZ ;  /* 0x0000002003037810 */ /* 0x000fc80007ffe0ff */
[C---:B------:R-:W-:Y:S02]  /*15e40*/  LEA R5, R12.reuse, R3, 0x3 ;  /* 0x000000030c057211 */ /* 0x040fe400078e18ff */
[----:B------:R-:W-:Y:S02]  /*15e50*/  IADD3 R12, R12, 0x1, RZ ;  /* 0x000000010c0c7810 */ /* 0x000fe40007ffe0ff */
[----:B------:R-:W2:Y:S02]  /*15e60*/  SYNCS.PHASECHK.TRANS64.TRYWAIT P0, [R5+URZ], R2 ;  /* 0x00000002050075a7 */ /* 0x000ea4000800017f */
[----:B------:R-:W-:-:S04]  /*15e70*/  ISETP.NE.AND P1, PT, R12, 0x4, PT ;  /* 0x000000040c00780c */ /* 0x000fc80003f25270 */
[----:B------:R-:W-:Y:S02]  /*15e80*/  SEL R0, RZ, 0x1, P1 ;  /* 0x00000001ff007807 */ /* 0x000fe40000800000 */
[----:B------:R-:W-:Y:S02]  /*15e90*/  SEL R12, R12, RZ, P1 ;  /* 0x000000ff0c0c7207 */ /* 0x000fe40000800000 */
[----:B------:R-:W-:Y:S02]  /*15ea0*/  LOP3.LUT R13, R13, R0, RZ, 0x3c, !PT ;  /* 0x000000000d0d7212 */ /* 0x000fe400078e3cff */
[----:B------:R-:W-:Y:S02]  /*15eb0*/  LEA R7, R12, R3, 0x3 ;  /* 0x000000030c077211 */ /* 0x000fe400078e18ff */
[----:B------:R-:W-:Y:S01]  /*15ec0*/  SHF.L.U32 R4, R13, 0x1f, RZ ;  /* 0x0000001f0d047819 */ /* 0x000fe200000006ff */
[----:B--2---:R-:W-:Y:S06]  /*15ed0*/  @!P0 BRA `(.L_x_610) ;  /* 0x0000000800988947 */ /* 0x004fec0003800000 */
.L_x_640:
[----:B------:R-:W3:Y:S01]  /*15ee0*/  SYNCS.PHASECHK.TRANS64.TRYWAIT P0, [R7+URZ], R4 ;  /* 0x00000004070075a7 */ /* 0x000ee2000800017f */
[----:B------:R-:W-:-:S04]  /*15ef0*/  IADD3 R0, R12, 0x1, RZ ;  /* 0x000000010c007810 */ /* 0x000fc80007ffe0ff */
[----:B------:R-:W-:-:S04]  /*15f00*/  ISETP.NE.AND P1, PT, R0, 0x4, PT ;  /* 0x000000040000780c */ /* 0x000fc80003f25270 */
[----:B--2---:R-:W-:Y:S02]  /*15f10*/  SEL R2, RZ, 0x1, P1 ;  /* 0x00000001ff027807 */ /* 0x004fe40000800000 */
[----:B------:R-:W-:Y:S02]  /*15f20*/  SEL R0, R0, RZ, P1 ;  /* 0x000000ff00007207 */ /* 0x000fe40000800000 */
[----:B------:R-:W-:Y:S02]  /*15f30*/  LOP3.LUT R13, R13, R2, RZ, 0x3c, !PT ;  /* 0x000000020d0d7212 */ /* 0x000fe400078e3cff */
[----:B------:R-:W-:Y:S02]  /*15f40*/  LEA R6, R0, R3, 0x3 ;  /* 0x0000000300067211 */ /* 0x000fe400078e18ff */
[----:B------:R-:W-:Y:S01]  /*15f50*/  SHF.L.U32 R5, R13, 0x1f, RZ ;  /* 0x0000001f0d057819 */ /* 0x000fe200000006ff */
[----:B---3--:R-:W-:Y:S06]  /*15f60*/  @!P0 BRA `(.L_x_611) ;  /* 0x0000000800888947 */ /* 0x008fec0003800000 */
.L_x_641:
[----:B------:R-:W3:Y:S01]  /*15f70*/  SYNCS.PHASECHK.TRANS64.TRYWAIT P0, [R6+URZ], R5 ;  /* 0x00000005060075a7 */ /* 0x000ee2000800017f */
[----:B------:R-:W-:-:S04]  /*15f80*/  IADD3 R0, R0, 0x1, RZ ;  /* 0x0000000100007810 */ /* 0x000fc80007ffe0ff */
[----:B------:R-:W-:-:S04]  /*15f90*/  ISETP.NE.AND P1, PT, R0, 0x4, PT ;  /* 0x000000040000780c */ /* 0x000fc80003f25270 */
[----:B------:R-:W-:Y:S02]  /*15fa0*/  SEL R2, RZ, 0x1, P1 ;  /* 0x00000001ff027807 */ /* 0x000fe40000800000 */
[----:B------:R-:W-:Y:S02]  /*15fb0*/  SEL R0, R0, RZ, P1 ;  /* 0x000000ff00007207 */ /* 0x000fe40000800000 */
[----:B------:R-:W-:Y:S01]  /*15fc0*/  LOP3.LUT R2, R13, R2, RZ, 0x3c, !PT ;  /* 0x000000020d027212 */ /* 0x000fe200078e3cff */
[----:B---3--:R-:W-:Y:S06]  /*15fd0*/  @!P0 BRA `(.L_x_612) ;  /* 0x0000000800808947 */ /* 0x008fec0003800000 */
.L_x_642:
[----:B------:R-:W-:Y:S02]  /*15fe0*/  LEA R3, R0, R3, 0x3 ;  /* 0x0000000300037211 */ /* 0x000fe400078e18ff */
[----:B------:R-:W-:-:S07]  /*15ff0*/  SHF.L.U32 R0, R2, 0x1f, RZ ;  /* 0x0000001f02007819 */ /* 0x000fce00000006ff */
.L_x_613:
[----:B----4-:R4:W1:Y:S02]  /*16000*/  SYNCS.PHASECHK.TRANS64.TRYWAIT P0, [R3+URZ], R0 ;  /* 0x00000000030075a7 */ /* 0x010864000800017f */
[----:B-1----:R-:W-:Y:S05]  /*16010*/  @!P0 NANOSLEEP.SYNCS 0x989680 ;  /* 0x009896800000895d */ /* 0x002fea0003900000 */
[----:B------:R-:W1:Y:S02]  /*16020*/  @!P0 SYNCS.PHASECHK.TRANS64 P0, [R3+URZ], R0 ;  /* 0x00000000030085a7 */ /* 0x000e64000800007f */
[----:B-1----:R-:W-:Y:S05]  /*16030*/  @!P0 BRA `(.L_x_613) ;  /* 0xfffffffc00f08947 */ /* 0x002fea000383ffff */
.L_x_14:
[----:B-1----:R-:W-:Y:S05]  /*16040*/  BSYNC B6 ;  /* 0x0000000000067941 */ /* 0x002fea0003800000 */
.L_x_12:
[----:B------:R-:W-:Y:S05]  /*16050*/  EXIT ;  /* 0x000000000000794d */ /* 0x000fea0003800000 */
.L_x_27:
[----:B----4-:R4:W1:Y:S02]  /*16060*/  SYNCS.PHASECHK.TRANS64.TRYWAIT P1, [R3+URZ], R0 ;  /* 0x00000000030075a7 */ /* 0x010864000802017f */
[----:B-1----:R-:W-:Y:S05]  /*16070*/  @!P1 NANOSLEEP.SYNCS 0x989680 ;  /* 0x009896800000995d */ /* 0x002fea0003900000 */
[----:B------:R-:W1:Y:S02]  /*16080*/  @!P1 SYNCS.PHASECHK.TRANS64 P1, [R3+URZ], R0 ;  /* 0x00000000030095a7 */ /* 0x000e64000802007f */
[----:B-1----:R-:W-:Y:S05]  /*16090*/  @!P1 BRA `(.L_x_27) ;  /* 0xfffffffc00f09947 */ /* 0x002fea000383ffff */
[----:B------:R-:W-:Y:S05]  /*160a0*/  BRA `(.L_x_26) ;  /* 0xfffffeb800847947 */ /* 0x000fea000383ffff */
.L_x_32:
[----:B---3--:R-:W-:-:S04]  /*160b0*/  MOV R5, UR7 ;  /* 0x0000000700057c02 */ /* 0x008fc80008000f00 */
[----:B------:R3:W4:Y:S03]  /*160c0*/  SYNCS.PHASECHK.TRANS64.TRYWAIT P1, [R5+URZ], R4 ;  /* 0x00000004050075a7 */ /* 0x000726000802017f */
[----:B----4-:R-:W-:Y:S05]  /*160d0*/  @!P1 NANOSLEEP.SYNCS 0x989680 ;  /* 0x009896800000995d */ /* 0x010fea0003900000 */
[----:B------:R-:W4:Y:S02]  /*160e0*/  @!P1 SYNCS.PHASECHK.TRANS64 P1, [R5+URZ], R4 ;  /* 0x00000004050095a7 */ /* 0x000f24000802007f */
[----:B----4-:R-:W-:Y:S05]  /*160f0*/  @!P1 BRA `(.L_x_32) ;  /* 0xfffffffc00ec9947 */ /* 0x010fea000383ffff */
[----:B------:R-:W-:Y:S05]  /*16100*/  BRA `(.L_x_31) ;  /* 0xfffffebc00a87947 */ /* 0x000fea000383ffff */
.L_x_53:
[----:B-1----:R-:W-:-:S04]  /*16110*/  MOV R3, UR51 ;  /* 0x0000003300037c02 */ /* 0x002fc80008000f00 */
[----:B------:R1:W2:Y:S03]  /*16120*/  SYNCS.PHASECHK.TRANS64.TRYWAIT P2, [R3+URZ+0x40], R0 ;  /* 0x00004000030075a7 */ /* 0x0002a6000804017f */
[----:B--2---:R-:W-:Y:S05]  /*16130*/  @!P2 NANOSLEEP.SYNCS 0x989680 ;  /* 0x009896800000a95d */ /* 0x004fea0003900000 */
[----:B------:R-:W2:Y:S02]  /*16140*/  @!P2 SYNCS.PHASECHK.TRANS64 P2, [R3+URZ+0x40], R0 ;  /* 0x000040000300a5a7 */ /* 0x000ea4000804007f */
[----:B--2---:R-:W-:Y:S05]  /*16150*/  @!P2 BRA `(.L_x_53) ;  /* 0xfffffffc00eca947 */ /* 0x004fea000383ffff */
[----:B------:R-:W-:Y:S05]  /*16160*/  BRA `(.L_x_614) ;  /* 0xfffffec800d07947 */ /* 0x000fea000383ffff */
.L_x_112:
[----:B-1----:R1:W2:Y:S02]  /*16170*/  SYNCS.PHASECHK.TRANS64.TRYWAIT P2, [R19+URZ+0x40], R20 ;  /* 0x00004014130075a7 */ /* 0x0022a4000804017f */
[----:B--2---:R-:W-:Y:S05]  /*16180*/  @!P2 NANOSLEEP.SYNCS 0x989680 ;  /* 0x009896800000a95d */ /* 0x004fea0003900000 */
[----:B------:R-:W2:Y:S02]  /*16190*/  @!P2 SYNCS.PHASECHK.TRANS64 P2, [R19+URZ+0x40], R20 ;  /* 0x000040141300a5a7 */ /* 0x000ea4000804007f */
[----:B--2---:R-:W-:Y:S05]  /*161a0*/  @!P2 BRA `(.L_x_112) ;  /* 0xfffffffc00f0a947 */ /* 0x004fea000383ffff */
[----:B------:R-:W-:Y:S05]  /*161b0*/  BRA `(.L_x_615) ;  /* 0xfffffeec00047947 */ /* 0x000fea000383ffff */
.L_x_170:
[----:B-1----:R1:W2:Y:S02]  /*161c0*/  SYNCS.PHASECHK.TRANS64.TRYWAIT P2, [R0+URZ+0x40], R3 ;  /* 0x00004003000075a7 */ /* 0x0022a4000804017f */
[----:B--2---:R-:W-:Y:S05]  /*161d0*/  @!P2 NANOSLEEP.SYNCS 0x989680 ;  /* 0x009896800000a95d */ /* 0x004fea0003900000 */
[----:B------:R-:W2:Y:S02]  /*161e0*/  @!P2 SYNCS.PHASECHK.TRANS64 P2, [R0+URZ+0x40], R3 ;  /* 0x000040030000a5a7 */ /* 0x000ea4000804007f */
[----:B--2---:R-:W-:Y:S05]  /*161f0*/  @!P2 BRA `(.L_x_170) ;  /* 0xfffffffc00f0a947 */ /* 0x004fea000383ffff */
[----:B------:R-:W-:Y:S05]  /*16200*/  BRA `(.L_x_616) ;  /* 0xffffff0800c47947 */ /* 0x000fea000383ffff */
.L_x_228:
[----:B-1----:R1:W2:Y:S02]  /*16210*/  SYNCS.PHASECHK.TRANS64.TRYWAIT P2, [R3+URZ+0x40], R0 ;  /* 0x00004000030075a7 */ /* 0x0022a4000804017f */
[----:B--2---:R-:W-:Y:S05]  /*16220*/  @!P2 NANOSLEEP.SYNCS 0x989680 ;  /* 0x009896800000a95d */ /* 0x004fea0003900000 */
[----:B------:R-:W2:Y:S02]  /*16230*/  @!P2 SYNCS.PHASECHK.TRANS64 P2, [R3+URZ+0x40], R0 ;  /* 0x000040000300a5a7 */ /* 0x000ea4000804007f */
[----:B--2---:R-:W-:Y:S05]  /*16240*/  @!P2 BRA `(.L_x_228) ;  /* 0xfffffffc00f0a947 */ /* 0x004fea000383ffff */
[----:B------:R-:W-:Y:S05]  /*16250*/  BRA `(.L_x_617) ;  /* 0xffffff28008c7947 */ /* 0x000fea000383ffff */
.L_x_286:
[----:B-1----:R1:W2:Y:S02]  /*16260*/  SYNCS.PHASECHK.TRANS64.TRYWAIT P2, [R0+URZ+0x40], R3 ;  /* 0x00004003000075a7 */ /* 0x0022a4000804017f */
[----:B--2---:R-:W-:Y:S05]  /*16270*/  @!P2 NANOSLEEP.SYNCS 0x989680 ;  /* 0x009896800000a95d */ /* 0x004fea0003900000 */
[----:B------:R-:W2:Y:S02]  /*16280*/  @!P2 SYNCS.PHASECHK.TRANS64 P2, [R0+URZ+0x40], R3 ;  /* 0x000040030000a5a7 */ /* 0x000ea4000804007f */
[----:B--2---:R-:W-:Y:S05]  /*16290*/  @!P2 BRA `(.L_x_286) ;  /* 0xfffffffc00f0a947 */ /* 0x004fea000383ffff */
[----:B------:R-:W-:Y:S05]  /*162a0*/  BRA `(.L_x_618) ;  /* 0xffffff4800587947 */ /* 0x000fea000383ffff */
.L_x_344:
[----:B-1----:R1:W2:Y:S02]  /*162b0*/  SYNCS.PHASECHK.TRANS64.TRYWAIT P2, [R0+URZ+0x40], R3 ;  /* 0x00004003000075a7 */ /* 0x0022a4000804017f */
[----:B--2---:R-:W-:Y:S05]  /*162c0*/  @!P2 NANOSLEEP.SYNCS 0x989680 ;  /* 0x009896800000a95d */ /* 0x004fea0003900000 */
[----:B------:R-:W2:Y:S02]  /*162d0*/  @!P2 SYNCS.PHASECHK.TRANS64 P2, [R0+URZ+0x40], R3 ;  /* 0x000040030000a5a7 */ /* 0x000ea4000804007f */
[----:B--2---:R-:W-:Y:S05]  /*162e0*/  @!P2 BRA `(.L_x_344) ;  /* 0xfffffffc00f0a947 */ /* 0x004fea000383ffff */
[----:B------:R-:W-:Y:S05]  /*162f0*/  BRA `(.L_x_619) ;  /* 0xffffff6800187947 */ /* 0x000fea000383ffff */
.L_x_402:
[----:B-1----:R1:W2:Y:S02]  /*16300*/  SYNCS.PHASECHK.TRANS64.TRYWAIT P2, [R0+URZ+0x40], R3 ;  /* 0x00004003000075a7 */ /* 0x0022a4000804017f */
[----:B--2---:R-:W-:Y:S05]  /*16310*/  @!P2 NANOSLEEP.SYNCS 0x989680 ;  /* 0x009896800000a95d */ /* 0x004fea0003900000 */
[----:B------:R-:W2:Y:S02]  /*16320*/  @!P2 SYNCS.PHASECHK.TRANS64 P2, [R0+URZ+0x40], R3 ;  /* 0x000040030000a5a7 */ /* 0x000ea4000804007f */
[----:B--2---:R-:W-:Y:S05]  /*16330*/  @!P2 BRA `(.L_x_402) ;  /* 0xfffffffc00f0a947 */ /* 0x004fea000383ffff */
[----:B------:R-:W-:Y:S05]  /*16340*/  BRA `(.L_x_620) ;  /* 0xffffff8400d87947 */ /* 0x000fea000383ffff */
.L_x_460:
[----:B--2---:R2:W3:Y:S02]  /*16350*/  SYNCS.PHASECHK.TRANS64.TRYWAIT P2, [R20+URZ+0x40], R19 ;  /* 0x00004013140075a7 */ /* 0x0044e4000804017f */
[----:B---3--:R-:W-:Y:S05]  /*16360*/  @!P2 NANOSLEEP.SYNCS 0x989680 ;  /* 0x009896800000a95d */ /* 0x008fea0003900000 */
[----:B------:R-:W3:Y:S02]  /*16370*/  @!P2 SYNCS.PHASECHK.TRANS64 P2, [R20+URZ+0x40], R19 ;  /* 0x000040131400a5a7 */ /* 0x000ee4000804007f */
[----:B---3--:R-:W-:Y:S05]  /*16380*/  @!P2 BRA `(.L_x_460) ;  /* 0xfffffffc00f0a947 */ /* 0x008fea000383ffff */
[----:B------:R-:W-:Y:S05]  /*16390*/  BRA `(.L_x_621) ;  /* 0xffffffa400987947 */ /* 0x000fea000383ffff */
.L_x_528:
[----:B-1----:R-:W-:-:S04]  /*163a0*/  MOV R5, UR4 ;  /* 0x0000000400057c02 */ /* 0x002fc80008000f00 */
[----:B------:R1:W2:Y:S03]  /*163b0*/  SYNCS.PHASECHK.TRANS64.TRYWAIT P0, [R5+URZ+0x88], R0 ;  /* 0x00008800050075a7 */ /* 0x0002a6000800017f */
[----:B--2---:R-:W-:Y:S05]  /*163c0*/  @!P0 NANOSLEEP.SYNCS 0x989680 ;  /* 0x009896800000895d */ /* 0x004fea0003900000 */
[----:B------:R-:W2:Y:S02]  /*163d0*/  @!P0 SYNCS.PHASECHK.TRANS64 P0, [R5+URZ+0x88], R0 ;  /* 0x00008800050085a7 */ /* 0x000ea4000800007f */
[----:B--2---:R-:W-:Y:S05]  /*163e0*/  @!P0 BRA `(.L_x_528) ;  /* 0xfffffffc00ec8947 */ /* 0x004fea000383ffff */
[----:B------:R-:W-:Y:S05]  /*163f0*/  BRA `(.L_x_527) ;  /* 0xffffffd4001c7947 */ /* 0x000fea000383ffff */
.L_x_537:
[----:B-1----:R-:W-:-:S04]  /*16400*/  MOV R5, UR21 ;  /* 0x0000001500057c02 */ /* 0x002fc80008000f00 */
[----:B------:R1:W2:Y:S03]  /*16410*/  SYNCS.PHASECHK.TRANS64.TRYWAIT P2, [R5+URZ+0x60], R4 ;  /* 0x00006004050075a7 */ /* 0x0002a6000804017f */
[----:B--2---:R-:W-:Y:S05]  /*16420*/  @!P2 NANOSLEEP.SYNCS 0x989680 ;  /* 0x009896800000a95d */ /* 0x004fea0003900000 */
[----:B------:R-:W2:Y:S02]  /*16430*/  @!P2 SYNCS.PHASECHK.TRANS64 P2, [R5+URZ+0x60], R4 ;  /* 0x000060040500a5a7 */ /* 0x000ea4000804007f */
[----:B--2---:R-:W-:Y:S05]  /*16440*/  @!P2 BRA `(.L_x_537) ;  /* 0xfffffffc00eca947 */ /* 0x004fea000383ffff */
[----:B------:R-:W-:Y:S05]  /*16450*/  BRA `(.L_x_622) ;  /* 0xffffffd800147947 */ /* 0x000fea000383ffff */
.L_x_543:
[----:B-12---:R-:W-:-:S04]  /*16460*/  MOV R5, UR21 ;  /* 0x0000001500057c02 */ /* 0x006fc80008000f00 */
[----:B------:R1:W2:Y:S03]  /*16470*/  SYNCS.PHASECHK.TRANS64.TRYWAIT P2, [R5+URZ+0x68], R4 ;  /* 0x00006804050075a7 */ /* 0x0002a6000804017f */
[----:B--2---:R-:W-:Y:S05]  /*16480*/  @!P2 NANOSLEEP.SYNCS 0x989680 ;  /* 0x009896800000a95d */ /* 0x004fea0003900000 */
[----:B------:R-:W2:Y:S02]  /*16490*/  @!P2 SYNCS.PHASECHK.TRANS64 P2, [R5+URZ+0x68], R4 ;  /* 0x000068040500a5a7 */ /* 0x000ea4000804007f */
[----:B--2---:R-:W-:Y:S05]  /*164a0*/  @!P2 BRA `(.L_x_543) ;  /* 0xfffffffc00eca947 */ /* 0x004fea000383ffff */
[----:B------:R-:W-:Y:S05]  /*164b0*/  BRA `(.L_x_623) ;  /* 0xffffffd8005c7947 */ /* 0x000fea000383ffff */
.L_x_549:
[----:B-123--:R-:W-:-:S04]  /*164c0*/  MOV R5, UR21 ;  /* 0x0000001500057c02 */ /* 0x00efc80008000f00 */
[----:B------:R1:W2:Y:S03]  /*164d0*/  SYNCS.PHASECHK.TRANS64.TRYWAIT P2, [R5+URZ+0x70], R4 ;  /* 0x00007004050075a7 */ /* 0x0002a6000804017f */
[----:B--2---:R-:W-:Y:S05]  /*164e0*/  @!P2 NANOSLEEP.SYNCS 0x989680 ;  /* 0x009896800000a95d */ /* 0x004fea0003900000 */
[----:B------:R-:W2:Y:S02]  /*164f0*/  @!P2 SYNCS.PHASECHK.TRANS64 P2, [R5+URZ+0x70], R4 ;  /* 0x000070040500a5a7 */ /* 0x000ea4000804007f */
[----:B--2---:R-:W-:Y:S05]  /*16500*/  @!P2 BRA `(.L_x_549) ;  /* 0xfffffffc00eca947 */ /* 0x004fea000383ffff */
[----:B------:R-:W-:Y:S05]  /*16510*/  BRA `(.L_x_624) ;  /* 0xffffffd800b07947 */ /* 0x000fea000383ffff */
.L_x_555:
[----:B-1234-:R-:W-:-:S04]  /*16520*/  MOV R5, UR21 ;  /* 0x0000001500057c02 */ /* 0x01efc80008000f00 */
[----:B------:R1:W2:Y:S03]  /*16530*/  SYNCS.PHASECHK.TRANS64.TRYWAIT P2, [R5+URZ+0x78], R4 ;  /* 0x00007804050075a7 */ /* 0x0002a6000804017f */
[----:B--2---:R-:W-:Y:S05]  /*16540*/  @!P2 NANOSLEEP.SYNCS 0x989680 ;  /* 0x009896800000a95d */ /* 0x004fea0003900000 */
[----:B------:R-:W2:Y:S02]  /*16550*/  @!P2 SYNCS.PHASECHK.TRANS64 P2, [R5+URZ+0x78], R4 ;  /* 0x000078040500a5a7 */ /* 0x000ea4000804007f */
[----:B--2---:R-:W-:Y:S05]  /*16560*/  @!P2 BRA `(.L_x_555) ;  /* 0xfffffffc00eca947 */ /* 0x004fea000383ffff */
[----:B------:R-:W-:Y:S05]  /*16570*/  BRA `(.L_x_625) ;  /* 0xffffffd800fc7947 */ /* 0x000fea000383ffff */
.L_x_561:
[----:B-1234-:R-:W-:-:S04]  /*16580*/  MOV R5, UR21 ;  /* 0x0000001500057c02 */ /* 0x01efc80008000f00 */
[----:B------:R1:W2:Y:S03]  /*16590*/  SYNCS.PHASECHK.TRANS64.TRYWAIT P2, [R5+URZ+0x60], R4 ;  /* 0x00006004050075a7 */ /* 0x0002a6000804017f */
[----:B--2---:R-:W-:Y:S05]  /*165a0*/  @!P2 NANOSLEEP.SYNCS 0x989680 ;  /* 0x009896800000a95d */ /* 0x004fea0003900000 */
[----:B------:R-:W2:Y:S02]  /*165b0*/  @!P2 SYNCS.PHASECHK.TRANS64 P2, [R5+URZ+0x60], R4 ;  /* 0x000060040500a5a7 */ /* 0x000ea4000804007f */
[----:B--2---:R-:W-:Y:S05]  /*165c0*/  @!P2 BRA `(.L_x_561) ;  /* 0xfffffffc00eca947 */ /* 0x004fea000383ffff */
[----:B------:R-:W-:Y:S05]  /*165d0*/  BRA `(.L_x_626) ;  /* 0xffffffdc00507947 */ /* 0x000fea000383ffff */
.L_x_567:
[----:B-1234-:R-:W-:-:S04]  /*165e0*/  MOV R5, UR21 ;  /* 0x0000001500057c02 */ /* 0x01efc80008000f00 */
[----:B------:R1:W2:Y:S03]  /*165f0*/  SYNCS.PHASECHK.TRANS64.TRYWAIT P2, [R5+URZ+0x68], R4 ;  /* 0x00006804050075a7 */ /* 0x0002a6000804017f */
[----:B--2---:R-:W-:Y:S05]  /*16600*/  @!P2 NANOSLEEP.SYNCS 0x989680 ;  /* 0x009896800000a95d */ /* 0x004fea0003900000 */
[----:B------:R-:W2:Y:S02]  /*16610*/  @!P2 SYNCS.PHASECHK.TRANS64 P2, [R5+URZ+0x68], R4 ;  /* 0x000068040500a5a7 */ /* 0x000ea4000804007f */
[----:B--2---:R-:W-:Y:S05]  /*16620*/  @!P2 BRA `(.L_x_567) ;  /* 0xfffffffc00eca947 */ /* 0x004fea000383ffff */
[----:B------:R-:W-:Y:S05]  /*16630*/  BRA `(.L_x_627) ;  /* 0xffffffdc00907947 */ /* 0x000fea000383ffff */
.L_x_573:
[----:B-1234-:R-:W-:-:S04]  /*16640*/  MOV R5, UR21 ;  /* 0x0000001500057c02 */ /* 0x01efc80008000f00 */
[----:B------:R1:W2:Y:S03]  /*16650*/  SYNCS.PHASECHK.TRANS64.TRYWAIT P2, [R5+URZ+0x70], R4 ;  /* 0x00007004050075a7 */ /* 0x0002a6000804017f */
[----:B--2---:R-:W-:Y:S05]  /*16660*/  @!P2 NANOSLEEP.SYNCS 0x989680 ;  /* 0x009896800000a95d */ /* 0x004fea0003900000 */
[----:B------:R-:W2:Y:S02]  /*16670*/  @!P2 SYNCS.PHASECHK.TRANS64 P2, [R5+URZ+0x70], R4 ;  /* 0x000070040500a5a7 */ /* 0x000ea4000804007f */
[----:B--2---:R-:W-:Y:S05]  /*16680*/  @!P2 BRA `(.L_x_573) ;  /* 0xfffffffc00eca947 */ /* 0x004fea000383ffff */
[----:B------:R-:W-:Y:S05]  /*16690*/  BRA `(.L_x_628) ;  /* 0xffffffdc00d87947 */ /* 0x000fea000383ffff */
.L_x_579:
[----:B-1234-:R-:W-:-:S04]  /*166a0*/  MOV R5, UR21 ;  /* 0x0000001500057c02 */ /* 0x01efc80008000f00 */
[----:B------:R1:W2:Y:S03]  /*166b0*/  SYNCS.PHASECHK.TRANS64.TRYWAIT P2, [R5+URZ+0x78], R4 ;  /* 0x00007804050075a7 */ /* 0x0002a6000804017f */
[----:B--2---:R-:W-:Y:S05]  /*166c0*/  @!P2 NANOSLEEP.SYNCS 0x989680 ;  /* 0x009896800000a95d */ /* 0x004fea0003900000 */
[----:B------:R-:W2:Y:S02]  /*166d0*/  @!P2 SYNCS.PHASECHK.TRANS64 P2, [R5+URZ+0x78], R4 ;  /* 0x000078040500a5a7 */ /* 0x000ea4000804007f */
[----:B--2---:R-:W-:Y:S05]  /*166e0*/  @!P2 BRA `(.L_x_579) ;  /* 0xfffffffc00eca947 */ /* 0x004fea000383ffff */
[----:B------:R-:W-:Y:S05]  /*166f0*/  BRA `(.L_x_629) ;  /* 0xffffffe000147947 */ /* 0x000fea000383ffff */
.L_x_589:
[----:B------:R1:W1:Y:S02]  /*16700*/  SYNCS.PHASECHK.TRANS64.TRYWAIT P0, [R0+URZ+0x60], R3 ;  /* 0x00006003000075a7 */ /* 0x000264000800017f */
[----:B-1----:R-:W-:Y:S05]  /*16710*/  @!P0 NANOSLEEP.SYNCS 0x989680 ;  /* 0x009896800000895d */ /* 0x002fea0003900000 */
[----:B------:R-:W1:Y:S02]  /*16720*/  @!P0 SYNCS.PHASECHK.TRANS64 P0, [R0+URZ+0x60], R3 ;  /* 0x00006003000085a7 */ /* 0x000e64000800007f */
[----:B-1----:R-:W-:Y:S05]  /*16730*/  @!P0 BRA `(.L_x_589) ;  /* 0xfffffffc00f08947 */ /* 0x002fea000383ffff */
[----:B------:R-:W-:Y:S05]  /*16740*/  BRA `(.L_x_630) ;  /* 0xffffffe800047947 */ /* 0x000fea000383ffff */
.L_x_591:
[----:B------:R1:W1:Y:S02]  /*16750*/  SYNCS.PHASECHK.TRANS64.TRYWAIT P0, [R0+URZ+0x68], R3 ;  /* 0x00006803000075a7 */ /* 0x000264000800017f */
[----:B-1----:R-:W-:Y:S05]  /*16760*/  @!P0 NANOSLEEP.SYNCS 0x989680 ;  /* 0x009896800000895d */ /* 0x002fea0003900000 */
[----:B------:R-:W1:Y:S02]  /*16770*/  @!P0 SYNCS.PHASECHK.TRANS64 P0, [R0+URZ+0x68], R3 ;  /* 0x00006803000085a7 */ /* 0x000e64000800007f */
[----:B-1----:R-:W-:Y:S05]  /*16780*/  @!P0 BRA `(.L_x_591) ;  /* 0xfffffffc00f08947 */ /* 0x002fea000383ffff */
[----:B------:R-:W-:Y:S05]  /*16790*/  BRA `(.L_x_631) ;  /* 0xffffffe800007947 */ /* 0x000fea000383ffff */
.L_x_593:
[----:B------:R1:W1:Y:S02]  /*167a0*/  SYNCS.PHASECHK.TRANS64.TRYWAIT P0, [R0+URZ+0x70], R3 ;  /* 0x00007003000075a7 */ /* 0x000264000800017f */
[----:B-1----:R-:W-:Y:S05]  /*167b0*/  @!P0 NANOSLEEP.SYNCS 0x989680 ;  /* 0x009896800000895d */ /* 0x002fea0003900000 */
[----:B------:R-:W1:Y:S02]  /*167c0*/  @!P0 SYNCS.PHASECHK.TRANS64 P0, [R0+URZ+0x70], R3 ;  /* 0x00007003000085a7 */ /* 0x000e64000800007f */
[----:B-1----:R-:W-:Y:S05]  /*167d0*/  @!P0 BRA `(.L_x_593) ;  /* 0xfffffffc00f08947 */ /* 0x002fea000383ffff */
[----:B------:R-:W-:Y:S05]  /*167e0*/  BRA `(.L_x_632) ;  /* 0xffffffe400fc7947 */ /* 0x000fea000383ffff */
.L_x_597:
[----:B------:R-:W-:Y:S01]  /*167f0*/  BSSY B1, `(.L_x_633) ;  /* 0x0000006000017945 */ /* 0x000fe20003800000 */
[----:B------:R-:W-:-:S07]  /*16800*/  MOV R15, 0xffffffff ;  /* 0xffffffff000f7802 */ /* 0x000fce0000000f00 */
[----:B------:R-:W-:Y:S05]  /*16810*/  WARPSYNC.COLLECTIVE R15, `(.L_x_634) ;  /* 0x000000000f0c7348 */ /* 0x000fea0003c00000 */
[----:B------:R-:W-:Y:S02]  /*16820*/  ELECT P6, UR62, PT ;  /* 0x00000000003e782f */ /* 0x000fe400038c0000 */
[----:B------:R-:W-:Y:S01]  /*16830*/  MOV R14, UR62 ;  /* 0x0000003e000e7c02 */ /* 0x000fe20008000f00 */
[----:B------:R-:W-:Y:S10]  /*16840*/  ENDCOLLECTIVE ;  /* 0x000000000000791b */ /* 0x000ff40003800000 */
.L_x_634:
[----:B------:R-:W-:Y:S05]  /*16850*/  BSYNC B1 ;  /* 0x0000000000017941 */ /* 0x000fea0003800000 */
.L_x_633:
[----:B------:R-:W-:Y:S05]  /*16860*/  BRA `(.L_x_635) ;  /* 0xffffffe8007c7947 */ /* 0x000fea000383ffff */
.L_x_600:
[----:B--2---:R2:W3:Y:S02]  /*16870*/  SYNCS.PHASECHK.TRANS64.TRYWAIT P0, [R20+URZ+0x20], R7 ;  /* 0x00002007140075a7 */ /* 0x0044e4000800017f */
[----:B---3--:R-:W-:Y:S05]  /*16880*/  @!P0 NANOSLEEP.SYNCS 0x989680 ;  /* 0x009896800000895d */ /* 0x008fea0003900000 */
[----:B------:R-:W3:Y:S02]  /*16890*/  @!P0 SYNCS.PHASECHK.TRANS64 P0, [R20+URZ+0x20], R7 ;  /* 0x00002007140085a7 */ /* 0x000ee4000800007f */
[----:B---3--:R-:W-:Y:S05]  /*168a0*/  @!P0 BRA `(.L_x_600) ;  /* 0xfffffffc00f08947 */ /* 0x008fea000383ffff */
[----:B------:R-:W-:Y:S05]  /*168b0*/  BRA `(.L_x_636) ;  /* 0xffffffe800b47947 */ /* 0x000fea000383ffff */
.L_x_608:
[----:B------:R-:W-:Y:S01]  /*168c0*/  BSSY B0, `(.L_x_637) ;  /* 0x0000006000007945 */ /* 0x000fe20003800000 */
[----:B------:R-:W-:-:S07]  /*168d0*/  MOV R15, 0xffffffff ;  /* 0xffffffff000f7802 */ /* 0x000fce0000000f00 */
[----:B-1----:R-:W-:Y:S05]  /*168e0*/  WARPSYNC.COLLECTIVE R15, `(.L_x_638) ;  /* 0x000000000f0c7348 */ /* 0x002fea0003c00000 */
[----:B------:R-:W-:Y:S02]  /*168f0*/  ELECT P6, UR62, PT ;  /* 0x00000000003e782f */ /* 0x000fe400038c0000 */
[----:B------:R-:W-:Y:S01]  /*16900*/  MOV R14, UR62 ;  /* 0x0000003e000e7c02 */ /* 0x000fe20008000f00 */
[----:B-1----:R-:W-:Y:S10]  /*16910*/  ENDCOLLECTIVE ;  /* 0x000000000000791b */ /* 0x002ff40003800000 */
.L_x_638:
[----:B------:R-:W-:Y:S05]  /*16920*/  BSYNC B0 ;  /* 0x0000000000007941 */ /* 0x000fea0003800000 */
.L_x_637:
[----:B------:R-:W-:Y:S05]  /*16930*/  BRA `(.L_x_639) ;  /* 0xfffffff400147947 */ /* 0x000fea000383ffff */
.L_x_610:
[----:B--2---:R2:W3:Y:S02]  /*16940*/  SYNCS.PHASECHK.TRANS64.TRYWAIT P0, [R5+URZ], R2 ;  /* 0x00000002050075a7 */ /* 0x0044e4000800017f */
[----:B---3--:R-:W-:Y:S05]  /*16950*/  @!P0 NANOSLEEP.SYNCS 0x989680 ;  /* 0x009896800000895d */ /* 0x008fea0003900000 */
[----:B------:R-:W3:Y:S02]  /*16960*/  @!P0 SYNCS.PHASECHK.TRANS64 P0, [R5+URZ], R2 ;  /* 0x00000002050085a7 */ /* 0x000ee4000800007f */
[----:B---3--:R-:W-:Y:S05]  /*16970*/  @!P0 BRA `(.L_x_610) ;  /* 0xfffffffc00f08947 */ /* 0x008fea000383ffff */
[----:B------:R-:W-:Y:S05]  /*16980*/  BRA `(.L_x_640) ;  /* 0xfffffff400547947 */ /* 0x000fea000383ffff */
.L_x_611:
[----:B--2---:R2:W3:Y:S02]  /*16990*/  SYNCS.PHASECHK.TRANS64.TRYWAIT P0, [R7+URZ], R4 ;  /* 0x00000004070075a7 */ /* 0x0044e4000800017f */
[----:B---3--:R-:W-:Y:S05]  /*169a0*/  @!P0 NANOSLEEP.SYNCS 0x989680 ;  /* 0x009896800000895d */ /* 0x008fea0003900000 */
[----:B------:R-:W3:Y:S02]  /*169b0*/  @!P0 SYNCS.PHASECHK.TRANS64 P0, [R7+URZ], R4 ;  /* 0x00000004070085a7 */ /* 0x000ee4000800007f */
[----:B---3--:R-:W-:Y:S05]  /*169c0*/  @!P0 BRA `(.L_x_611) ;  /* 0xfffffffc00f08947 */ /* 0x008fea000383ffff */
[----:B------:R-:W-:Y:S05]  /*169d0*/  BRA `(.L_x_641) ;  /* 0xfffffff400647947 */ /* 0x000fea000383ffff */
.L_x_612:
[----:B---3--:R3:W4:Y:S02]  /*169e0*/  SYNCS.PHASECHK.TRANS64.TRYWAIT P0, [R6+URZ], R5 ;  /* 0x00000005060075a7 */ /* 0x008724000800017f */
[----:B----4-:R-:W-:Y:S05]  /*169f0*/  @!P0 NANOSLEEP.SYNCS 0x989680 ;  /* 0x009896800000895d */ /* 0x010fea0003900000 */
[----:B------:R-:W4:Y:S02]  /*16a00*/  @!P0 SYNCS.PHASECHK.TRANS64 P0, [R6+URZ], R5 ;  /* 0x00000005060085a7 */ /* 0x000f24000800007f */
[----:B----4-:R-:W-:Y:S05]  /*16a10*/  @!P0 BRA `(.L_x_612) ;  /* 0xfffffffc00f08947 */ /* 0x010fea000383ffff */
[----:B------:R-:W-:Y:S05]  /*16a20*/  BRA `(.L_x_642) ;  /* 0xfffffff4006c7947 */ /* 0x000fea000383ffff */
        .weak           $__internal_0_$__cuda_sm20_rcp_rn_f32_slowpath
        .type           $__internal_0_$__cuda_sm20_rcp_rn_f32_slowpath,@function
        .size           $__internal_0_$__cuda_sm20_rcp_rn_f32_slowpath,(.L_x_648 - $__internal_0_$__cuda_sm20_rcp_rn_f32_slowpath)
$__internal_0_$__cuda_sm20_rcp_rn_f32_slowpath:
[----:B------:R-:W-:Y:S01]  /*16a30*/  SHF.L.U32 R3, R0, 0x1, RZ ;  /* 0x0000000100037819 */ /* 0x000fe200000006ff */
[----:B------:R-:W-:Y:S03]  /*16a40*/  BSSY B0, `(.L_x_643) ;  /* 0x0000030000007945 */ /* 0x000fe60003800000 */
[----:B------:R-:W-:-:S04]  /*16a50*/  SHF.R.U32.HI R3, RZ, 0x18, R3 ;  /* 0x00000018ff037819 */ /* 0x000fc80000011603 */
[----:B------:R-:W-:-:S13]  /*16a60*/  ISETP.NE.U32.AND P2, PT, R3, RZ, PT ;  /* 0x000000ff0300720c */ /* 0x000fda0003f45070 */
[----:B------:R-:W-:Y:S05]  /*16a70*/  @P2 BRA `(.L_x_644) ;  /* 0x0000000000282947 */ /* 0x000fea0003800000 */
[----:B------:R-:W-:-:S04]  /*16a80*/  SHF.L.U32 R3, R0, 0x1, RZ ;  /* 0x0000000100037819 */ /* 0x000fc800000006ff */
[----:B------:R-:W-:-:S13]  /*16a90*/  ISETP.NE.AND P2, PT, R3, RZ, PT ;  /* 0x000000ff0300720c */ /* 0x000fda0003f45270 */
[----:B------:R-:W-:Y:S01]  /*16aa0*/  @P2 FFMA R98, R0, 1.84467440737095516160e+19, RZ ;  /* 0x5f80000000622823 */ /* 0x000fe200000000ff */
[----:B------:R-:W-:Y:S08]  /*16ab0*/  @!P2 MUFU.RCP R91, R0 ;  /* 0x00000000005ba308 */ /* 0x000ff00000001000 */
[----:B------:R-:W1:Y:S02]  /*16ac0*/  @P2 MUFU.RCP R3, R98 ;  /* 0x0000006200032308 */ /* 0x000e640000001000 */
[----:B-1----:R-:W-:-:S04]  /*16ad0*/  @P2 FFMA R99, R98, R3, -1 ;  /* 0xbf80000062632423 */ /* 0x002fc80000000003 */
[----:B------:R-:W-:-:S04]  /*16ae0*/  @P2 FADD.FTZ R100, -R99, -RZ ;  /* 0x800000ff63642221 */ /* 0x000fc80000010100 */
[----:B------:R-:W-:-:S04]  /*16af0*/  @P2 FFMA R3, R3, R100, R3 ;  /* 0x0000006403032223 */ /* 0x000fc80000000003 */
[----:B------:R-:W-:Y:S01]  /*16b00*/  @P2 FFMA R91, R3, 1.84467440737095516160e+19, RZ ;  /* 0x5f800000035b2823 */ /* 0x000fe200000000ff */
[----:B------:R-:W-:Y:S06]  /*16b10*/  BRA `(.L_x_645) ;  /* 0x0000000000887947 */ /* 0x000fec0003800000 */
.L_x_644:
[----:B------:R-:W-:-:S04]  /*16b20*/  IADD3 R91, R3, -0xfd, RZ ;  /* 0xffffff03035b7810 */ /* 0x000fc80007ffe0ff */
[----:B------:R-:W-:-:S13]  /*16b30*/  ISETP.GT.U32.AND P2, PT, R91, 0x1, PT ;  /* 0x000000015b00780c */ /* 0x000fda0003f44070 */
[----:B------:R-:W-:Y:S05]  /*16b40*/  @P2 BRA `(.L_x_646) ;  /* 0x0000000000782947 */ /* 0x000fea0003800000 */
[----:B------:R-:W-:Y:S02]  /*16b50*/  LOP3.LUT R156, R0, 0x7fffff, RZ, 0xc0, !PT ;  /* 0x007fffff009c7812 */ /* 0x000fe400078ec0ff */
[----:B------:R-:W-:Y:S02]  /*16b60*/  MOV R100, 0x3 ;  /* 0x0000000300647802 */ /* 0x000fe40000000f00 */
[----:B------:R-:W-:Y:S02]  /*16b70*/  LOP3.LUT R156, R156, 0x3f800000, RZ, 0xfc, !PT ;  /* 0x3f8000009c9c7812 */ /* 0x000fe400078efcff */
[----:B------:R-:W-:Y:S02]  /*16b80*/  IADD3 R3, R3, -0xfc, RZ ;  /* 0xffffff0403037810 */ /* 0x000fe40007ffe0ff */
[----:B------:R-:W1:Y:S02]  /*16b90*/  MUFU.RCP R99, R156 ;  /* 0x0000009c00637308 */ /* 0x000e640000001000 */
[----:B-1----:R-:W-:-:S04]  /*16ba0*/  FFMA R102, R156, R99, -1 ;  /* 0xbf8000009c667423 */ /* 0x002fc80000000063 */
[----:B------:R-:W-:-:S04]  /*16bb0*/  FADD.FTZ R102, -R102, -RZ ;  /* 0x800000ff66667221 */ /* 0x000fc80000010100 */
[CCC-:B------:R-:W-:Y:S01]  /*16bc0*/  FFMA.RM R98, R99.reuse, R102.reuse, R99.reuse ;  /* 0x0000006663627223 */ /* 0x1c0fe20000004063 */
[----:B------:R-:W-:Y:S01]  /*16bd0*/  FFMA.RP R101, R99, R102, R99 ;  /* 0x0000006663657223 */ /* 0x000fe20000008063 */
[----:B------:R-:W-:-:S03]  /*16be0*/  SHF.L.U32 R99, R100, R91, RZ ;  /* 0x0000005b64637219 */ /* 0x000fc600000006ff */
[C---:B------:R-:W-:Y:S02]  /*16bf0*/  LOP3.LUT R102, R98.reuse, 0x7fffff, RZ, 0xc0, !PT ;  /* 0x007fffff62667812 */ /* 0x040fe400078ec0ff */
[----:B------:R-:W-:Y:S02]  /*16c00*/  FSETP.NEU.FTZ.AND P2, PT, R98, R101, PT ;  /* 0x000000656200720b */ /* 0x000fe40003f5d000 */
[----:B------:R-:W-:Y:S02]  /*16c10*/  LOP3.LUT R98, R102, 0x800000, RZ, 0xfc, !PT ;  /* 0x0080000066627812 */ /* 0x000fe400078efcff */
[----:B------:R-:W-:Y:S02]  /*16c20*/  SEL R100, RZ, 0xffffffff, !P2 ;  /* 0xffffffffff647807 */ /* 0x000fe40005000000 */
[----:B------:R-:W-:Y:S02]  /*16c30*/  LOP3.LUT R102, R99, R98, RZ, 0xc0, !PT ;  /* 0x0000006263667212 */ /* 0x000fe400078ec0ff */
[----:B------:R-:W-:-:S02]  /*16c40*/  IADD3 R100, -R100, RZ, RZ ;  /* 0x000000ff64647210 */ /* 0x000fc40007ffe1ff */
[-C--:B------:R-:W-:Y:S02]  /*16c50*/  SHF.R.U32.HI R102, RZ, R91.reuse, R102 ;  /* 0x0000005bff667219 */ /* 0x080fe40000011666 */
[--C-:B------:R-:W-:Y:S02]  /*16c60*/  LOP3.LUT P3, RZ, R100, R91, R98.reuse, 0xf8, !PT ;  /* 0x0000005b64ff7212 */ /* 0x100fe4000786f862 */
[C---:B------:R-:W-:Y:S02]  /*16c70*/  LOP3.LUT P2, RZ, R102.reuse, 0x1, RZ, 0xc0, !PT ;  /* 0x0000000166ff7812 */ /* 0x040fe4000784c0ff */
[----:B------:R-:W-:Y:S02]  /*16c80*/  LOP3.LUT P4, RZ, R102, 0x2, RZ, 0xc0, !PT ;  /* 0x0000000266ff7812 */ /* 0x000fe4000788c0ff */
[----:B------:R-:W-:Y:S02]  /*16c90*/  SHF.R.U32.HI R3, RZ, R3, R98 ;  /* 0x00000003ff037219 */ /* 0x000fe40000011662 */
[----:B------:R-:W-:-:S02]  /*16ca0*/  PLOP3.LUT P2, PT, P2, P3, P4, 0xe0, 0x0 ;  /* 0x000000000000781c */ /* 0x000fc40001747c40 */
[----:B------:R-:W-:Y:S02]  /*16cb0*/  LOP3.LUT P3, RZ, R0, 0x7fffff, RZ, 0xc0, !PT ;  /* 0x007fffff00ff7812 */ /* 0x000fe4000786c0ff */
[----:B------:R-:W-:-:S04]  /*16cc0*/  SEL R91, RZ, 0x1, !P2 ;  /* 0x00000001ff5b7807 */ /* 0x000fc80005000000 */
[----:B------:R-:W-:-:S04]  /*16cd0*/  IADD3 R91, -R91, RZ, RZ ;  /* 0x000000ff5b5b7210 */ /* 0x000fc80007ffe1ff */
[----:B------:R-:W-:-:S13]  /*16ce0*/  ISETP.GE.AND P2, PT, R91, RZ, PT ;  /* 0x000000ff5b00720c */ /* 0x000fda0003f46270 */
[----:B------:R-:W-:-:S04]  /*16cf0*/  @!P2 IADD3 R3, R3, 0x1, RZ ;  /* 0x000000010303a810 */ /* 0x000fc80007ffe0ff */
[----:B------:R-:W-:-:S04]  /*16d00*/  @!P3 SHF.L.U32 R3, R3, 0x1, RZ ;  /* 0x000000010303b819 */ /* 0x000fc800000006ff */
[----:B------:R-:W-:Y:S01]  /*16d10*/  LOP3.LUT R91, R3, 0x80000000, R0, 0xf8, !PT ;  /* 0x80000000035b7812 */ /* 0x000fe200078ef800 */
[----:B------:R-:W-:Y:S06]  /*16d20*/  BRA `(.L_x_645) ;  /* 0x0000000000047947 */ /* 0x000fec0003800000 */
.L_x_646:
[----:B------:R1:W2:Y:S02]  /*16d30*/  MUFU.RCP R91, R0 ;  /* 0x00000000005b7308 */ /* 0x0002a40000001000 */
.L_x_645:
[----:B------:R-:W-:Y:S05]  /*16d40*/  BSYNC B0 ;  /* 0x0000000000007941 */ /* 0x000fea0003800000 */
.L_x_643:
[----:B-12---:R-:W-:Y:S02]  /*16d50*/  MOV R0, R91 ;  /* 0x0000005b00007202 */ /* 0x006fe40000000f00 */
[----:B------:R-:W-:-:S04]  /*16d60*/  MOV R91, 0x0 ;  /* 0x00000000005b7802 */ /* 0x000fc80000000f00 */
[----:B------:R-:W-:Y:S05]  /*16d70*/  RET.REL.NODEC R90 `(_ZN7cutlass13device_kernelINS_4gemm6kernel13GemmUniversalIN4cute5tupleIJiiiiEEENS1_10collective13CollectiveMmaINS1_34MainloopSm90TmaGmmaWarpSpecializedILi4ENS5_IJNS4_1CILi2EEENSA_ILi1EEESC_EEENS1_35KernelTmaWarpSpecializedCooperativeEEENS5_IJNSA_ILi256EEENSA_ILi128EEENSA_ILi64EEEEEENS_6half_tENS5_IJlSC_lEEESK_SL_NS4_8TiledMMAINS4_8MMA_AtomIJNS4_4SM904GMMA26MMA_64x128x16_F32F16F16_SSILNSP_5MajorE0ELSR_0ELNSP_7ScaleInE1ELSS_1EEEEEENS4_6LayoutISD_NS5_IJSC_NSA_ILi0EEESW_EEEEENS5_IJNS4_10UnderscoreESZ_SZ_EEEEENS4_13SM90_TMA_LOADENS4_14ComposedLayoutINS4_7SwizzleILi3ELi4ELi3EEENS4_18smem_ptr_flag_bitsILi16EEENSV_INS5_IJNSA_ILi8EEESI_EEENS5_IJSI_SC_EEEEEEEvNS4_8identityENS4_23SM90_TMA_LOAD_MULTICASTES1C_vS1D_EENS_8epilogue10collective18CollectiveEpilogueINS1G_22Sm90TmaWarpSpecializedILi4ELi2ELi16ELb1ELb0EEEJSJ_NS5_IJSH_NSA_ILi32EEEEEESK_SL_SK_SL_NS1G_6fusion15FusionCallbacksIS1K_NS1N_13LinCombEltActINS1G_6thread4SiLuESK_fSK_fLNS_15FloatRoundStyleE2EEESJ_S1M_JEEES12_NS13_INS14_ILi2ELi4ELi3EEES17_NSV_INS5_IJS18_S1L_EEENS5_IJS1L_SC_EEEEEEENS4_17SM75_U32x4_LDSM_NENS4_14SM90_TMA_STOREES1Z_NS4_17SM90_U32x4_STSM_NENS4_9Copy_AtomIJS22_SK_EEEvEEEvvEEEEvNT_6ParamsE) ;  /* 0xfffffe905aa07950 */ /* 0x000fea0003c3ffff */
.L_x_647:
[----:B------:R-:W-:-:S00]  /*16d80*/  BRA `(.L_x_647) ;  /* 0xfffffffc00fc7947 */ /* 0x000fc0000383ffff */
[----:B------:R-:W-:-:S00]  /*16d90*/  NOP ;  /* 0x0000000000007918 */ /* 0x000fc00000000000 */
        /* <DEDUP_REMOVED lines=14> */
.L_x_648:


//--------------------- .nv.global.init           --------------------------
	.section	.nv.global.init,"aw",@progbits
.nv.global.init:
	.type		$str$22,@object
	.size		$str$22,($str$26 - $str$22)
$str$22:
        /*0000*/ 	.byte	0x6b, 0x5f, 0x74, 0x69, 0x6c, 0x65, 0x5f, 0x63, 0x6f, 0x75, 0x6e, 0x74, 0x20, 0x3e, 0x3d, 0x20
        /*0010*/ 	.byte	0x31, 0x00
	.type		$str$26,@object
	.size		$str$26,($str$27 - $str$26)
$str$26:
        /*0012*/ 	.byte	0x28, 0x61, 0x64, 0x64, 0x72, 0x65, 0x73, 0x73, 0x20, 0x26, 0x20, 0x6d, 0x61, 0x73, 0x6b, 0x29
        /*0022*/ 	.byte	0x20, 0x3d, 0x3d, 0x20, 0x30, 0x00
	.type		$str$27,@object
	.size		$str$27,($str$23 - $str$27)
$str$27:
        /*0028*/ 	.byte	0x2f, 0x74, 0x6d, 0x70, 0x2f, 0x63, 0x75, 0x74, 0x6c, 0x61, 0x73, 0x73, 0x5f, 0x73, 0x77, 0x65
        /*0038*/ 	.byte	0x65, 0x70, 0x5f, 0x73, 0x72, 0x63, 0x2f, 0x69, 0x6e, 0x63, 0x6c, 0x75, 0x64, 0x65, 0x2f, 0x63
        /*0048*/ 	.byte	0x75, 0x74, 0x65, 0x2f, 0x70, 0x6f, 0x69, 0x6e, 0x74, 0x65, 0x72, 0x5f, 0x66, 0x6c, 0x61, 0x67
        /*0058*/ 	.byte	0x67, 0x65, 0x64, 0x2e, 0x68, 0x70, 0x70, 0x00
	.type		$str$23,@object
	.size		$str$23,(__unnamed_2 - $str$23)
$str$23:
        /*0060*/ 	.byte	0x2f, 0x74, 0x6d, 0x70, 0x2f, 0x63, 0x75, 0x74, 0x6c, 0x61, 0x73, 0x73, 0x5f, 0x73, 0x77, 0x65
        /*0070*/ 	.byte	0x65, 0x70, 0x5f, 0x73, 0x72, 0x63, 0x2f, 0x69, 0x6e, 0x63, 0x6c, 0x75, 0x64, 0x65, 0x2f, 0x63
        /*0080*/ 	.byte	0x75, 0x74, 0x6c, 0x61, 0x73, 0x73, 0x2f, 0x67, 0x65, 0x6d, 0x6d, 0x2f, 0x63, 0x6f, 0x6c, 0x6c
        /*0090*/ 	.byte	0x65, 0x63, 0x74, 0x69, 0x76, 0x65, 0x2f, 0x73, 0x6d, 0x39, 0x30, 0x5f, 0x6d, 0x6d, 0x61, 0x5f
        /*00a0*/ 	.byte	0x74, 0x6d, 0x61, 0x5f, 0x67, 0x6d, 0x6d, 0x61, 0x5f, 0x73, 0x73, 0x5f, 0x77, 0x61, 0x72, 0x70
        /*00b0*/ 	.byte	0x73, 0x70, 0x65, 0x63, 0x69, 0x61, 0x6c, 0x69, 0x7a, 0x65, 0x64, 0x2e, 0x68, 0x70, 0x70, 0x00
	.type		__unnamed_2,@object
	.size		__unnamed_2,(__unnamed_1 - __unnamed_2)
__unnamed_2:
        /*00c0*/ 	.byte	0x61, 0x75, 0x74, 0x6f, 0x20, 0x63, 0x75, 0x74, 0x65, 0x3a, 0x3a, 0x61, 0x73, 0x5f, 0x70, 0x6f
        /* <DEDUP_REMOVED lines=27> */
        /*0280*/ 	.byte	0x36, 0x3e, 0x3e, 0x3e, 0x3e, 0x3e, 0x5d, 0x00
	.type		__unnamed_1,@object
	.size		__unnamed_1,(.L_0 - __unnamed_1)
__unnamed_1:
        /* <DEDUP_REMOVED lines=181> */
        /*0dd8*/ 	.byte	0x6e, 0x74, 0x69, 0x74, 0x79, 0x5d, 0x00
.L_0:


//--------------------- .nv.shared._ZN7cutlass13device_kernelINS_4gemm6kernel13GemmUniversalIN4cute5tupleIJiiiiEEENS1_10collective13CollectiveMmaINS1_34MainloopSm90TmaGmmaWarpSpecializedILi4ENS5_IJNS4_1CILi2EEENSA_ILi1EEESC_EEENS1_35KernelTmaWarpSpecializedCooperativeEEENS5_IJNSA_ILi256EEENSA_ILi128EEENSA_ILi64EEEEEENS_6half_tENS5_IJlSC_lEEESK_SL_NS4_8TiledMMAINS4_8MMA_AtomIJNS4_4SM904GMMA26MMA_64x128x16_F32F16F16_SSILNSP_5MajorE0ELSR_0ELNSP_7ScaleInE1ELSS_1EEEEEENS4_6LayoutISD_NS5_IJSC_NSA_ILi0EEESW_EEEEENS5_IJNS4_10UnderscoreESZ_SZ_EEEEENS4_13SM90_TMA_LOADENS4_14ComposedLayoutINS4_7SwizzleILi3ELi4ELi3EEENS4_18smem_ptr_flag_bitsILi16EEENSV_INS5_IJNSA_ILi8EEESI_EEENS5_IJSI_SC_EEEEEEEvNS4_8identityENS4_23SM90_TMA_LOAD_MULTICASTES1C_vS1D_EENS_8epilogue10collective18CollectiveEpilogueINS1G_22Sm90TmaWarpSpecializedILi4ELi2ELi16ELb1ELb0EEEJSJ_NS5_IJSH_NSA_ILi32EEEEEESK_SL_SK_SL_NS1G_6fusion15FusionCallbacksIS1K_NS1N_13LinCombEltActINS1G_6thread4SiLuESK_fSK_fLNS_15FloatRoundStyleE2EEESJ_S1M_JEEES12_NS13_INS14_ILi2ELi4ELi3EEES17_NSV_INS5_IJS18_S1L_EEENS5_IJS1L_SC_EEEEEEENS4_17SM75_U32x4_LDSM_NENS4_14SM90_TMA_STOREES1Z_NS4_17SM90_U32x4_STSM_NENS4_9Copy_AtomIJS22_SK_EEEvEEEvvEEEEvNT_6ParamsE --------------------------
	.section	.nv.shared._ZN7cutlass13device_kernelINS_4gemm6kernel13GemmUniversalIN4cute5tupleIJiiiiEEENS1_10collective13CollectiveMmaINS1_34MainloopSm90TmaGmmaWarpSpecializedILi4ENS5_IJNS4_1CILi2EEENSA_ILi1EEESC_EEENS1_35KernelTmaWarpSpecializedCooperativeEEENS5_IJNSA_ILi256EEENSA_ILi128EEENSA_ILi64EEEEEENS_6half_tENS5_IJlSC_lEEESK_SL_NS4_8TiledMMAINS4_8MMA_AtomIJNS4_4SM904GMMA26MMA_64x128x16_F32F16F16_SSILNSP_5MajorE0ELSR_0ELNSP_7ScaleInE1ELSS_1EEEEEENS4_6LayoutISD_NS5_IJSC_NSA_ILi0EEESW_EEEEENS5_IJNS4_10UnderscoreESZ_SZ_EEEEENS4_13SM90_TMA_LOADENS4_14ComposedLayoutINS4_7SwizzleILi3ELi4ELi3EEENS4_18smem_ptr_flag_bitsILi16EEENSV_INS5_IJNSA_ILi8EEESI_EEENS5_IJSI_SC_EEEEEEEvNS4_8identityENS4_23SM90_TMA_LOAD_MULTICASTES1C_vS1D_EENS_8epilogue10collective18CollectiveEpilogueINS1G_22Sm90TmaWarpSpecializedILi4ELi2ELi16ELb1ELb0EEEJSJ_NS5_IJSH_NSA_ILi32EEEEEESK_SL_SK_SL_NS1G_6fusion15FusionCallbacksIS1K_NS1N_13LinCombEltActINS1G_6thread4SiLuESK_fSK_fLNS_15FloatRoundStyleE2EEESJ_S1M_JEEES12_NS13_INS14_ILi2ELi4ELi3EEES17_NSV_INS5_IJS18_S1L_EEENS5_IJS1L_SC_EEEEEEENS4_17SM75_U32x4_LDSM_NENS4_14SM90_TMA_STOREES1Z_NS4_17SM90_U32x4_STSM_NENS4_9Copy_AtomIJS22_SK_EEEvEEEvvEEEEvNT_6ParamsE,"aw",@nobits
	.sectionflags	@""
	.align	16
	.zero		1024


//--------------------- .nv.shared.reserved.0     --------------------------
	.section	.nv.shared.reserved.0,"aw",@nobits
	.weak		__nv_reservedSMEM_offset_0_alias
	.size		__nv_reservedSMEM_offset_0_alias, 0, 0
	.other		__nv_reservedSMEM_offset_0_alias,@"STO_CUDA_RESERVED_SHARED STV_DEFAULT"
__nv_reservedSMEM_offset_0_alias:
	.zero		0


//--------------------- .nv.global                --------------------------
	.section	.nv.global,"aw",@nobits
.nv.global:
	.type		_ZN39_INTERNAL_d7d484d0_4_k_cu_6456db41_27924cute1_E,@object
	.size		_ZN39_INTERNAL_d7d484d0_4_k_cu_6456db41_27924cute1_E,(_ZN39_INTERNAL_d7d484d0_4_k_cu_6456db41_27924cuda3std3__45__cpo6cbeginE - _ZN39_INTERNAL_d7d484d0_4_k_cu_6456db41_27924cute1_E)
_ZN39_INTERNAL_d7d484d0_4_k_cu_6456db41_27924cute1_E:
	.zero		1
	.type		_ZN39_INTERNAL_d7d484d0_4_k_cu_6456db41_27924cuda3std3__45__cpo6cbeginE,@object
	.size		_ZN39_INTERNAL_d7d484d0_4_k_cu_6456db41_27924cuda3std3__45__cpo6cbeginE,(_ZN39_INTERNAL_d7d484d0_4_k_cu_6456db41_27924cuda3std3__48in_placeE - _ZN39_INTERNAL_d7d484d0_4_k_cu_6456db41_27924cuda3std3__45__cpo6cbeginE)
_ZN39_INTERNAL_d7d484d0_4_k_cu_6456db41_27924cuda3std3__45__cpo6cbeginE:
	.zero		1
	.type		_ZN39_INTERNAL_d7d484d0_4_k_cu_6456db41_27924cuda3std3__48in_placeE,@object
	.size		_ZN39_INTERNAL_d7d484d0_4_k_cu_6456db41_27924cuda3std3__48in_placeE,(_ZN39_INTERNAL_d7d484d0_4_k_cu_6456db41_27924cuda3std6ranges3__45__cpo9iter_moveE - _ZN39_INTERNAL_d7d484d0_4_k_cu_6456db41_27924cuda3std3__48in_placeE)
_ZN39_INTERNAL_d7d484d0_4_k_cu_6456db41_27924cuda3std3__48in_placeE:
	.zero		1
	.type		_ZN39_INTERNAL_d7d484d0_4_k_cu_6456db41_27924cuda3std6ranges3__45__cpo9iter_moveE,@object
	.size		_ZN39_INTERNAL_d7d484d0_4_k_cu_6456db41_27924cuda3std6ranges3__45__cpo9iter_moveE,(_ZN39_INTERNAL_d7d484d0_4_k_cu_6456db41_27924cuda3std3__45__cpo5beginE - _ZN39_INTERNAL_d7d484d0_4_k_cu_6456db41_27924cuda3std6ranges3__45__cpo9iter_moveE)
_ZN39_INTERNAL_d7d484d0_4_k_cu_6456db41_27924cuda3std6ranges3__45__cpo9iter_moveE:
	.zero		1
	.type		_ZN39_INTERNAL_d7d484d0_4_k_cu_6456db41_27924cuda3std3__45__cpo5beginE,@object
	.size		_ZN39_INTERNAL_d7d484d0_4_k_cu_6456db41_27924cuda3std3__45__cpo5beginE,(_ZN39_INTERNAL_d7d484d0_4_k_cu_6456db41_27924cuda3std3__441_GLOBAL__N__d7d484d0_4_k_cu_6456db41_27926ignoreE - _ZN39_INTERNAL_d7d484d0_4_k_cu_6456db41_27924cuda3std3__45__cpo5beginE)
_ZN39_INTERNAL_d7d484d0_4_k_cu_6456db41_27924cuda3std3__45__cpo5beginE:
	.zero		1
	.type		_ZN39_INTERNAL_d7d484d0_4_k_cu_6456db41_27924cuda3std3__441_GLOBAL__N__d7d484d0_4_k_cu_6456db41_27926ignoreE,@object
	.size		_ZN39_INTERNAL_d7d484d0_4_k_cu_6456db41_27924cuda3std3__441_GLOBAL__N__d7d484d0_4_k_cu_6456db41_27926ignoreE,(_ZN39_INTERNAL_d7d484d0_4_k_cu_6456db41_27924cute7productE - _ZN39_INTERNAL_d7d484d0_4_k_cu_6456db41_27924cuda3std3__441_GLOBAL__N__d7d484d0_4_k_cu_6456db41_27926ignoreE)
_ZN39_INTERNAL_d7d484d0_4_k_cu_6456db41_27924cuda3std3__441_GLOBAL__N__d7d484d0_4_k_cu_6456db41_27926ignoreE:
	.zero		1
	.type		_ZN39_INTERNAL_d7d484d0_4_k_cu_6456db41_27924cute7productE,@object
	.size		_ZN39_INTERNAL_d7d484d0_4_k_cu_6456db41_27924cute7productE,(_ZN39_INTERNAL_d7d484d0_4_k_cu_6456db41_27924cuda3std3__45__cpo3endE - _ZN39_INTERNAL_d7d484d0_4_k_cu_6456db41_27924cute7productE)
_ZN39_INTERNAL_d7d484d0_4_k_cu_6456db41_27924cute7productE:
	.zero		1
	.type		_ZN39_INTERNAL_d7d484d0_4_k_cu_6456db41_27924cuda3std3__45__cpo3endE,@object
	.size		_ZN39_INTERNAL_d7d484d0_4_k_cu_6456db41_27924cuda3std3__45__cpo3endE,(_ZN39_INTERNAL_d7d484d0_4_k_cu_6456db41_27924cuda3std3__419piecewise_constructE - _ZN39_INTERNAL_d7d484d0_4_k_cu_6456db41_27924cuda3std3__45__cpo3endE)
_ZN39_INTERNAL_d7d484d0_4_k_cu_6456db41_27924cuda3std3__45__cpo3endE:
	.zero		1
	.type		_ZN39_INTERNAL_d7d484d0_4_k_cu_6456db41_27924cuda3std3__419piecewise_constructE,@object
	.size		_ZN39_INTERNAL_d7d484d0_4_k_cu_6456db41_27924cuda3std3__419piecewise_constructE,(_ZN39_INTERNAL_d7d484d0_4_k_cu_6456db41_27924cuda3std3__45__cpo4cendE - _ZN39_INTERNAL_d7d484d0_4_k_cu_6456db41_27924cuda3std3__419piecewise_constructE)
_ZN39_INTERNAL_d7d484d0_4_k_cu_6456db41_27924cuda3std3__419piecewise_constructE:
	.zero		1
	.type		_ZN39_INTERNAL_d7d484d0_4_k_cu_6456db41_27924cuda3std3__45__cpo4cendE,@object
	.size		_ZN39_INTERNAL_d7d484d0_4_k_cu_6456db41_27924cuda3std3__45__cpo4cendE,(_ZN39_INTERNAL_d7d484d0_4_k_cu_6456db41_27924cuda3std6ranges3__45__cpo4swapE - _ZN39_INTERNAL_d7d484d0_4_k_cu_6456db41_27924cuda3std3__45__cpo4cendE)
_ZN39_INTERNAL_d7d484d0_4_k_cu_6456db41_27924cuda3std3__45__cpo4cendE:
	.zero		1
	.type		_ZN39_INTERNAL_d7d484d0_4_k_cu_6456db41_27924cuda3std6ranges3__45__cpo4swapE,@object
	.size		_ZN39_INTERNAL_d7d484d0_4_k_cu_6456db41_27924cuda3std6ranges3__45__cpo4swapE,(.L_9 - _ZN39_INTERNAL_d7d484d0_4_k_cu_6456db41_27924cuda3std6ranges3__45__cpo4swapE)
_ZN39_INTERNAL_d7d484d0_4_k_cu_6456db41_27924cuda3std6ranges3__45__cpo4swapE:
	.zero		1
.L_9:


//--------------------- .nv.constant0._ZN7cutlass13device_kernelINS_4gemm6kernel13GemmUniversalIN4cute5tupleIJiiiiEEENS1_10collective13CollectiveMmaINS1_34MainloopSm90TmaGmmaWarpSpecializedILi4ENS5_IJNS4_1CILi2EEENSA_ILi1EEESC_EEENS1_35KernelTmaWarpSpecializedCooperativeEEENS5_IJNSA_ILi256EEENSA_ILi128EEENSA_ILi64EEEEEENS_6half_tENS5_IJlSC_lEEESK_SL_NS4_8TiledMMAINS4_8MMA_AtomIJNS4_4SM904GMMA26MMA_64x128x16_F32F16F16_SSILNSP_5MajorE0ELSR_0ELNSP_7ScaleInE1ELSS_1EEEEEENS4_6LayoutISD_NS5_IJSC_NSA_ILi0EEESW_EEEEENS5_IJNS4_10UnderscoreESZ_SZ_EEEEENS4_13SM90_TMA_LOADENS4_14ComposedLayoutINS4_7SwizzleILi3ELi4ELi3EEENS4_18smem_ptr_flag_bitsILi16EEENSV_INS5_IJNSA_ILi8EEESI_EEENS5_IJSI_SC_EEEEEEEvNS4_8identityENS4_23SM90_TMA_LOAD_MULTICASTES1C_vS1D_EENS_8epilogue10collective18CollectiveEpilogueINS1G_22Sm90TmaWarpSpecializedILi4ELi2ELi16ELb1ELb0EEEJSJ_NS5_IJSH_NSA_ILi32EEEEEESK_SL_SK_SL_NS1G_6fusion15FusionCallbacksIS1K_NS1N_13LinCombEltActINS1G_6thread4SiLuESK_fSK_fLNS_15FloatRoundStyleE2EEESJ_S1M_JEEES12_NS13_INS14_ILi2ELi4ELi3EEES17_NSV_INS5_IJS18_S1L_EEENS5_IJS1L_SC_EEEEEEENS4_17SM75_U32x4_LDSM_NENS4_14SM90_TMA_STOREES1Z_NS4_17SM90_U32x4_STSM_NENS4_9Copy_AtomIJS22_SK_EEEvEEEvvEEEEvNT_6ParamsE --------------------------
	.section	.nv.constant0._ZN7cutlass13device_kernelINS_4gemm6kernel13GemmUniversalIN4cute5tupleIJiiiiEEENS1_10collective13CollectiveMmaINS1_34MainloopSm90TmaGmmaWarpSpecializedILi4ENS5_IJNS4_1CILi2EEENSA_ILi1EEESC_EEENS1_35KernelTmaWarpSpecializedCooperativeEEENS5_IJNSA_ILi256EEENSA_ILi128EEENSA_ILi64EEEEEENS_6half_tENS5_IJlSC_lEEESK_SL_NS4_8TiledMMAINS4_8MMA_AtomIJNS4_4SM904GMMA26MMA_64x128x16_F32F16F16_SSILNSP_5MajorE0ELSR_0ELNSP_7ScaleInE1ELSS_1EEEEEENS4_6LayoutISD_NS5_IJSC_NSA_ILi0EEESW_EEEEENS5_IJNS4_10UnderscoreESZ_SZ_EEEEENS4_13SM90_TMA_LOADENS4_14ComposedLayoutINS4_7SwizzleILi3ELi4ELi3EEENS4_18smem_ptr_flag_bitsILi16EEENSV_INS5_IJNSA_ILi8EEESI_EEENS5_IJSI_SC_EEEEEEEvNS4_8identityENS4_23SM90_TMA_LOAD_MULTICASTES1C_vS1D_EENS_8epilogue10collective18CollectiveEpilogueINS1G_22Sm90TmaWarpSpecializedILi4ELi2ELi16ELb1ELb0EEEJSJ_NS5_IJSH_NSA_ILi32EEEEEESK_SL_SK_SL_NS1G_6fusion15FusionCallbacksIS1K_NS1N_13LinCombEltActINS1G_6thread4SiLuESK_fSK_fLNS_15FloatRoundStyleE2EEESJ_S1M_JEEES12_NS13_INS14_ILi2ELi4ELi3EEES17_NSV_INS5_IJS18_S1L_EEENS5_IJS1L_SC_EEEEEEENS4_17SM75_U32x4_LDSM_NENS4_14SM90_TMA_STOREES1Z_NS4_17SM90_U32x4_STSM_NENS4_9Copy_AtomIJS22_SK_EEEvEEEvvEEEEvNT_6ParamsE,"a",@progbits
	.sectionflags	@""
	.align	4
.nv.constant0._ZN7cutlass13device_kernelINS_4gemm6kernel13GemmUniversalIN4cute5tupleIJiiiiEEENS1_10collective13CollectiveMmaINS1_34MainloopSm90TmaGmmaWarpSpecializedILi4ENS5_IJNS4_1CILi2EEENSA_ILi1EEESC_EEENS1_35KernelTmaWarpSpecializedCooperativeEEENS5_IJNSA_ILi256EEENSA_ILi128EEENSA_ILi64EEEEEENS_6half_tENS5_IJlSC_lEEESK_SL_NS4_8TiledMMAINS4_8MMA_AtomIJNS4_4SM904GMMA26MMA_64x128x16_F32F16F16_SSILNSP_5MajorE0ELSR_0ELNSP_7ScaleInE1ELSS_1EEEEEENS4_6LayoutISD_NS5_IJSC_NSA_ILi0EEESW_EEEEENS5_IJNS4_10UnderscoreESZ_SZ_EEEEENS4_13SM90_TMA_LOADENS4_14ComposedLayoutINS4_7SwizzleILi3ELi4ELi3EEENS4_18smem_ptr_flag_bitsILi16EEENSV_INS5_IJNSA_ILi8EEESI_EEENS5_IJSI_SC_EEEEEEEvNS4_8identityENS4_23SM90_TMA_LOAD_MULTICASTES1C_vS1D_EENS_8epilogue10collective18CollectiveEpilogueINS1G_22Sm90TmaWarpSpecializedILi4ELi2ELi16ELb1ELb0EEEJSJ_NS5_IJSH_NSA_ILi32EEEEEESK_SL_SK_SL_NS1G_6fusion15FusionCallbacksIS1K_NS1N_13LinCombEltActINS1G_6thread4SiLuESK_fSK_fLNS_15FloatRoundStyleE2EEESJ_S1M_JEEES12_NS13_INS14_ILi2ELi4ELi3EEES17_NSV_INS5_IJS18_S1L_EEENS5_IJS1L_SC_EEEEEEENS4_17SM75_U32x4_LDSM_NENS4_14SM90_TMA_STOREES1Z_NS4_17SM90_U32x4_STSM_NENS4_9Copy_AtomIJS22_SK_EEEvEEEvvEEEEvNT_6ParamsE:
	.zero		2432


//--------------------- SYMBOLS --------------------------

	.type		.nv.reservedSmem.offset0,@object
	.size		.nv.reservedSmem.offset0,0x4
	.type		__assertfail,@function
